// auto-generated by cutlass_sweep.gemm — config: {"arch": "sm_100", "cluster_m": 2, "cluster_n": 2, "dtype": "mxfp8_e4m3", "dtype_b": "mxfp8_e4m3", "layout": "nt", "stages": 0, "tile_k": 256, "tile_m": 128, "tile_n": 64}
#include "cutlass/cutlass.h"
#include "cutlass/gemm/collective/collective_builder.hpp"
#include "cutlass/gemm/device/gemm_universal_adapter.h"
#include "cutlass/gemm/kernel/gemm_universal.hpp"
#include "cutlass/epilogue/collective/collective_builder.hpp"

using ElemA = cutlass::mx_float8_t<cutlass::float_e4m3_t>;
using ElemB = cutlass::mx_float8_t<cutlass::float_e4m3_t>;
using ElemCD = cutlass::bfloat16_t;
using Acc  = float;
using TileShape    = cute::Shape<cute::_128, cute::_64, cute::_256>;
using ClusterShape = cute::Shape<cute::_2, cute::_2, cute::_1>;

using CollectiveEpilogue = typename cutlass::epilogue::collective::CollectiveBuilder<
    cutlass::arch::Sm100, cutlass::arch::OpClassTensorOp,
    TileShape, ClusterShape,
    cutlass::epilogue::collective::EpilogueTileAuto,
    Acc, Acc,
    ElemCD, cutlass::layout::RowMajor, 128 / cutlass::sizeof_bits<ElemCD>::value,
    ElemCD, cutlass::layout::RowMajor, 128 / cutlass::sizeof_bits<ElemCD>::value,
    cutlass::epilogue::collective::EpilogueScheduleAuto
  >::CollectiveOp;

using CollectiveMainloop = typename cutlass::gemm::collective::CollectiveBuilder<
    cutlass::arch::Sm100, cutlass::arch::OpClassBlockScaledTensorOp,
    ElemA, cutlass::layout::RowMajor, 32,
    ElemB, cutlass::layout::ColumnMajor, 32,
    Acc,
    TileShape, ClusterShape,
    cutlass::gemm::collective::StageCountAutoCarveout<static_cast<int>(sizeof(typename CollectiveEpilogue::SharedStorage))>,
    cutlass::gemm::collective::KernelScheduleAuto
  >::CollectiveOp;

using GemmKernel = cutlass::gemm::kernel::GemmUniversal<
    cute::Shape<int,int,int,int>,
    CollectiveMainloop,
    CollectiveEpilogue
>;
using Gemm = cutlass::gemm::device::GemmUniversalAdapter<GemmKernel>;

// Force the device kernel symbol into the cubin without needing a host main.
auto* _anchor = &cutlass::device_kernel<GemmKernel>;


// ===== COMPILED SASS (sm_100a) =====

	.target	sm_100a

	.elftype	@"ET_EXEC"


//--------------------- .note.nv.tkinfo           --------------------------
	.section	.note.nv.tkinfo,"",@"SHT_NOTE"
	.sectionflags	@"SHF_NOTE_NV_TKINFO"
	.tkinfo
        /*0018*/ 	.word	0x00000002
        /*0030*/ 	.string	""
        /*0030*/ 	.string	"ptxas"
        /*0030*/ 	.string	"Cuda compilation tools, release 13.0, V13.0.88"
        /*0030*/ 	.string	"Build cuda_13.0.r13.0/compiler.36424714_0"
        /*0030*/ 	.string	"-arch sm_100a -m 64 "



//--------------------- .note.nv.cuinfo           --------------------------
	.section	.note.nv.cuinfo,"",@"SHT_NOTE"
	.sectionflags	@"SHF_NOTE_NV_CUINFO"
        /*0018*/ 	.short	0x0002
        /*001a*/ 	.short	0x0064
        /*001c*/ 	.short	0x0082
	.zero		2


//--------------------- .nv.info                  --------------------------
	.section	.nv.info,"",@"SHT_CUDA_INFO"
	.align	4


	//----- nvinfo : EIATTR_REGCOUNT
	.align		4
        /*0000*/ 	.byte	0x04, 0x2f
        /*0002*/ 	.short	(.L_19 - .L_18)
	.align		4
.L_18:
        /*0004*/ 	.word	index@(_ZN7cutlass13device_kernelINS_4gemm6kernel13GemmUniversalIN4cute5tupleIJiiiiEEENS1_10collective13CollectiveMmaINS1_46MainloopSm100TmaUmmaWarpSpecializedBlockScaledILi4ELi2ELi2ENS5_IJNS4_1CILi2EEESB_NSA_ILi1EEEEEEEENS5_IJNSA_ILi128EEENSA_ILi64EEENSA_ILi256EEEEEENS5_IJNS_12float_e4m3_tENS_13float_ue8m0_tEEEENS5_IJNS5_IJlSC_lEEENS4_6LayoutINS5_IJNS5_IJNS5_IJNSA_ILi32EEENSA_ILi4EEEEEEiEEESR_NS5_IJSC_iEEEEEENS5_IJNS5_IJNS5_IJNSA_ILi16EEESP_EEEiEEENS5_IJNS5_IJNSA_ILi0EEESC_EEENSA_ILi512EEEEEENS5_IJSX_iEEEEEEEEEEESL_S14_NS4_8TiledMMAINS4_8MMA_AtomIJNS4_21SM100_MMA_MXF8F6F4_SSISJ_SJ_fSK_Li128ELi64ELNS4_4UMMA5MajorE0ELS19_0ELNS18_7ScaleInE0ELS1A_0EEEEEENSN_INS5_IJSC_SC_SC_EEENS5_IJSX_SX_SX_EEEEENS5_IJNS4_10UnderscoreES1G_S1G_EEEEENS5_IJNS4_23SM90_TMA_LOAD_MULTICASTES1J_EEENS5_IJNS4_14ComposedLayoutINS4_7SwizzleILi3ELi4ELi3EEENS4_18smem_ptr_flag_bitsILi8EEENSN_INS5_IJNSA_ILi8EEESF_EEENS5_IJSF_SC_EEEEEEENSN_INS5_IJNS5_IJNS5_IJSQ_SC_EEENS5_IJSO_SC_EEEEEESC_NS5_IJSP_SB_EEEEEENS5_IJNS5_IJNS5_IJSV_SZ_EEESY_EEESX_NS5_IJSC_SZ_EEEEEEEEEEEvNS4_8identityES1K_S25_vS26_EENS_8epilogue10collective18CollectiveEpilogueINS28_23Sm100TmaWarpSpecializedILi3ELi2ELi16ELb1ELb0EEEJNS5_IJSG_SG_SH_EEENS5_IJNSN_ISG_SC_EENSN_INS5_IJSU_SB_EEENS5_IJSC_SO_EEEEEEEENS_10bfloat16_tESM_S2J_SM_NS28_6fusion15FusionCallbacksIS2C_NS2K_17LinearCombinationIS2J_fS2J_fLNS_15FloatRoundStyleE2EEES2D_S2I_JEEENS4_5SM1004TMEM4LOAD26SM100_TMEM_LOAD_32dp32b16xENS4_13SM90_TMA_LOADENS1L_INS1M_ILi1ELi4ELi3EEENS1O_ILi16EEENSN_INS5_IJS1Q_SU_EEENS5_IJSU_SC_EEEEEEENS4_39AutoVectorizingCopyWithAssumedAlignmentILi128EEENS4_14SM90_TMA_STOREES30_S32_S32_EEEvvEEEEvNT_6ParamsE)
        /*0008*/ 	.word	0x00000075


	//----- nvinfo : EIATTR_FRAME_SIZE
	.align		4
.L_19:
        /*000c*/ 	.byte	0x04, 0x11
        /*000e*/ 	.short	(.L_21 - .L_20)
	.align		4
.L_20:
        /*0010*/ 	.word	index@($__internal_2_$__cuda_sm10x_tcgen05_guardrail_trap_unallocated_columns_being_dealloced)
        /*0014*/ 	.word	0x00000000


	//----- nvinfo : EIATTR_FRAME_SIZE
	.align		4
.L_21:
        /*0018*/ 	.byte	0x04, 0x11
        /*001a*/ 	.short	(.L_23 - .L_22)
	.align		4
.L_22:
        /*001c*/ 	.word	index@($__internal_1_$__cuda_sm10x_tcgen05_guardrail_trap_phase_invalid_during_alloc)
        /*0020*/ 	.word	0x00000000


	//----- nvinfo : EIATTR_FRAME_SIZE
	.align		4
.L_23:
        /*0024*/ 	.byte	0x04, 0x11
        /*0026*/ 	.short	(.L_25 - .L_24)
	.align		4
.L_24:
        /*0028*/ 	.word	index@($__internal_0_$__cuda_sm10x_tcgen05_guardrail_trap_col_being_dealloced_not_returned_by_alloc)
        /*002c*/ 	.word	0x00000000


	//----- nvinfo : EIATTR_FRAME_SIZE
	.align		4
.L_25:
        /*0030*/ 	.byte	0x04, 0x11
        /*0032*/ 	.short	(.L_27 - .L_26)
	.align		4
.L_26:
        /*0034*/ 	.word	index@(_ZN7cutlass13device_kernelINS_4gemm6kernel13GemmUniversalIN4cute5tupleIJiiiiEEENS1_10collective13CollectiveMmaINS1_46MainloopSm100TmaUmmaWarpSpecializedBlockScaledILi4ELi2ELi2ENS5_IJNS4_1CILi2EEESB_NSA_ILi1EEEEEEEENS5_IJNSA_ILi128EEENSA_ILi64EEENSA_ILi256EEEEEENS5_IJNS_12float_e4m3_tENS_13float_ue8m0_tEEEENS5_IJNS5_IJlSC_lEEENS4_6LayoutINS5_IJNS5_IJNS5_IJNSA_ILi32EEENSA_ILi4EEEEEEiEEESR_NS5_IJSC_iEEEEEENS5_IJNS5_IJNS5_IJNSA_ILi16EEESP_EEEiEEENS5_IJNS5_IJNSA_ILi0EEESC_EEENSA_ILi512EEEEEENS5_IJSX_iEEEEEEEEEEESL_S14_NS4_8TiledMMAINS4_8MMA_AtomIJNS4_21SM100_MMA_MXF8F6F4_SSISJ_SJ_fSK_Li128ELi64ELNS4_4UMMA5MajorE0ELS19_0ELNS18_7ScaleInE0ELS1A_0EEEEEENSN_INS5_IJSC_SC_SC_EEENS5_IJSX_SX_SX_EEEEENS5_IJNS4_10UnderscoreES1G_S1G_EEEEENS5_IJNS4_23SM90_TMA_LOAD_MULTICASTES1J_EEENS5_IJNS4_14ComposedLayoutINS4_7SwizzleILi3ELi4ELi3EEENS4_18smem_ptr_flag_bitsILi8EEENSN_INS5_IJNSA_ILi8EEESF_EEENS5_IJSF_SC_EEEEEEENSN_INS5_IJNS5_IJNS5_IJSQ_SC_EEENS5_IJSO_SC_EEEEEESC_NS5_IJSP_SB_EEEEEENS5_IJNS5_IJNS5_IJSV_SZ_EEESY_EEESX_NS5_IJSC_SZ_EEEEEEEEEEEvNS4_8identityES1K_S25_vS26_EENS_8epilogue10collective18CollectiveEpilogueINS28_23Sm100TmaWarpSpecializedILi3ELi2ELi16ELb1ELb0EEEJNS5_IJSG_SG_SH_EEENS5_IJNSN_ISG_SC_EENSN_INS5_IJSU_SB_EEENS5_IJSC_SO_EEEEEEEENS_10bfloat16_tESM_S2J_SM_NS28_6fusion15FusionCallbacksIS2C_NS2K_17LinearCombinationIS2J_fS2J_fLNS_15FloatRoundStyleE2EEES2D_S2I_JEEENS4_5SM1004TMEM4LOAD26SM100_TMEM_LOAD_32dp32b16xENS4_13SM90_TMA_LOADENS1L_INS1M_ILi1ELi4ELi3EEENS1O_ILi16EEENSN_INS5_IJS1Q_SU_EEENS5_IJSU_SC_EEEEEEENS4_39AutoVectorizingCopyWithAssumedAlignmentILi128EEENS4_14SM90_TMA_STOREES30_S32_S32_EEEvvEEEEvNT_6ParamsE)
        /*0038*/ 	.word	0x00000000


	//----- nvinfo : EIATTR_MIN_STACK_SIZE
	.align		4
.L_27:
        /*003c*/ 	.byte	0x04, 0x12
        /*003e*/ 	.short	(.L_29 - .L_28)
	.align		4
.L_28:
        /*0040*/ 	.word	index@(_ZN7cutlass13device_kernelINS_4gemm6kernel13GemmUniversalIN4cute5tupleIJiiiiEEENS1_10collective13CollectiveMmaINS1_46MainloopSm100TmaUmmaWarpSpecializedBlockScaledILi4ELi2ELi2ENS5_IJNS4_1CILi2EEESB_NSA_ILi1EEEEEEEENS5_IJNSA_ILi128EEENSA_ILi64EEENSA_ILi256EEEEEENS5_IJNS_12float_e4m3_tENS_13float_ue8m0_tEEEENS5_IJNS5_IJlSC_lEEENS4_6LayoutINS5_IJNS5_IJNS5_IJNSA_ILi32EEENSA_ILi4EEEEEEiEEESR_NS5_IJSC_iEEEEEENS5_IJNS5_IJNS5_IJNSA_ILi16EEESP_EEEiEEENS5_IJNS5_IJNSA_ILi0EEESC_EEENSA_ILi512EEEEEENS5_IJSX_iEEEEEEEEEEESL_S14_NS4_8TiledMMAINS4_8MMA_AtomIJNS4_21SM100_MMA_MXF8F6F4_SSISJ_SJ_fSK_Li128ELi64ELNS4_4UMMA5MajorE0ELS19_0ELNS18_7ScaleInE0ELS1A_0EEEEEENSN_INS5_IJSC_SC_SC_EEENS5_IJSX_SX_SX_EEEEENS5_IJNS4_10UnderscoreES1G_S1G_EEEEENS5_IJNS4_23SM90_TMA_LOAD_MULTICASTES1J_EEENS5_IJNS4_14ComposedLayoutINS4_7SwizzleILi3ELi4ELi3EEENS4_18smem_ptr_flag_bitsILi8EEENSN_INS5_IJNSA_ILi8EEESF_EEENS5_IJSF_SC_EEEEEEENSN_INS5_IJNS5_IJNS5_IJSQ_SC_EEENS5_IJSO_SC_EEEEEESC_NS5_IJSP_SB_EEEEEENS5_IJNS5_IJNS5_IJSV_SZ_EEESY_EEESX_NS5_IJSC_SZ_EEEEEEEEEEEvNS4_8identityES1K_S25_vS26_EENS_8epilogue10collective18CollectiveEpilogueINS28_23Sm100TmaWarpSpecializedILi3ELi2ELi16ELb1ELb0EEEJNS5_IJSG_SG_SH_EEENS5_IJNSN_ISG_SC_EENSN_INS5_IJSU_SB_EEENS5_IJSC_SO_EEEEEEEENS_10bfloat16_tESM_S2J_SM_NS28_6fusion15FusionCallbacksIS2C_NS2K_17LinearCombinationIS2J_fS2J_fLNS_15FloatRoundStyleE2EEES2D_S2I_JEEENS4_5SM1004TMEM4LOAD26SM100_TMEM_LOAD_32dp32b16xENS4_13SM90_TMA_LOADENS1L_INS1M_ILi1ELi4ELi3EEENS1O_ILi16EEENSN_INS5_IJS1Q_SU_EEENS5_IJSU_SC_EEEEEEENS4_39AutoVectorizingCopyWithAssumedAlignmentILi128EEENS4_14SM90_TMA_STOREES30_S32_S32_EEEvvEEEEvNT_6ParamsE)
        /*0044*/ 	.word	0x00000000
.L_29:


//--------------------- .nv.compat                --------------------------
	.section	.nv.compat,"",@"SHT_CUDA_COMPAT_INFO"
	.align	4
        /*0000*/ 	.byte	0x02, 0x09, 0x01, 0x00, 0x02, 0x02, 0x02, 0x00, 0x02, 0x05, 0x05, 0x00, 0x03, 0x07, 0x01, 0x01
        /*0010*/ 	.byte	0x02, 0x03, 0x01, 0x00, 0x02, 0x06, 0x01, 0x00, 0x04, 0x0b, 0x08, 0x00, 0x09, 0x00, 0x00, 0x00
        /*0020*/ 	.byte	0x00, 0x00, 0x00, 0x00


//--------------------- .nv.info._ZN7cutlass13device_kernelINS_4gemm6kernel13GemmUniversalIN4cute5tupleIJiiiiEEENS1_10collective13CollectiveMmaINS1_46MainloopSm100TmaUmmaWarpSpecializedBlockScaledILi4ELi2ELi2ENS5_IJNS4_1CILi2EEESB_NSA_ILi1EEEEEEEENS5_IJNSA_ILi128EEENSA_ILi64EEENSA_ILi256EEEEEENS5_IJNS_12float_e4m3_tENS_13float_ue8m0_tEEEENS5_IJNS5_IJlSC_lEEENS4_6LayoutINS5_IJNS5_IJNS5_IJNSA_ILi32EEENSA_ILi4EEEEEEiEEESR_NS5_IJSC_iEEEEEENS5_IJNS5_IJNS5_IJNSA_ILi16EEESP_EEEiEEENS5_IJNS5_IJNSA_ILi0EEESC_EEENSA_ILi512EEEEEENS5_IJSX_iEEEEEEEEEEESL_S14_NS4_8TiledMMAINS4_8MMA_AtomIJNS4_21SM100_MMA_MXF8F6F4_SSISJ_SJ_fSK_Li128ELi64ELNS4_4UMMA5MajorE0ELS19_0ELNS18_7ScaleInE0ELS1A_0EEEEEENSN_INS5_IJSC_SC_SC_EEENS5_IJSX_SX_SX_EEEEENS5_IJNS4_10UnderscoreES1G_S1G_EEEEENS5_IJNS4_23SM90_TMA_LOAD_MULTICASTES1J_EEENS5_IJNS4_14ComposedLayoutINS4_7SwizzleILi3ELi4ELi3EEENS4_18smem_ptr_flag_bitsILi8EEENSN_INS5_IJNSA_ILi8EEESF_EEENS5_IJSF_SC_EEEEEEENSN_INS5_IJNS5_IJNS5_IJSQ_SC_EEENS5_IJSO_SC_EEEEEESC_NS5_IJSP_SB_EEEEEENS5_IJNS5_IJNS5_IJSV_SZ_EEESY_EEESX_NS5_IJSC_SZ_EEEEEEEEEEEvNS4_8identityES1K_S25_vS26_EENS_8epilogue10collective18CollectiveEpilogueINS28_23Sm100TmaWarpSpecializedILi3ELi2ELi16ELb1ELb0EEEJNS5_IJSG_SG_SH_EEENS5_IJNSN_ISG_SC_EENSN_INS5_IJSU_SB_EEENS5_IJSC_SO_EEEEEEEENS_10bfloat16_tESM_S2J_SM_NS28_6fusion15FusionCallbacksIS2C_NS2K_17LinearCombinationIS2J_fS2J_fLNS_15FloatRoundStyleE2EEES2D_S2I_JEEENS4_5SM1004TMEM4LOAD26SM100_TMEM_LOAD_32dp32b16xENS4_13SM90_TMA_LOADENS1L_INS1M_ILi1ELi4ELi3EEENS1O_ILi16EEENSN_INS5_IJS1Q_SU_EEENS5_IJSU_SC_EEEEEEENS4_39AutoVectorizingCopyWithAssumedAlignmentILi128EEENS4_14SM90_TMA_STOREES30_S32_S32_EEEvvEEEEvNT_6ParamsE --------------------------
	.section	.nv.info._ZN7cutlass13device_kernelINS_4gemm6kernel13GemmUniversalIN4cute5tupleIJiiiiEEENS1_10collective13CollectiveMmaINS1_46MainloopSm100TmaUmmaWarpSpecializedBlockScaledILi4ELi2ELi2ENS5_IJNS4_1CILi2EEESB_NSA_ILi1EEEEEEEENS5_IJNSA_ILi128EEENSA_ILi64EEENSA_ILi256EEEEEENS5_IJNS_12float_e4m3_tENS_13float_ue8m0_tEEEENS5_IJNS5_IJlSC_lEEENS4_6LayoutINS5_IJNS5_IJNS5_IJNSA_ILi32EEENSA_ILi4EEEEEEiEEESR_NS5_IJSC_iEEEEEENS5_IJNS5_IJNS5_IJNSA_ILi16EEESP_EEEiEEENS5_IJNS5_IJNSA_ILi0EEESC_EEENSA_ILi512EEEEEENS5_IJSX_iEEEEEEEEEEESL_S14_NS4_8TiledMMAINS4_8MMA_AtomIJNS4_21SM100_MMA_MXF8F6F4_SSISJ_SJ_fSK_Li128ELi64ELNS4_4UMMA5MajorE0ELS19_0ELNS18_7ScaleInE0ELS1A_0EEEEEENSN_INS5_IJSC_SC_SC_EEENS5_IJSX_SX_SX_EEEEENS5_IJNS4_10UnderscoreES1G_S1G_EEEEENS5_IJNS4_23SM90_TMA_LOAD_MULTICASTES1J_EEENS5_IJNS4_14ComposedLayoutINS4_7SwizzleILi3ELi4ELi3EEENS4_18smem_ptr_flag_bitsILi8EEENSN_INS5_IJNSA_ILi8EEESF_EEENS5_IJSF_SC_EEEEEEENSN_INS5_IJNS5_IJNS5_IJSQ_SC_EEENS5_IJSO_SC_EEEEEESC_NS5_IJSP_SB_EEEEEENS5_IJNS5_IJNS5_IJSV_SZ_EEESY_EEESX_NS5_IJSC_SZ_EEEEEEEEEEEvNS4_8identityES1K_S25_vS26_EENS_8epilogue10collective18CollectiveEpilogueINS28_23Sm100TmaWarpSpecializedILi3ELi2ELi16ELb1ELb0EEEJNS5_IJSG_SG_SH_EEENS5_IJNSN_ISG_SC_EENSN_INS5_IJSU_SB_EEENS5_IJSC_SO_EEEEEEEENS_10bfloat16_tESM_S2J_SM_NS28_6fusion15FusionCallbacksIS2C_NS2K_17LinearCombinationIS2J_fS2J_fLNS_15FloatRoundStyleE2EEES2D_S2I_JEEENS4_5SM1004TMEM4LOAD26SM100_TMEM_LOAD_32dp32b16xENS4_13SM90_TMA_LOADENS1L_INS1M_ILi1ELi4ELi3EEENS1O_ILi16EEENSN_INS5_IJS1Q_SU_EEENS5_IJSU_SC_EEEEEEENS4_39AutoVectorizingCopyWithAssumedAlignmentILi128EEENS4_14SM90_TMA_STOREES30_S32_S32_EEEvvEEEEvNT_6ParamsE,"",@"SHT_CUDA_INFO"
	.sectionflags	@""
	.align	4


	//----- nvinfo : EIATTR_CUDA_API_VERSION
	.align		4
        /*0000*/ 	.byte	0x04, 0x37
        /*0002*/ 	.short	(.L_31 - .L_30)
.L_30:
        /*0004*/ 	.word	0x00000082


	//----- nvinfo : EIATTR_KPARAM_INFO
	.align		4
.L_31:
        /*0008*/ 	.byte	0x04, 0x17
        /*000a*/ 	.short	(.L_33 - .L_32)
.L_32:
        /*000c*/ 	.word	0x00000000
        /*0010*/ 	.short	0x0000
        /*0012*/ 	.short	0x0000
        /*0014*/ 	.byte	0x00, 0xf0, 0x01, 0x30


	//----- nvinfo : EIATTR_AT_ENTRY_FRAGMENTS
	.align		4
.L_33:
        /*0018*/ 	.byte	0x04, 0x4f
        /*001a*/ 	.short	(.L_35 - .L_34)


	//   ....[0]....
.L_34:
        /*001c*/ 	.word	0x00000006


	//----- nvinfo : EIATTR_RESERVED_SMEM_USED
	.align		4
.L_35:
        /*0020*/ 	.byte	0x01, 0x41
	.zero		2


	//----- nvinfo : EIATTR_SPARSE_MMA_MASK
	.align		4
        /*0024*/ 	.byte	0x03, 0x50
        /*0026*/ 	.short	0x0000


	//----- nvinfo : EIATTR_TCGEN05_1CTA_USED
	.align		4
        /*0028*/ 	.byte	0x01, 0x51
	.zero		2


	//----- nvinfo : EIATTR_MAXREG_COUNT
	.align		4
        /*002c*/ 	.byte	0x03, 0x1b
        /*002e*/ 	.short	0x00ff


	//----- nvinfo : EIATTR_NUM_BARRIERS
	.align		4
        /*0030*/ 	.byte	0x02, 0x4c
        /*0032*/ 	.byte	0x07
	.zero		1


	//----- nvinfo : EIATTR_EXTERNS
	.align		4
        /*0034*/ 	.byte	0x04, 0x0f
        /*0036*/ 	.short	(.L_37 - .L_36)


	//   ....[0]....
	.align		4
.L_36:
        /*0038*/ 	.word	index@(__assertfail)


	//----- nvinfo : EIATTR_MERCURY_ISA_VERSION
	.align		4
.L_37:
        /*003c*/ 	.byte	0x03, 0x5f
        /*003e*/ 	.short	0x0101


	//----- nvinfo : EIATTR_INT_WARP_WIDE_INSTR_OFFSETS
	.align		4
        /*0040*/ 	.byte	0x04, 0x31
        /*0042*/ 	.short	(.L_39 - .L_38)


	//   ....[0]....
.L_38:
        /*0044*/ 	.word	0x00005050


	//   ....[1]....
        /*0048*/ 	.word	0x00005080


	//   ....[2]....
        /*004c*/ 	.word	0x000050a0


	//   ....[3]....
        /*0050*/ 	.word	0x00005c40


	//   ....[4]....
        /*0054*/ 	.word	0x00005d10


	//   ....[5]....
        /*0058*/ 	.word	0x00005d80


	//   ....[6]....
        /*005c*/ 	.word	0x00005ed0


	//   ....[7]....
        /*0060*/ 	.word	0x00005fa0


	//   ....[8]....
        /*0064*/ 	.word	0x00005ff0


	//   ....[9]....
        /*0068*/ 	.word	0x00006130


	//   ....[10]....
        /*006c*/ 	.word	0x000061e0


	//   ....[11]....
        /*0070*/ 	.word	0x00006240


	//   ....[12]....
        /*0074*/ 	.word	0x00006370


	//   ....[13]....
        /*0078*/ 	.word	0x00006480


	//   ....[14]....
        /*007c*/ 	.word	0x000064b0


	//----- nvinfo : EIATTR_COOP_GROUP_MASK_REGIDS
	.align		4
.L_39:
        /*0080*/ 	.byte	0x04, 0x29
        /*0082*/ 	.short	(.L_41 - .L_40)


	//   ....[0]....
.L_40:
        /*0084*/ 	.word	0xffffffff


	//   ....[1]....
        /*0088*/ 	.word	0xffffffff


	//   ....[2]....
        /*008c*/ 	.word	0xffffffff


	//   ....[3]....
        /*0090*/ 	.word	0xffffffff


	//   ....[4]....
        /*0094*/ 	.word	0xffffffff


	//   ....[5]....
        /*0098*/ 	.word	0xffffffff


	//   ....[6]....
        /*009c*/ 	.word	0xffffffff


	//   ....[7]....
        /*00a0*/ 	.word	0xffffffff


	//   ....[8]....
        /*00a4*/ 	.word	0xffffffff


	//   ....[9]....
        /*00a8*/ 	.word	0xffffffff


	//   ....[10]....
        /*00ac*/ 	.word	0xffffffff


	//   ....[11]....
        /*00b0*/ 	.word	0xffffffff


	//   ....[12]....
        /*00b4*/ 	.word	0xffffffff


	//   ....[13]....
        /*00b8*/ 	.word	0xffffffff


	//----- nvinfo : EIATTR_COOP_GROUP_INSTR_OFFSETS
	.align		4
.L_41:
        /*00bc*/ 	.byte	0x04, 0x28
        /*00be*/ 	.short	(.L_43 - .L_42)


	//   ....[0]....
.L_42:
        /*00c0*/ 	.word	0x00000080


	//   ....[1]....
        /*00c4*/ 	.word	0x00000550


	//   ....[2]....
        /*00c8*/ 	.word	0x00000700


	//   ....[3]....
        /*00cc*/ 	.word	0x00000880


	//   ....[4]....
        /*00d0*/ 	.word	0x00000980


	//   ....[5]....
        /*00d4*/ 	.word	0x00000af0


	//   ....[6]....
        /*00d8*/ 	.word	0x00000c50


	//   ....[7]....
        /*00dc*/ 	.word	0x00000e00


	//   ....[8]....
        /*00e0*/ 	.word	0x000026b0


	//   ....[9]....
        /*00e4*/ 	.word	0x00003570


	//   ....[10]....
        /*00e8*/ 	.word	0x00003780


	//   ....[11]....
        /*00ec*/ 	.word	0x000037b0


	//   ....[12]....
        /*00f0*/ 	.word	0x00004f30


	//   ....[13]....
        /*00f4*/ 	.word	0x00005160


	//----- nvinfo : EIATTR_VRC_CTA_INIT_COUNT
	.align		4
.L_43:
        /*00f8*/ 	.byte	0x02, 0x4a
        /*00fa*/ 	.byte	0x80
	.zero		1


	//----- nvinfo : EIATTR_SYSCALL_OFFSETS
	.align		4
        /*00fc*/ 	.byte	0x04, 0x46
        /*00fe*/ 	.short	(.L_45 - .L_44)


	//   ....[0]....
.L_44:
        /*0100*/ 	.word	0x000071f0


	//   ....[1]....
        /*0104*/ 	.word	0x000072e0


	//   ....[2]....
        /*0108*/ 	.word	0x00007d00


	//   ....[3]....
        /*010c*/ 	.word	0x00007e70


	//   ....[4]....
        /*0110*/ 	.word	0x00008c50


	//   ....[5]....
        /*0114*/ 	.word	0x00008dc0


	//   ....[6]....
        /*0118*/ 	.word	0x00009c30


	//   ....[7]....
        /*011c*/ 	.word	0x00009da0


	//   ....[8]....
        /*0120*/ 	.word	0x0000abb0


	//   ....[9]....
        /*0124*/ 	.word	0x0000ad20


	//----- nvinfo : EIATTR_MBARRIER_INSTR_OFFSETS
	.align		4
.L_45:
        /*0128*/ 	.byte	0x04, 0x39
        /*012a*/ 	.short	(.L_47 - .L_46)


	//   ....[0]....
.L_46:
        /*012c*/ 	.word	0x00000670
        /*0130*/ 	.word	0x000000ff
        /*0134*/ 	.word	0x00000000
        /*0138*/ 	.short	0x0100
        /*013a*/ 	.byte	0x04
	.zero		1


	//   ....[1]....
        /*013c*/ 	.word	0x00000680
        /*0140*/ 	.word	0x000000ff
        /*0144*/ 	.word	0x00000020
        /*0148*/ 	.short	0x0100
        /*014a*/ 	.byte	0x04
	.zero		1


	//   ....[2]....
        /*014c*/ 	.word	0x00000690
        /*0150*/ 	.word	0x000000ff
        /*0154*/ 	.word	0x00000008
        /*0158*/ 	.short	0x0100
        /*015a*/ 	.byte	0x04
	.zero		1


	//   ....[3]....
        /*015c*/ 	.word	0x000006a0
        /*0160*/ 	.word	0x000000ff
        /*0164*/ 	.word	0x00000028
        /*0168*/ 	.short	0x0100
        /*016a*/ 	.byte	0x04
	.zero		1


	//   ....[4]....
        /*016c*/ 	.word	0x000006b0
        /*0170*/ 	.word	0x000000ff
        /*0174*/ 	.word	0x00000010
        /*0178*/ 	.short	0x0100
        /*017a*/ 	.byte	0x04
	.zero		1


	//   ....[5]....
        /*017c*/ 	.word	0x000006c0
        /*0180*/ 	.word	0x000000ff
        /*0184*/ 	.word	0x00000030
        /*0188*/ 	.short	0x0100
        /*018a*/ 	.byte	0x04
	.zero		1


	//   ....[6]....
        /*018c*/ 	.word	0x000006d0
        /*0190*/ 	.word	0x000000ff
        /*0194*/ 	.word	0x00000018
        /*0198*/ 	.short	0x0100
        /*019a*/ 	.byte	0x04
	.zero		1


	//   ....[7]....
        /*019c*/ 	.word	0x000006e0
        /*01a0*/ 	.word	0x000000ff
        /*01a4*/ 	.word	0x00000038
        /*01a8*/ 	.short	0x0100
        /*01aa*/ 	.byte	0x04
	.zero		1


	//   ....[8]....
        /*01ac*/ 	.word	0x00000810
        /*01b0*/ 	.word	0x000000ff
        /*01b4*/ 	.word	0x00000040
        /*01b8*/ 	.short	0x0100
        /*01ba*/ 	.byte	0x04
	.zero		1


	//   ....[9]....
        /*01bc*/ 	.word	0x00000820
        /*01c0*/ 	.word	0x000000ff
        /*01c4*/ 	.word	0x00000058
        /*01c8*/ 	.short	0x0100
        /*01ca*/ 	.byte	0x04
	.zero		1


	//   ....[10]....
        /*01cc*/ 	.word	0x00000830
        /*01d0*/ 	.word	0x000000ff
        /*01d4*/ 	.word	0x00000048
        /*01d8*/ 	.short	0x0100
        /*01da*/ 	.byte	0x04
	.zero		1


	//   ....[11]....
        /*01dc*/ 	.word	0x00000840
        /*01e0*/ 	.word	0x000000ff
        /*01e4*/ 	.word	0x00000060
        /*01e8*/ 	.short	0x0100
        /*01ea*/ 	.byte	0x04
	.zero		1


	//   ....[12]....
        /*01ec*/ 	.word	0x00000850
        /*01f0*/ 	.word	0x000000ff
        /*01f4*/ 	.word	0x00000050
        /*01f8*/ 	.short	0x0100
        /*01fa*/ 	.byte	0x04
	.zero		1


	//   ....[13]....
        /*01fc*/ 	.word	0x00000860
        /*0200*/ 	.word	0x000000ff
        /*0204*/ 	.word	0x00000068
        /*0208*/ 	.short	0x0100
        /*020a*/ 	.byte	0x04
	.zero		1


	//   ....[14]....
        /*020c*/ 	.word	0x00000950
        /*0210*/ 	.word	0x000000ff
        /*0214*/ 	.word	0x00000070
        /*0218*/ 	.short	0x0100
        /*021a*/ 	.byte	0x06
	.zero		1


	//   ....[15]....
        /*021c*/ 	.word	0x00000960
        /*0220*/ 	.word	0x000000ff
        /*0224*/ 	.word	0x00000078
        /*0228*/ 	.short	0x0100
        /*022a*/ 	.byte	0x06
	.zero		1


	//   ....[16]....
        /*022c*/ 	.word	0x00000aa0
        /*0230*/ 	.word	0x000000ff
        /*0234*/ 	.word	0x00000080
        /*0238*/ 	.short	0x0100
        /*023a*/ 	.byte	0x06
	.zero		1


	//   ....[17]....
        /*023c*/ 	.word	0x00000ab0
        /*0240*/ 	.word	0x000000ff
        /*0244*/ 	.word	0x00000090
        /*0248*/ 	.short	0x0100
        /*024a*/ 	.byte	0x06
	.zero		1


	//   ....[18]....
        /*024c*/ 	.word	0x00000ac0
        /*0250*/ 	.word	0x000000ff
        /*0254*/ 	.word	0x00000088
        /*0258*/ 	.short	0x0100
        /*025a*/ 	.byte	0x06
	.zero		1


	//   ....[19]....
        /*025c*/ 	.word	0x00000ad0
        /*0260*/ 	.word	0x000000ff
        /*0264*/ 	.word	0x00000098
        /*0268*/ 	.short	0x0100
        /*026a*/ 	.byte	0x06
	.zero		1


	//   ....[20]....
        /*026c*/ 	.word	0x00000c00
        /*0270*/ 	.word	0x000000ff
        /*0274*/ 	.word	0x000000a0
        /*0278*/ 	.short	0x0100
        /*027a*/ 	.byte	0x04
	.zero		1


	//   ....[21]....
        /*027c*/ 	.word	0x00000c10
        /*0280*/ 	.word	0x000000ff
        /*0284*/ 	.word	0x000000b0
        /*0288*/ 	.short	0x0100
        /*028a*/ 	.byte	0x04
	.zero		1


	//   ....[22]....
        /*028c*/ 	.word	0x00000c20
        /*0290*/ 	.word	0x000000ff
        /*0294*/ 	.word	0x000000a8
        /*0298*/ 	.short	0x0100
        /*029a*/ 	.byte	0x04
	.zero		1


	//   ....[23]....
        /*029c*/ 	.word	0x00000c30
        /*02a0*/ 	.word	0x000000ff
        /*02a4*/ 	.word	0x000000b8
        /*02a8*/ 	.short	0x0100
        /*02aa*/ 	.byte	0x04
	.zero		1


	//   ....[24]....
        /*02ac*/ 	.word	0x00000d20
        /*02b0*/ 	.word	0x000000ff
        /*02b4*/ 	.word	0x000000c0
        /*02b8*/ 	.short	0x0100
        /*02ba*/ 	.byte	0x04
	.zero		1


	//   ....[25]....
        /*02bc*/ 	.word	0x00000d30
        /*02c0*/ 	.word	0x000000ff
        /*02c4*/ 	.word	0x000000d0
        /*02c8*/ 	.short	0x0100
        /*02ca*/ 	.byte	0x04
	.zero		1


	//   ....[26]....
        /*02cc*/ 	.word	0x00000d40
        /*02d0*/ 	.word	0x000000ff
        /*02d4*/ 	.word	0x000000c8
        /*02d8*/ 	.short	0x0100
        /*02da*/ 	.byte	0x04
	.zero		1


	//   ....[27]....
        /*02dc*/ 	.word	0x00000d50
        /*02e0*/ 	.word	0x000000ff
        /*02e4*/ 	.word	0x000000d8
        /*02e8*/ 	.short	0x0100
        /*02ea*/ 	.byte	0x04
	.zero		1


	//   ....[28]....
        /*02ec*/ 	.word	0x00001a10
        /*02f0*/ 	.word	0x00000000
        /*02f4*/ 	.word	0x000000d0
        /*02f8*/ 	.short	0x010a
        /*02fa*/ 	.byte	0xff
	.zero		1


	//   ....[29]....
        /*02fc*/ 	.word	0x00001a40
        /*0300*/ 	.word	0x00000000
        /*0304*/ 	.word	0x000000c0
        /*0308*/ 	.short	0x0101
        /*030a*/ 	.byte	0xff
	.zero		1


	//   ....[30]....
        /*030c*/ 	.word	0x00001b20
        /*0310*/ 	.word	0x000000ff
        /*0314*/ 	.word	0x00000020
        /*0318*/ 	.short	0x010a
        /*031a*/ 	.byte	0x04
	.zero		1


	//   ....[31]....
        /*031c*/ 	.word	0x00001bd0
        /*0320*/ 	.word	0x000000ff
        /*0324*/ 	.word	0x00000020
        /*0328*/ 	.short	0x010a
        /*032a*/ 	.byte	0x31
	.zero		1


	//   ....[32]....
        /*032c*/ 	.word	0x00001d10
        /*0330*/ 	.word	0x000000ff
        /*0334*/ 	.word	0x00000020
        /*0338*/ 	.short	0x010a
        /*033a*/ 	.byte	0x04
	.zero		1


	//   ....[33]....
        /*033c*/ 	.word	0x00002100
        /*0340*/ 	.word	0x000000ff
        /*0344*/ 	.word	0x00000078
        /*0348*/ 	.short	0x0101
        /*034a*/ 	.byte	0x07
	.zero		1


	//   ....[34]....
        /*034c*/ 	.word	0x00002120
        /*0350*/ 	.word	0x000000ff
        /*0354*/ 	.word	0x00000020
        /*0358*/ 	.short	0x010a
        /*035a*/ 	.byte	0x04
	.zero		1


	//   ....[35]....
        /*035c*/ 	.word	0x000021a0
        /*0360*/ 	.word	0x000000ff
        /*0364*/ 	.word	0x00000020
        /*0368*/ 	.short	0x010a
        /*036a*/ 	.byte	0x31
	.zero		1


	//   ....[36]....
        /*036c*/ 	.word	0x000022e0
        /*0370*/ 	.word	0x000000ff
        /*0374*/ 	.word	0x00000020
        /*0378*/ 	.short	0x010a
        /*037a*/ 	.byte	0x04
	.zero		1


	//   ....[37]....
        /*037c*/ 	.word	0x000026e0
        /*0380*/ 	.word	0x00000003
        /*0384*/ 	.word	0x00000080
        /*0388*/ 	.short	0x010a
        /*038a*/ 	.byte	0xff
	.zero		1


	//   ....[38]....
        /*038c*/ 	.word	0x00002830
        /*0390*/ 	.word	0x00000000
        /*0394*/ 	.word	0x00000000
        /*0398*/ 	.short	0x0101
        /*039a*/ 	.byte	0xff
	.zero		1


	//   ....[39]....
        /*039c*/ 	.word	0x00002df0
        /*03a0*/ 	.word	0x000000ff
        /*03a4*/ 	.word	0x00000000
        /*03a8*/ 	.short	0x010a
        /*03aa*/ 	.byte	0x04
	.zero		1


	//   ....[40]....
        /*03ac*/ 	.word	0x00002e80
        /*03b0*/ 	.word	0x000000ff
        /*03b4*/ 	.word	0x00000000
        /*03b8*/ 	.short	0x010a
        /*03ba*/ 	.byte	0x05
	.zero		1


	//   ....[41]....
        /*03bc*/ 	.word	0x00002f10
        /*03c0*/ 	.word	0x000000ff
        /*03c4*/ 	.word	0x00000000
        /*03c8*/ 	.short	0x010a
        /*03ca*/ 	.byte	0x05
	.zero		1


	//   ....[42]....
        /*03cc*/ 	.word	0x00002fb0
        /*03d0*/ 	.word	0x00000000
        /*03d4*/ 	.word	0x00000000
        /*03d8*/ 	.short	0x010a
        /*03da*/ 	.byte	0xff
	.zero		1


	//   ....[43]....
        /*03dc*/ 	.word	0x000030d0
        /*03e0*/ 	.word	0x00000000
        /*03e4*/ 	.word	0x000000c0
        /*03e8*/ 	.short	0x010a
        /*03ea*/ 	.byte	0xff
	.zero		1


	//   ....[44]....
        /*03ec*/ 	.word	0x00003140
        /*03f0*/ 	.word	0x00000000
        /*03f4*/ 	.word	0x00000000
        /*03f8*/ 	.short	0x0101
        /*03fa*/ 	.byte	0xff
	.zero		1


	//   ....[45]....
        /*03fc*/ 	.word	0x00003160
        /*0400*/ 	.word	0x000000ff
        /*0404*/ 	.word	0x00000090
        /*0408*/ 	.short	0x010a
        /*040a*/ 	.byte	0x04
	.zero		1


	//   ....[46]....
        /*040c*/ 	.word	0x00003280
        /*0410*/ 	.word	0x00000000
        /*0414*/ 	.word	0x00000080
        /*0418*/ 	.short	0x010a
        /*041a*/ 	.byte	0xff
	.zero		1


	//   ....[47]....
        /*041c*/ 	.word	0x00003380
        /*0420*/ 	.word	0x00000000
        /*0424*/ 	.word	0x00000000
        /*0428*/ 	.short	0x0101
        /*042a*/ 	.byte	0xff
	.zero		1


	//   ....[48]....
        /*042c*/ 	.word	0x00003410
        /*0430*/ 	.word	0x000000ff
        /*0434*/ 	.word	0x00000090
        /*0438*/ 	.short	0x0106
        /*043a*/ 	.byte	0x04
	.zero		1


	//   ....[49]....
        /*043c*/ 	.word	0x00003430
        /*0440*/ 	.word	0x000000ff
        /*0444*/ 	.word	0x00000090
        /*0448*/ 	.short	0x010a
        /*044a*/ 	.byte	0x04
	.zero		1


	//   ....[50]....
        /*044c*/ 	.word	0x000034c0
        /*0450*/ 	.word	0x000000ff
        /*0454*/ 	.word	0x00000090
        /*0458*/ 	.short	0x0106
        /*045a*/ 	.byte	0x07
	.zero		1


	//   ....[51]....
        /*045c*/ 	.word	0x00003500
        /*0460*/ 	.word	0x00000000
        /*0464*/ 	.word	0x00000090
        /*0468*/ 	.short	0x010a
        /*046a*/ 	.byte	0xff
	.zero		1


	//   ....[52]....
        /*046c*/ 	.word	0x00003d50
        /*0470*/ 	.word	0x00000002
        /*0474*/ 	.word	0x00000080
        /*0478*/ 	.short	0x010a
        /*047a*/ 	.byte	0xff
	.zero		1


	//   ....[53]....
        /*047c*/ 	.word	0x00003e80
        /*0480*/ 	.word	0x00000000
        /*0484*/ 	.word	0x00000000
        /*0488*/ 	.short	0x0101
        /*048a*/ 	.byte	0xff
	.zero		1


	//   ....[54]....
        /*048c*/ 	.word	0x00004440
        /*0490*/ 	.word	0x000000ff
        /*0494*/ 	.word	0x00000000
        /*0498*/ 	.short	0x010a
        /*049a*/ 	.byte	0x04
	.zero		1


	//   ....[55]....
        /*049c*/ 	.word	0x00004490
        /*04a0*/ 	.word	0x000000ff
        /*04a4*/ 	.word	0x000000b0
        /*04a8*/ 	.short	0x010a
        /*04aa*/ 	.byte	0x07
	.zero		1


	//   ....[56]....
        /*04ac*/ 	.word	0x00004850
        /*04b0*/ 	.word	0x000000ff
        /*04b4*/ 	.word	0x00000000
        /*04b8*/ 	.short	0x010a
        /*04ba*/ 	.byte	0x07
	.zero		1


	//   ....[57]....
        /*04bc*/ 	.word	0x00004980
        /*04c0*/ 	.word	0x000000ff
        /*04c4*/ 	.word	0x00000000
        /*04c8*/ 	.short	0x010a
        /*04ca*/ 	.byte	0x04
	.zero		1


	//   ....[58]....
        /*04cc*/ 	.word	0x00004e70
        /*04d0*/ 	.word	0x000000ff
        /*04d4*/ 	.word	0x00000000
        /*04d8*/ 	.short	0x010a
        /*04da*/ 	.byte	0x04
	.zero		1


	//   ....[59]....
        /*04dc*/ 	.word	0x00004f10
        /*04e0*/ 	.word	0x000000ff
        /*04e4*/ 	.word	0x00000000
        /*04e8*/ 	.short	0x010a
        /*04ea*/ 	.byte	0x04
	.zero		1


	//   ....[60]....
        /*04ec*/ 	.word	0x000053a0
        /*04f0*/ 	.word	0x0000000c
        /*04f4*/ 	.word	0x00000080
        /*04f8*/ 	.short	0x010a
        /*04fa*/ 	.byte	0xff
	.zero		1


	//   ....[61]....
        /*04fc*/ 	.word	0x00005510
        /*0500*/ 	.word	0x00000000
        /*0504*/ 	.word	0x00000000
        /*0508*/ 	.short	0x0101
        /*050a*/ 	.byte	0xff
	.zero		1


	//   ....[62]....
        /*050c*/ 	.word	0x00005990
        /*0510*/ 	.word	0x000000ff
        /*0514*/ 	.word	0x00000078
        /*0518*/ 	.short	0x010a
        /*051a*/ 	.byte	0x1d
	.zero		1


	//   ....[63]....
        /*051c*/ 	.word	0x00005b50
        /*0520*/ 	.word	0x000000ff
        /*0524*/ 	.word	0x00000058
        /*0528*/ 	.short	0x010a
        /*052a*/ 	.byte	0x04
	.zero		1


	//   ....[64]....
        /*052c*/ 	.word	0x00005da0
        /*0530*/ 	.word	0x000000ff
        /*0534*/ 	.word	0x00000040
        /*0538*/ 	.short	0x010b
        /*053a*/ 	.byte	0x04
	.zero		1


	//   ....[65]....
        /*053c*/ 	.word	0x00005db0
        /*0540*/ 	.word	0x000000ff
        /*0544*/ 	.word	0x00000000
        /*0548*/ 	.short	0x0101
        /*054a*/ 	.byte	0x06
	.zero		1


	//   ....[66]....
        /*054c*/ 	.word	0x00005dc0
        /*0550*/ 	.word	0x000000ff
        /*0554*/ 	.word	0x00000058
        /*0558*/ 	.short	0x010a
        /*055a*/ 	.byte	0x07
	.zero		1


	//   ....[67]....
        /*055c*/ 	.word	0x00006010
        /*0560*/ 	.word	0x000000ff
        /*0564*/ 	.word	0x00000040
        /*0568*/ 	.short	0x010b
        /*056a*/ 	.byte	0x07
	.zero		1


	//   ....[68]....
        /*056c*/ 	.word	0x00006020
        /*0570*/ 	.word	0x000000ff
        /*0574*/ 	.word	0x00000000
        /*0578*/ 	.short	0x0101
        /*057a*/ 	.byte	0x04
	.zero		1


	//   ....[69]....
        /*057c*/ 	.word	0x00006030
        /*0580*/ 	.word	0x000000ff
        /*0584*/ 	.word	0x00000058
        /*0588*/ 	.short	0x010a
        /*058a*/ 	.byte	0x05
	.zero		1


	//   ....[70]....
        /*058c*/ 	.word	0x00006270
        /*0590*/ 	.word	0x000000ff
        /*0594*/ 	.word	0x00000040
        /*0598*/ 	.short	0x010b
        /*059a*/ 	.byte	0x05
	.zero		1


	//   ....[71]....
        /*059c*/ 	.word	0x00006280
        /*05a0*/ 	.word	0x000000ff
        /*05a4*/ 	.word	0x00000000
        /*05a8*/ 	.short	0x0101
        /*05aa*/ 	.byte	0x06
	.zero		1


	//   ....[72]....
        /*05ac*/ 	.word	0x00006290
        /*05b0*/ 	.word	0x000000ff
        /*05b4*/ 	.word	0x00000058
        /*05b8*/ 	.short	0x010a
        /*05ba*/ 	.byte	0x04
	.zero		1


	//   ....[73]....
        /*05bc*/ 	.word	0x000064d0
        /*05c0*/ 	.word	0x000000ff
        /*05c4*/ 	.word	0x00000040
        /*05c8*/ 	.short	0x010b
        /*05ca*/ 	.byte	0x04
	.zero		1


	//   ....[74]....
        /*05cc*/ 	.word	0x00006510
        /*05d0*/ 	.word	0x000000ff
        /*05d4*/ 	.word	0x00000000
        /*05d8*/ 	.short	0x0101
        /*05da*/ 	.byte	0x05
	.zero		1


	//   ....[75]....
        /*05dc*/ 	.word	0x000065a0
        /*05e0*/ 	.word	0x000000ff
        /*05e4*/ 	.word	0x00000000
        /*05e8*/ 	.short	0x010a
        /*05ea*/ 	.byte	0x04
	.zero		1


	//   ....[76]....
        /*05ec*/ 	.word	0x00006630
        /*05f0*/ 	.word	0x000000ff
        /*05f4*/ 	.word	0x00000000
        /*05f8*/ 	.short	0x010a
        /*05fa*/ 	.byte	0x05
	.zero		1


	//   ....[77]....
        /*05fc*/ 	.word	0x000066d0
        /*0600*/ 	.word	0x00000000
        /*0604*/ 	.word	0x00000000
        /*0608*/ 	.short	0x010a
        /*060a*/ 	.byte	0xff
	.zero		1


	//   ....[78]....
        /*060c*/ 	.word	0x00006a50
        /*0610*/ 	.word	0x00000000
        /*0614*/ 	.word	0x00000080
        /*0618*/ 	.short	0x010a
        /*061a*/ 	.byte	0xff
	.zero		1


	//   ....[79]....
        /*061c*/ 	.word	0x00006b20
        /*0620*/ 	.word	0x00000000
        /*0624*/ 	.word	0x00000000
        /*0628*/ 	.short	0x0101
        /*062a*/ 	.byte	0xff
	.zero		1


	//   ....[80]....
        /*062c*/ 	.word	0x00007810
        /*0630*/ 	.word	0x00000000
        /*0634*/ 	.word	0x00000040
        /*0638*/ 	.short	0x010a
        /*063a*/ 	.byte	0xff
	.zero		1


	//   ....[81]....
        /*063c*/ 	.word	0x00007880
        /*0640*/ 	.word	0x00000069
        /*0644*/ 	.word	0x000000a0
        /*0648*/ 	.short	0x010a
        /*064a*/ 	.byte	0xff
	.zero		1


	//   ....[82]....
        /*064c*/ 	.word	0x00007970
        /*0650*/ 	.word	0x00000000
        /*0654*/ 	.word	0x00000040
        /*0658*/ 	.short	0x010a
        /*065a*/ 	.byte	0xff
	.zero		1


	//   ....[83]....
        /*065c*/ 	.word	0x00007a90
        /*0660*/ 	.word	0x00000069
        /*0664*/ 	.word	0x000000a0
        /*0668*/ 	.short	0x010a
        /*066a*/ 	.byte	0xff
	.zero		1


	//   ....[84]....
        /*066c*/ 	.word	0x00008910
        /*0670*/ 	.word	0x00000000
        /*0674*/ 	.word	0x00000000
        /*0678*/ 	.short	0x0101
        /*067a*/ 	.byte	0xff
	.zero		1


	//   ....[85]....
        /*067c*/ 	.word	0x00008920
        /*0680*/ 	.word	0x00000014
        /*0684*/ 	.word	0x00000040
        /*0688*/ 	.short	0x010a
        /*068a*/ 	.byte	0xff
	.zero		1


	//   ....[86]....
        /*068c*/ 	.word	0x000089e0
        /*0690*/ 	.word	0x00000014
        /*0694*/ 	.word	0x00000040
        /*0698*/ 	.short	0x010a
        /*069a*/ 	.byte	0xff
	.zero		1


	//   ....[87]....
        /*069c*/ 	.word	0x000098f0
        /*06a0*/ 	.word	0x0000002e
        /*06a4*/ 	.word	0x00000000
        /*06a8*/ 	.short	0x0101
        /*06aa*/ 	.byte	0xff
	.zero		1


	//   ....[88]....
        /*06ac*/ 	.word	0x00009910
        /*06b0*/ 	.word	0x00000015
        /*06b4*/ 	.word	0x00000040
        /*06b8*/ 	.short	0x010a
        /*06ba*/ 	.byte	0xff
	.zero		1


	//   ....[89]....
        /*06bc*/ 	.word	0x000099d0
        /*06c0*/ 	.word	0x00000015
        /*06c4*/ 	.word	0x00000040
        /*06c8*/ 	.short	0x010a
        /*06ca*/ 	.byte	0xff
	.zero		1


	//   ....[90]....
        /*06cc*/ 	.word	0x0000a8c0
        /*06d0*/ 	.word	0x0000002e
        /*06d4*/ 	.word	0x00000000
        /*06d8*/ 	.short	0x0101
        /*06da*/ 	.byte	0xff
	.zero		1


	//   ....[91]....
        /*06dc*/ 	.word	0x0000a8e0
        /*06e0*/ 	.word	0x00000002
        /*06e4*/ 	.word	0x00000040
        /*06e8*/ 	.short	0x010a
        /*06ea*/ 	.byte	0xff
	.zero		1


	//   ....[92]....
        /*06ec*/ 	.word	0x0000a990
        /*06f0*/ 	.word	0x00000002
        /*06f4*/ 	.word	0x00000040
        /*06f8*/ 	.short	0x010a
        /*06fa*/ 	.byte	0xff
	.zero		1


	//   ....[93]....
        /*06fc*/ 	.word	0x0000b230
        /*0700*/ 	.word	0x000000ff
        /*0704*/ 	.word	0x00000000
        /*0708*/ 	.short	0x0101
        /*070a*/ 	.byte	0x04
	.zero		1


	//   ....[94]....
        /*070c*/ 	.word	0x0000b890
        /*0710*/ 	.word	0x00000000
        /*0714*/ 	.word	0x00000000
        /*0718*/ 	.short	0x0101
        /*071a*/ 	.byte	0xff
	.zero		1


	//   ....[95]....
        /*071c*/ 	.word	0x0000bb40
        /*0720*/ 	.word	0x000000ff
        /*0724*/ 	.word	0x00000000
        /*0728*/ 	.short	0x0101
        /*072a*/ 	.byte	0x04
	.zero		1


	//   ....[96]....
        /*072c*/ 	.word	0x0000bb60
        /*0730*/ 	.word	0x00000000
        /*0734*/ 	.word	0x000000d0
        /*0738*/ 	.short	0x010a
        /*073a*/ 	.byte	0xff
	.zero		1


	//   ....[97]....
        /*073c*/ 	.word	0x0000bbc0
        /*0740*/ 	.word	0x00000000
        /*0744*/ 	.word	0x00000020
        /*0748*/ 	.short	0x010a
        /*074a*/ 	.byte	0xff
	.zero		1


	//   ....[98]....
        /*074c*/ 	.word	0x0000bc20
        /*0750*/ 	.word	0x00000000
        /*0754*/ 	.word	0x00000020
        /*0758*/ 	.short	0x010a
        /*075a*/ 	.byte	0xff
	.zero		1


	//   ....[99]....
        /*075c*/ 	.word	0x0000bc70
        /*0760*/ 	.word	0x00000003
        /*0764*/ 	.word	0x00000080
        /*0768*/ 	.short	0x010a
        /*076a*/ 	.byte	0xff
	.zero		1


	//   ....[100]....
        /*076c*/ 	.word	0x0000bcd0
        /*0770*/ 	.word	0x00000000
        /*0774*/ 	.word	0x00000000
        /*0778*/ 	.short	0x010a
        /*077a*/ 	.byte	0xff
	.zero		1


	//   ....[101]....
        /*077c*/ 	.word	0x0000bd30
        /*0780*/ 	.word	0x00000000
        /*0784*/ 	.word	0x00000000
        /*0788*/ 	.short	0x010a
        /*078a*/ 	.byte	0xff
	.zero		1


	//   ....[102]....
        /*078c*/ 	.word	0x0000bd90
        /*0790*/ 	.word	0x00000000
        /*0794*/ 	.word	0x00000000
        /*0798*/ 	.short	0x010a
        /*079a*/ 	.byte	0xff
	.zero		1


	//   ....[103]....
        /*079c*/ 	.word	0x0000bde0
        /*07a0*/ 	.word	0x00000000
        /*07a4*/ 	.word	0x000000c0
        /*07a8*/ 	.short	0x010a
        /*07aa*/ 	.byte	0xff
	.zero		1


	//   ....[104]....
        /*07ac*/ 	.word	0x0000be40
        /*07b0*/ 	.word	0x00000000
        /*07b4*/ 	.word	0x00000090
        /*07b8*/ 	.short	0x010a
        /*07ba*/ 	.byte	0xff
	.zero		1


	//   ....[105]....
        /*07bc*/ 	.word	0x0000be90
        /*07c0*/ 	.word	0x00000000
        /*07c4*/ 	.word	0x00000080
        /*07c8*/ 	.short	0x010a
        /*07ca*/ 	.byte	0xff
	.zero		1


	//   ....[106]....
        /*07cc*/ 	.word	0x0000bef0
        /*07d0*/ 	.word	0x00000000
        /*07d4*/ 	.word	0x00000090
        /*07d8*/ 	.short	0x010a
        /*07da*/ 	.byte	0xff
	.zero		1


	//   ....[107]....
        /*07dc*/ 	.word	0x0000bf40
        /*07e0*/ 	.word	0x00000002
        /*07e4*/ 	.word	0x00000080
        /*07e8*/ 	.short	0x010a
        /*07ea*/ 	.byte	0xff
	.zero		1


	//   ....[108]....
        /*07ec*/ 	.word	0x0000bfb0
        /*07f0*/ 	.word	0x00000004
        /*07f4*/ 	.word	0x000000b0
        /*07f8*/ 	.short	0x010a
        /*07fa*/ 	.byte	0xff
	.zero		1


	//   ....[109]....
        /*07fc*/ 	.word	0x0000c010
        /*0800*/ 	.word	0x00000004
        /*0804*/ 	.word	0x00000000
        /*0808*/ 	.short	0x010a
        /*080a*/ 	.byte	0xff
	.zero		1


	//   ....[110]....
        /*080c*/ 	.word	0x0000c070
        /*0810*/ 	.word	0x00000000
        /*0814*/ 	.word	0x00000000
        /*0818*/ 	.short	0x010a
        /*081a*/ 	.byte	0xff
	.zero		1


	//   ....[111]....
        /*081c*/ 	.word	0x0000c0d0
        /*0820*/ 	.word	0x00000000
        /*0824*/ 	.word	0x00000000
        /*0828*/ 	.short	0x010a
        /*082a*/ 	.byte	0xff
	.zero		1


	//   ....[112]....
        /*082c*/ 	.word	0x0000c120
        /*0830*/ 	.word	0x0000000c
        /*0834*/ 	.word	0x00000080
        /*0838*/ 	.short	0x010a
        /*083a*/ 	.byte	0xff
	.zero		1


	//   ....[113]....
        /*083c*/ 	.word	0x0000c180
        /*0840*/ 	.word	0x00000000
        /*0844*/ 	.word	0x00000078
        /*0848*/ 	.short	0x010a
        /*084a*/ 	.byte	0xff
	.zero		1


	//   ....[114]....
        /*084c*/ 	.word	0x0000c1e0
        /*0850*/ 	.word	0x00000000
        /*0854*/ 	.word	0x00000058
        /*0858*/ 	.short	0x010a
        /*085a*/ 	.byte	0xff
	.zero		1


	//   ....[115]....
        /*085c*/ 	.word	0x0000c240
        /*0860*/ 	.word	0x00000000
        /*0864*/ 	.word	0x00000058
        /*0868*/ 	.short	0x010a
        /*086a*/ 	.byte	0xff
	.zero		1


	//   ....[116]....
        /*086c*/ 	.word	0x0000c2a0
        /*0870*/ 	.word	0x00000000
        /*0874*/ 	.word	0x00000058
        /*0878*/ 	.short	0x010a
        /*087a*/ 	.byte	0xff
	.zero		1


	//   ....[117]....
        /*087c*/ 	.word	0x0000c300
        /*0880*/ 	.word	0x00000000
        /*0884*/ 	.word	0x00000058
        /*0888*/ 	.short	0x010a
        /*088a*/ 	.byte	0xff
	.zero		1


	//   ....[118]....
        /*088c*/ 	.word	0x0000c360
        /*0890*/ 	.word	0x00000000
        /*0894*/ 	.word	0x00000000
        /*0898*/ 	.short	0x010a
        /*089a*/ 	.byte	0xff
	.zero		1


	//   ....[119]....
        /*089c*/ 	.word	0x0000c3c0
        /*08a0*/ 	.word	0x00000000
        /*08a4*/ 	.word	0x00000000
        /*08a8*/ 	.short	0x010a
        /*08aa*/ 	.byte	0xff
	.zero		1


	//   ....[120]....
        /*08ac*/ 	.word	0x0000c410
        /*08b0*/ 	.word	0x00000000
        /*08b4*/ 	.word	0x00000080
        /*08b8*/ 	.short	0x010a
        /*08ba*/ 	.byte	0xff
	.zero		1


	//   ....[121]....
        /*08bc*/ 	.word	0x0000c460
        /*08c0*/ 	.word	0x00000000
        /*08c4*/ 	.word	0x00000040
        /*08c8*/ 	.short	0x010a
        /*08ca*/ 	.byte	0xff
	.zero		1


	//   ....[122]....
        /*08cc*/ 	.word	0x0000c4b0
        /*08d0*/ 	.word	0x00000069
        /*08d4*/ 	.word	0x000000a0
        /*08d8*/ 	.short	0x010a
        /*08da*/ 	.byte	0xff
	.zero		1


	//   ....[123]....
        /*08dc*/ 	.word	0x0000c500
        /*08e0*/ 	.word	0x00000014
        /*08e4*/ 	.word	0x00000040
        /*08e8*/ 	.short	0x010a
        /*08ea*/ 	.byte	0xff
	.zero		1


	//   ....[124]....
        /*08ec*/ 	.word	0x0000c550
        /*08f0*/ 	.word	0x00000015
        /*08f4*/ 	.word	0x00000040
        /*08f8*/ 	.short	0x010a
        /*08fa*/ 	.byte	0xff
	.zero		1


	//   ....[125]....
        /*08fc*/ 	.word	0x0000c5a0
        /*0900*/ 	.word	0x00000002
        /*0904*/ 	.word	0x00000040
        /*0908*/ 	.short	0x010a
        /*090a*/ 	.byte	0xff
	.zero		1


	//----- nvinfo : EIATTR_NUM_MBARRIERS
	.align		4
.L_47:
        /*090c*/ 	.byte	0x03, 0x38
        /*090e*/ 	.short	0x001c


	//----- nvinfo : EIATTR_EXIT_INSTR_OFFSETS
	.align		4
        /*0910*/ 	.byte	0x04, 0x1c
        /*0912*/ 	.short	(.L_49 - .L_48)


	//   ....[0]....
.L_48:
        /*0914*/ 	.word	0x00002fe0


	//   ....[1]....
        /*0918*/ 	.word	0x000034d0


	//   ....[2]....
        /*091c*/ 	.word	0x00003530


	//   ....[3]....
        /*0920*/ 	.word	0x00005170


	//   ....[4]....
        /*0924*/ 	.word	0x00006700


	//   ....[5]....
        /*0928*/ 	.word	0x00006740


	//   ....[6]....
        /*092c*/ 	.word	0x0000ba30


	//   ....[7]....
        /*0930*/ 	.word	0x0000bab0


	//   ....[8]....
        /*0934*/ 	.word	0x0000bae0


	//   ....[9]....
        /*0938*/ 	.word	0x0000bb50


	//----- nvinfo : EIATTR_MAX_THREADS
	.align		4
.L_49:
        /*093c*/ 	.byte	0x04, 0x05
        /*093e*/ 	.short	(.L_51 - .L_50)
.L_50:
        /*0940*/ 	.word	0x00000100
        /*0944*/ 	.word	0x00000001
        /*0948*/ 	.word	0x00000001


	//----- nvinfo : EIATTR_CRS_STACK_SIZE
	.align		4
.L_51:
        /*094c*/ 	.byte	0x04, 0x1e
        /*094e*/ 	.short	(.L_53 - .L_52)
.L_52:
        /*0950*/ 	.word	0x00000000


	//----- nvinfo : EIATTR_CBANK_PARAM_SIZE
	.align		4
.L_53:
        /*0954*/ 	.byte	0x03, 0x19
        /*0956*/ 	.short	0x0c00


	//----- nvinfo : EIATTR_PARAM_CBANK
	.align		4
        /*0958*/ 	.byte	0x04, 0x0a
        /*095a*/ 	.short	(.L_55 - .L_54)
	.align		4
.L_54:
        /*095c*/ 	.word	index@(.nv.constant0._ZN7cutlass13device_kernelINS_4gemm6kernel13GemmUniversalIN4cute5tupleIJiiiiEEENS1_10collective13CollectiveMmaINS1_46MainloopSm100TmaUmmaWarpSpecializedBlockScaledILi4ELi2ELi2ENS5_IJNS4_1CILi2EEESB_NSA_ILi1EEEEEEEENS5_IJNSA_ILi128EEENSA_ILi64EEENSA_ILi256EEEEEENS5_IJNS_12float_e4m3_tENS_13float_ue8m0_tEEEENS5_IJNS5_IJlSC_lEEENS4_6LayoutINS5_IJNS5_IJNS5_IJNSA_ILi32EEENSA_ILi4EEEEEEiEEESR_NS5_IJSC_iEEEEEENS5_IJNS5_IJNS5_IJNSA_ILi16EEESP_EEEiEEENS5_IJNS5_IJNSA_ILi0EEESC_EEENSA_ILi512EEEEEENS5_IJSX_iEEEEEEEEEEESL_S14_NS4_8TiledMMAINS4_8MMA_AtomIJNS4_21SM100_MMA_MXF8F6F4_SSISJ_SJ_fSK_Li128ELi64ELNS4_4UMMA5MajorE0ELS19_0ELNS18_7ScaleInE0ELS1A_0EEEEEENSN_INS5_IJSC_SC_SC_EEENS5_IJSX_SX_SX_EEEEENS5_IJNS4_10UnderscoreES1G_S1G_EEEEENS5_IJNS4_23SM90_TMA_LOAD_MULTICASTES1J_EEENS5_IJNS4_14ComposedLayoutINS4_7SwizzleILi3ELi4ELi3EEENS4_18smem_ptr_flag_bitsILi8EEENSN_INS5_IJNSA_ILi8EEESF_EEENS5_IJSF_SC_EEEEEEENSN_INS5_IJNS5_IJNS5_IJSQ_SC_EEENS5_IJSO_SC_EEEEEESC_NS5_IJSP_SB_EEEEEENS5_IJNS5_IJNS5_IJSV_SZ_EEESY_EEESX_NS5_IJSC_SZ_EEEEEEEEEEEvNS4_8identityES1K_S25_vS26_EENS_8epilogue10collective18CollectiveEpilogueINS28_23Sm100TmaWarpSpecializedILi3ELi2ELi16ELb1ELb0EEEJNS5_IJSG_SG_SH_EEENS5_IJNSN_ISG_SC_EENSN_INS5_IJSU_SB_EEENS5_IJSC_SO_EEEEEEEENS_10bfloat16_tESM_S2J_SM_NS28_6fusion15FusionCallbacksIS2C_NS2K_17LinearCombinationIS2J_fS2J_fLNS_15FloatRoundStyleE2EEES2D_S2I_JEEENS4_5SM1004TMEM4LOAD26SM100_TMEM_LOAD_32dp32b16xENS4_13SM90_TMA_LOADENS1L_INS1M_ILi1ELi4ELi3EEENS1O_ILi16EEENSN_INS5_IJS1Q_SU_EEENS5_IJSU_SC_EEEEEEENS4_39AutoVectorizingCopyWithAssumedAlignmentILi128EEENS4_14SM90_TMA_STOREES30_S32_S32_EEEvvEEEEvNT_6ParamsE)
        /*0960*/ 	.short	0x0380
        /*0962*/ 	.short	0x0c00


	//----- nvinfo : EIATTR_SW_WAR
	.align		4
.L_55:
        /*0964*/ 	.byte	0x04, 0x36
        /*0966*/ 	.short	(.L_57 - .L_56)
.L_56:
        /*0968*/ 	.word	0x00000008
.L_57:


//--------------------- .nv.callgraph             --------------------------
	.section	.nv.callgraph,"",@"SHT_CUDA_CALLGRAPH"
	.align	4
	.sectionentsize	8
	.align		4
        /*0000*/ 	.word	0x00000000
	.align		4
        /*0004*/ 	.word	0xffffffff
	.align		4
        /*0008*/ 	.word	index@(_ZN7cutlass13device_kernelINS_4gemm6kernel13GemmUniversalIN4cute5tupleIJiiiiEEENS1_10collective13CollectiveMmaINS1_46MainloopSm100TmaUmmaWarpSpecializedBlockScaledILi4ELi2ELi2ENS5_IJNS4_1CILi2EEESB_NSA_ILi1EEEEEEEENS5_IJNSA_ILi128EEENSA_ILi64EEENSA_ILi256EEEEEENS5_IJNS_12float_e4m3_tENS_13float_ue8m0_tEEEENS5_IJNS5_IJlSC_lEEENS4_6LayoutINS5_IJNS5_IJNS5_IJNSA_ILi32EEENSA_ILi4EEEEEEiEEESR_NS5_IJSC_iEEEEEENS5_IJNS5_IJNS5_IJNSA_ILi16EEESP_EEEiEEENS5_IJNS5_IJNSA_ILi0EEESC_EEENSA_ILi512EEEEEENS5_IJSX_iEEEEEEEEEEESL_S14_NS4_8TiledMMAINS4_8MMA_AtomIJNS4_21SM100_MMA_MXF8F6F4_SSISJ_SJ_fSK_Li128ELi64ELNS4_4UMMA5MajorE0ELS19_0ELNS18_7ScaleInE0ELS1A_0EEEEEENSN_INS5_IJSC_SC_SC_EEENS5_IJSX_SX_SX_EEEEENS5_IJNS4_10UnderscoreES1G_S1G_EEEEENS5_IJNS4_23SM90_TMA_LOAD_MULTICASTES1J_EEENS5_IJNS4_14ComposedLayoutINS4_7SwizzleILi3ELi4ELi3EEENS4_18smem_ptr_flag_bitsILi8EEENSN_INS5_IJNSA_ILi8EEESF_EEENS5_IJSF_SC_EEEEEEENSN_INS5_IJNS5_IJNS5_IJSQ_SC_EEENS5_IJSO_SC_EEEEEESC_NS5_IJSP_SB_EEEEEENS5_IJNS5_IJNS5_IJSV_SZ_EEESY_EEESX_NS5_IJSC_SZ_EEEEEEEEEEEvNS4_8identityES1K_S25_vS26_EENS_8epilogue10collective18CollectiveEpilogueINS28_23Sm100TmaWarpSpecializedILi3ELi2ELi16ELb1ELb0EEEJNS5_IJSG_SG_SH_EEENS5_IJNSN_ISG_SC_EENSN_INS5_IJSU_SB_EEENS5_IJSC_SO_EEEEEEEENS_10bfloat16_tESM_S2J_SM_NS28_6fusion15FusionCallbacksIS2C_NS2K_17LinearCombinationIS2J_fS2J_fLNS_15FloatRoundStyleE2EEES2D_S2I_JEEENS4_5SM1004TMEM4LOAD26SM100_TMEM_LOAD_32dp32b16xENS4_13SM90_TMA_LOADENS1L_INS1M_ILi1ELi4ELi3EEENS1O_ILi16EEENSN_INS5_IJS1Q_SU_EEENS5_IJSU_SC_EEEEEEENS4_39AutoVectorizingCopyWithAssumedAlignmentILi128EEENS4_14SM90_TMA_STOREES30_S32_S32_EEEvvEEEEvNT_6ParamsE)
	.align		4
        /*000c*/ 	.word	index@(__assertfail)
	.align		4
        /*0010*/ 	.word	0x00000000
	.align		4
        /*0014*/ 	.word	0xfffffffe
	.align		4
        /*0018*/ 	.word	0x00000000
	.align		4
        /*001c*/ 	.word	0xfffffffd
	.align		4
        /*0020*/ 	.word	0x00000000
	.align		4
        /*0024*/ 	.word	0xfffffffc


//--------------------- .nv.constant4             --------------------------
	.section	.nv.constant4,"a",@progbits
	.align	8
	.align		8
.nv.constant4:
        /*0000*/ 	.dword	__assertfail
	.align		8
        /*0008*/ 	.dword	__unnamed_1
	.align		8
        /*0010*/ 	.dword	__unnamed_2
	.align		8
        /*0018*/ 	.dword	_ZN40_INTERNAL_7caa9159_4_k_cu_e774d8be_326304cuda3std3__45__cpo5beginE
	.align		8
        /*0020*/ 	.dword	_ZN40_INTERNAL_7caa9159_4_k_cu_e774d8be_326304cuda3std3__45__cpo3endE
	.align		8
        /*0028*/ 	.dword	_ZN40_INTERNAL_7caa9159_4_k_cu_e774d8be_326304cuda3std3__45__cpo6cbeginE
	.align		8
        /*0030*/ 	.dword	_ZN40_INTERNAL_7caa9159_4_k_cu_e774d8be_326304cuda3std3__45__cpo4cendE
	.align		8
        /*0038*/ 	.dword	_ZN40_INTERNAL_7caa9159_4_k_cu_e774d8be_326304cuda3std3__442_GLOBAL__N__7caa9159_4_k_cu_e774d8be_326306ignoreE
	.align		8
        /*0040*/ 	.dword	_ZN40_INTERNAL_7caa9159_4_k_cu_e774d8be_326304cuda3std3__419piecewise_constructE
	.align		8
        /*0048*/ 	.dword	_ZN40_INTERNAL_7caa9159_4_k_cu_e774d8be_326304cuda3std3__48in_placeE
	.align		8
        /*0050*/ 	.dword	_ZN40_INTERNAL_7caa9159_4_k_cu_e774d8be_326304cuda3std6ranges3__45__cpo4swapE
	.align		8
        /*0058*/ 	.dword	_ZN40_INTERNAL_7caa9159_4_k_cu_e774d8be_326304cuda3std6ranges3__45__cpo9iter_moveE
	.align		8
        /*0060*/ 	.dword	_ZN40_INTERNAL_7caa9159_4_k_cu_e774d8be_326304cute7productE
	.align		8
        /*0068*/ 	.dword	_ZN40_INTERNAL_7caa9159_4_k_cu_e774d8be_326304cute1_E
	.align		8
        /*0070*/ 	.dword	$str$25
	.align		8
        /*0078*/ 	.dword	$str$26
	.align		8
        /*0080*/ 	.dword	$str$27
	.align		8
        /*0088*/ 	.dword	$str$28


//--------------------- .text._ZN7cutlass13device_kernelINS_4gemm6kernel13GemmUniversalIN4cute5tupleIJiiiiEEENS1_10collective13CollectiveMmaINS1_46MainloopSm100TmaUmmaWarpSpecializedBlockScaledILi4ELi2ELi2ENS5_IJNS4_1CILi2EEESB_NSA_ILi1EEEEEEEENS5_IJNSA_ILi128EEENSA_ILi64EEENSA_ILi256EEEEEENS5_IJNS_12float_e4m3_tENS_13float_ue8m0_tEEEENS5_IJNS5_IJlSC_lEEENS4_6LayoutINS5_IJNS5_IJNS5_IJNSA_ILi32EEENSA_ILi4EEEEEEiEEESR_NS5_IJSC_iEEEEEENS5_IJNS5_IJNS5_IJNSA_ILi16EEESP_EEEiEEENS5_IJNS5_IJNSA_ILi0EEESC_EEENSA_ILi512EEEEEENS5_IJSX_iEEEEEEEEEEESL_S14_NS4_8TiledMMAINS4_8MMA_AtomIJNS4_21SM100_MMA_MXF8F6F4_SSISJ_SJ_fSK_Li128ELi64ELNS4_4UMMA5MajorE0ELS19_0ELNS18_7ScaleInE0ELS1A_0EEEEEENSN_INS5_IJSC_SC_SC_EEENS5_IJSX_SX_SX_EEEEENS5_IJNS4_10UnderscoreES1G_S1G_EEEEENS5_IJNS4_23SM90_TMA_LOAD_MULTICASTES1J_EEENS5_IJNS4_14ComposedLayoutINS4_7SwizzleILi3ELi4ELi3EEENS4_18smem_ptr_flag_bitsILi8EEENSN_INS5_IJNSA_ILi8EEESF_EEENS5_IJSF_SC_EEEEEEENSN_INS5_IJNS5_IJNS5_IJSQ_SC_EEENS5_IJSO_SC_EEEEEESC_NS5_IJSP_SB_EEEEEENS5_IJNS5_IJNS5_IJSV_SZ_EEESY_EEESX_NS5_IJSC_SZ_EEEEEEEEEEEvNS4_8identityES1K_S25_vS26_EENS_8epilogue10collective18CollectiveEpilogueINS28_23Sm100TmaWarpSpecializedILi3ELi2ELi16ELb1ELb0EEEJNS5_IJSG_SG_SH_EEENS5_IJNSN_ISG_SC_EENSN_INS5_IJSU_SB_EEENS5_IJSC_SO_EEEEEEEENS_10bfloat16_tESM_S2J_SM_NS28_6fusion15FusionCallbacksIS2C_NS2K_17LinearCombinationIS2J_fS2J_fLNS_15FloatRoundStyleE2EEES2D_S2I_JEEENS4_5SM1004TMEM4LOAD26SM100_TMEM_LOAD_32dp32b16xENS4_13SM90_TMA_LOADENS1L_INS1M_ILi1ELi4ELi3EEENS1O_ILi16EEENSN_INS5_IJS1Q_SU_EEENS5_IJSU_SC_EEEEEEENS4_39AutoVectorizingCopyWithAssumedAlignmentILi128EEENS4_14SM90_TMA_STOREES30_S32_S32_EEEvvEEEEvNT_6ParamsE --------------------------
	.section	.text._ZN7cutlass13device_kernelINS_4gemm6kernel13GemmUniversalIN4cute5tupleIJiiiiEEENS1_10collective13CollectiveMmaINS1_46MainloopSm100TmaUmmaWarpSpecializedBlockScaledILi4ELi2ELi2ENS5_IJNS4_1CILi2EEESB_NSA_ILi1EEEEEEEENS5_IJNSA_ILi128EEENSA_ILi64EEENSA_ILi256EEEEEENS5_IJNS_12float_e4m3_tENS_13float_ue8m0_tEEEENS5_IJNS5_IJlSC_lEEENS4_6LayoutINS5_IJNS5_IJNS5_IJNSA_ILi32EEENSA_ILi4EEEEEEiEEESR_NS5_IJSC_iEEEEEENS5_IJNS5_IJNS5_IJNSA_ILi16EEESP_EEEiEEENS5_IJNS5_IJNSA_ILi0EEESC_EEENSA_ILi512EEEEEENS5_IJSX_iEEEEEEEEEEESL_S14_NS4_8TiledMMAINS4_8MMA_AtomIJNS4_21SM100_MMA_MXF8F6F4_SSISJ_SJ_fSK_Li128ELi64ELNS4_4UMMA5MajorE0ELS19_0ELNS18_7ScaleInE0ELS1A_0EEEEEENSN_INS5_IJSC_SC_SC_EEENS5_IJSX_SX_SX_EEEEENS5_IJNS4_10UnderscoreES1G_S1G_EEEEENS5_IJNS4_23SM90_TMA_LOAD_MULTICASTES1J_EEENS5_IJNS4_14ComposedLayoutINS4_7SwizzleILi3ELi4ELi3EEENS4_18smem_ptr_flag_bitsILi8EEENSN_INS5_IJNSA_ILi8EEESF_EEENS5_IJSF_SC_EEEEEEENSN_INS5_IJNS5_IJNS5_IJSQ_SC_EEENS5_IJSO_SC_EEEEEESC_NS5_IJSP_SB_EEEEEENS5_IJNS5_IJNS5_IJSV_SZ_EEESY_EEESX_NS5_IJSC_SZ_EEEEEEEEEEEvNS4_8identityES1K_S25_vS26_EENS_8epilogue10collective18CollectiveEpilogueINS28_23Sm100TmaWarpSpecializedILi3ELi2ELi16ELb1ELb0EEEJNS5_IJSG_SG_SH_EEENS5_IJNSN_ISG_SC_EENSN_INS5_IJSU_SB_EEENS5_IJSC_SO_EEEEEEEENS_10bfloat16_tESM_S2J_SM_NS28_6fusion15FusionCallbacksIS2C_NS2K_17LinearCombinationIS2J_fS2J_fLNS_15FloatRoundStyleE2EEES2D_S2I_JEEENS4_5SM1004TMEM4LOAD26SM100_TMEM_LOAD_32dp32b16xENS4_13SM90_TMA_LOADENS1L_INS1M_ILi1ELi4ELi3EEENS1O_ILi16EEENSN_INS5_IJS1Q_SU_EEENS5_IJSU_SC_EEEEEEENS4_39AutoVectorizingCopyWithAssumedAlignmentILi128EEENS4_14SM90_TMA_STOREES30_S32_S32_EEEvvEEEEvNT_6ParamsE,"ax",@progbits
	.align	128
.text._ZN7cutlass13device_kernelINS_4gemm6kernel13GemmUniversalIN4cute5tupleIJiiiiEEENS1_10collective13CollectiveMmaINS1_46MainloopSm100TmaUmmaWarpSpecializedBlockScaledILi4ELi2ELi2ENS5_IJNS4_1CILi2EEESB_NSA_ILi1EEEEEEEENS5_IJNSA_ILi128EEENSA_ILi64EEENSA_ILi256EEEEEENS5_IJNS_12float_e4m3_tENS_13float_ue8m0_tEEEENS5_IJNS5_IJlSC_lEEENS4_6LayoutINS5_IJNS5_IJNS5_IJNSA_ILi32EEENSA_ILi4EEEEEEiEEESR_NS5_IJSC_iEEEEEENS5_IJNS5_IJNS5_IJNSA_ILi16EEESP_EEEiEEENS5_IJNS5_IJNSA_ILi0EEESC_EEENSA_ILi512EEEEEENS5_IJSX_iEEEEEEEEEEESL_S14_NS4_8TiledMMAINS4_8MMA_AtomIJNS4_21SM100_MMA_MXF8F6F4_SSISJ_SJ_fSK_Li128ELi64ELNS4_4UMMA5MajorE0ELS19_0ELNS18_7ScaleInE0ELS1A_0EEEEEENSN_INS5_IJSC_SC_SC_EEENS5_IJSX_SX_SX_EEEEENS5_IJNS4_10UnderscoreES1G_S1G_EEEEENS5_IJNS4_23SM90_TMA_LOAD_MULTICASTES1J_EEENS5_IJNS4_14ComposedLayoutINS4_7SwizzleILi3ELi4ELi3EEENS4_18smem_ptr_flag_bitsILi8EEENSN_INS5_IJNSA_ILi8EEESF_EEENS5_IJSF_SC_EEEEEEENSN_INS5_IJNS5_IJNS5_IJSQ_SC_EEENS5_IJSO_SC_EEEEEESC_NS5_IJSP_SB_EEEEEENS5_IJNS5_IJNS5_IJSV_SZ_EEESY_EEESX_NS5_IJSC_SZ_EEEEEEEEEEEvNS4_8identityES1K_S25_vS26_EENS_8epilogue10collective18CollectiveEpilogueINS28_23Sm100TmaWarpSpecializedILi3ELi2ELi16ELb1ELb0EEEJNS5_IJSG_SG_SH_EEENS5_IJNSN_ISG_SC_EENSN_INS5_IJSU_SB_EEENS5_IJSC_SO_EEEEEEEENS_10bfloat16_tESM_S2J_SM_NS28_6fusion15FusionCallbacksIS2C_NS2K_17LinearCombinationIS2J_fS2J_fLNS_15FloatRoundStyleE2EEES2D_S2I_JEEENS4_5SM1004TMEM4LOAD26SM100_TMEM_LOAD_32dp32b16xENS4_13SM90_TMA_LOADENS1L_INS1M_ILi1ELi4ELi3EEENS1O_ILi16EEENSN_INS5_IJS1Q_SU_EEENS5_IJSU_SC_EEEEEEENS4_39AutoVectorizingCopyWithAssumedAlignmentILi128EEENS4_14SM90_TMA_STOREES30_S32_S32_EEEvvEEEEvNT_6ParamsE:
        .type           _ZN7cutlass13device_kernelINS_4gemm6kernel13GemmUniversalIN4cute5tupleIJiiiiEEENS1_10collective13CollectiveMmaINS1_46MainloopSm100TmaUmmaWarpSpecializedBlockScaledILi4ELi2ELi2ENS5_IJNS4_1CILi2EEESB_NSA_ILi1EEEEEEEENS5_IJNSA_ILi128EEENSA_ILi64EEENSA_ILi256EEEEEENS5_IJNS_12float_e4m3_tENS_13float_ue8m0_tEEEENS5_IJNS5_IJlSC_lEEENS4_6LayoutINS5_IJNS5_IJNS5_IJNSA_ILi32EEENSA_ILi4EEEEEEiEEESR_NS5_IJSC_iEEEEEENS5_IJNS5_IJNS5_IJNSA_ILi16EEESP_EEEiEEENS5_IJNS5_IJNSA_ILi0EEESC_EEENSA_ILi512EEEEEENS5_IJSX_iEEEEEEEEEEESL_S14_NS4_8TiledMMAINS4_8MMA_AtomIJNS4_21SM100_MMA_MXF8F6F4_SSISJ_SJ_fSK_Li128ELi64ELNS4_4UMMA5MajorE0ELS19_0ELNS18_7ScaleInE0ELS1A_0EEEEEENSN_INS5_IJSC_SC_SC_EEENS5_IJSX_SX_SX_EEEEENS5_IJNS4_10UnderscoreES1G_S1G_EEEEENS5_IJNS4_23SM90_TMA_LOAD_MULTICASTES1J_EEENS5_IJNS4_14ComposedLayoutINS4_7SwizzleILi3ELi4ELi3EEENS4_18smem_ptr_flag_bitsILi8EEENSN_INS5_IJNSA_ILi8EEESF_EEENS5_IJSF_SC_EEEEEEENSN_INS5_IJNS5_IJNS5_IJSQ_SC_EEENS5_IJSO_SC_EEEEEESC_NS5_IJSP_SB_EEEEEENS5_IJNS5_IJNS5_IJSV_SZ_EEESY_EEESX_NS5_IJSC_SZ_EEEEEEEEEEEvNS4_8identityES1K_S25_vS26_EENS_8epilogue10collective18CollectiveEpilogueINS28_23Sm100TmaWarpSpecializedILi3ELi2ELi16ELb1ELb0EEEJNS5_IJSG_SG_SH_EEENS5_IJNSN_ISG_SC_EENSN_INS5_IJSU_SB_EEENS5_IJSC_SO_EEEEEEEENS_10bfloat16_tESM_S2J_SM_NS28_6fusion15FusionCallbacksIS2C_NS2K_17LinearCombinationIS2J_fS2J_fLNS_15FloatRoundStyleE2EEES2D_S2I_JEEENS4_5SM1004TMEM4LOAD26SM100_TMEM_LOAD_32dp32b16xENS4_13SM90_TMA_LOADENS1L_INS1M_ILi1ELi4ELi3EEENS1O_ILi16EEENSN_INS5_IJS1Q_SU_EEENS5_IJSU_SC_EEEEEEENS4_39AutoVectorizingCopyWithAssumedAlignmentILi128EEENS4_14SM90_TMA_STOREES30_S32_S32_EEEvvEEEEvNT_6ParamsE,@function
        .size           _ZN7cutlass13device_kernelINS_4gemm6kernel13GemmUniversalIN4cute5tupleIJiiiiEEENS1_10collective13CollectiveMmaINS1_46MainloopSm100TmaUmmaWarpSpecializedBlockScaledILi4ELi2ELi2ENS5_IJNS4_1CILi2EEESB_NSA_ILi1EEEEEEEENS5_IJNSA_ILi128EEENSA_ILi64EEENSA_ILi256EEEEEENS5_IJNS_12float_e4m3_tENS_13float_ue8m0_tEEEENS5_IJNS5_IJlSC_lEEENS4_6LayoutINS5_IJNS5_IJNS5_IJNSA_ILi32EEENSA_ILi4EEEEEEiEEESR_NS5_IJSC_iEEEEEENS5_IJNS5_IJNS5_IJNSA_ILi16EEESP_EEEiEEENS5_IJNS5_IJNSA_ILi0EEESC_EEENSA_ILi512EEEEEENS5_IJSX_iEEEEEEEEEEESL_S14_NS4_8TiledMMAINS4_8MMA_AtomIJNS4_21SM100_MMA_MXF8F6F4_SSISJ_SJ_fSK_Li128ELi64ELNS4_4UMMA5MajorE0ELS19_0ELNS18_7ScaleInE0ELS1A_0EEEEEENSN_INS5_IJSC_SC_SC_EEENS5_IJSX_SX_SX_EEEEENS5_IJNS4_10UnderscoreES1G_S1G_EEEEENS5_IJNS4_23SM90_TMA_LOAD_MULTICASTES1J_EEENS5_IJNS4_14ComposedLayoutINS4_7SwizzleILi3ELi4ELi3EEENS4_18smem_ptr_flag_bitsILi8EEENSN_INS5_IJNSA_ILi8EEESF_EEENS5_IJSF_SC_EEEEEEENSN_INS5_IJNS5_IJNS5_IJSQ_SC_EEENS5_IJSO_SC_EEEEEESC_NS5_IJSP_SB_EEEEEENS5_IJNS5_IJNS5_IJSV_SZ_EEESY_EEESX_NS5_IJSC_SZ_EEEEEEEEEEEvNS4_8identityES1K_S25_vS26_EENS_8epilogue10collective18CollectiveEpilogueINS28_23Sm100TmaWarpSpecializedILi3ELi2ELi16ELb1ELb0EEEJNS5_IJSG_SG_SH_EEENS5_IJNSN_ISG_SC_EENSN_INS5_IJSU_SB_EEENS5_IJSC_SO_EEEEEEEENS_10bfloat16_tESM_S2J_SM_NS28_6fusion15FusionCallbacksIS2C_NS2K_17LinearCombinationIS2J_fS2J_fLNS_15FloatRoundStyleE2EEES2D_S2I_JEEENS4_5SM1004TMEM4LOAD26SM100_TMEM_LOAD_32dp32b16xENS4_13SM90_TMA_LOADENS1L_INS1M_ILi1ELi4ELi3EEENS1O_ILi16EEENSN_INS5_IJS1Q_SU_EEENS5_IJSU_SC_EEEEEEENS4_39AutoVectorizingCopyWithAssumedAlignmentILi128EEENS4_14SM90_TMA_STOREES30_S32_S32_EEEvvEEEEvNT_6ParamsE,(.L_x_195 - _ZN7cutlass13device_kernelINS_4gemm6kernel13GemmUniversalIN4cute5tupleIJiiiiEEENS1_10collective13CollectiveMmaINS1_46MainloopSm100TmaUmmaWarpSpecializedBlockScaledILi4ELi2ELi2ENS5_IJNS4_1CILi2EEESB_NSA_ILi1EEEEEEEENS5_IJNSA_ILi128EEENSA_ILi64EEENSA_ILi256EEEEEENS5_IJNS_12float_e4m3_tENS_13float_ue8m0_tEEEENS5_IJNS5_IJlSC_lEEENS4_6LayoutINS5_IJNS5_IJNS5_IJNSA_ILi32EEENSA_ILi4EEEEEEiEEESR_NS5_IJSC_iEEEEEENS5_IJNS5_IJNS5_IJNSA_ILi16EEESP_EEEiEEENS5_IJNS5_IJNSA_ILi0EEESC_EEENSA_ILi512EEEEEENS5_IJSX_iEEEEEEEEEEESL_S14_NS4_8TiledMMAINS4_8MMA_AtomIJNS4_21SM100_MMA_MXF8F6F4_SSISJ_SJ_fSK_Li128ELi64ELNS4_4UMMA5MajorE0ELS19_0ELNS18_7ScaleInE0ELS1A_0EEEEEENSN_INS5_IJSC_SC_SC_EEENS5_IJSX_SX_SX_EEEEENS5_IJNS4_10UnderscoreES1G_S1G_EEEEENS5_IJNS4_23SM90_TMA_LOAD_MULTICASTES1J_EEENS5_IJNS4_14ComposedLayoutINS4_7SwizzleILi3ELi4ELi3EEENS4_18smem_ptr_flag_bitsILi8EEENSN_INS5_IJNSA_ILi8EEESF_EEENS5_IJSF_SC_EEEEEEENSN_INS5_IJNS5_IJNS5_IJSQ_SC_EEENS5_IJSO_SC_EEEEEESC_NS5_IJSP_SB_EEEEEENS5_IJNS5_IJNS5_IJSV_SZ_EEESY_EEESX_NS5_IJSC_SZ_EEEEEEEEEEEvNS4_8identityES1K_S25_vS26_EENS_8epilogue10collective18CollectiveEpilogueINS28_23Sm100TmaWarpSpecializedILi3ELi2ELi16ELb1ELb0EEEJNS5_IJSG_SG_SH_EEENS5_IJNSN_ISG_SC_EENSN_INS5_IJSU_SB_EEENS5_IJSC_SO_EEEEEEEENS_10bfloat16_tESM_S2J_SM_NS28_6fusion15FusionCallbacksIS2C_NS2K_17LinearCombinationIS2J_fS2J_fLNS_15FloatRoundStyleE2EEES2D_S2I_JEEENS4_5SM1004TMEM4LOAD26SM100_TMEM_LOAD_32dp32b16xENS4_13SM90_TMA_LOADENS1L_INS1M_ILi1ELi4ELi3EEENS1O_ILi16EEENSN_INS5_IJS1Q_SU_EEENS5_IJSU_SC_EEEEEEENS4_39AutoVectorizingCopyWithAssumedAlignmentILi128EEENS4_14SM90_TMA_STOREES30_S32_S32_EEEvvEEEEvNT_6ParamsE)
        .other          _ZN7cutlass13device_kernelINS_4gemm6kernel13GemmUniversalIN4cute5tupleIJiiiiEEENS1_10collective13CollectiveMmaINS1_46MainloopSm100TmaUmmaWarpSpecializedBlockScaledILi4ELi2ELi2ENS5_IJNS4_1CILi2EEESB_NSA_ILi1EEEEEEEENS5_IJNSA_ILi128EEENSA_ILi64EEENSA_ILi256EEEEEENS5_IJNS_12float_e4m3_tENS_13float_ue8m0_tEEEENS5_IJNS5_IJlSC_lEEENS4_6LayoutINS5_IJNS5_IJNS5_IJNSA_ILi32EEENSA_ILi4EEEEEEiEEESR_NS5_IJSC_iEEEEEENS5_IJNS5_IJNS5_IJNSA_ILi16EEESP_EEEiEEENS5_IJNS5_IJNSA_ILi0EEESC_EEENSA_ILi512EEEEEENS5_IJSX_iEEEEEEEEEEESL_S14_NS4_8TiledMMAINS4_8MMA_AtomIJNS4_21SM100_MMA_MXF8F6F4_SSISJ_SJ_fSK_Li128ELi64ELNS4_4UMMA5MajorE0ELS19_0ELNS18_7ScaleInE0ELS1A_0EEEEEENSN_INS5_IJSC_SC_SC_EEENS5_IJSX_SX_SX_EEEEENS5_IJNS4_10UnderscoreES1G_S1G_EEEEENS5_IJNS4_23SM90_TMA_LOAD_MULTICASTES1J_EEENS5_IJNS4_14ComposedLayoutINS4_7SwizzleILi3ELi4ELi3EEENS4_18smem_ptr_flag_bitsILi8EEENSN_INS5_IJNSA_ILi8EEESF_EEENS5_IJSF_SC_EEEEEEENSN_INS5_IJNS5_IJNS5_IJSQ_SC_EEENS5_IJSO_SC_EEEEEESC_NS5_IJSP_SB_EEEEEENS5_IJNS5_IJNS5_IJSV_SZ_EEESY_EEESX_NS5_IJSC_SZ_EEEEEEEEEEEvNS4_8identityES1K_S25_vS26_EENS_8epilogue10collective18CollectiveEpilogueINS28_23Sm100TmaWarpSpecializedILi3ELi2ELi16ELb1ELb0EEEJNS5_IJSG_SG_SH_EEENS5_IJNSN_ISG_SC_EENSN_INS5_IJSU_SB_EEENS5_IJSC_SO_EEEEEEEENS_10bfloat16_tESM_S2J_SM_NS28_6fusion15FusionCallbacksIS2C_NS2K_17LinearCombinationIS2J_fS2J_fLNS_15FloatRoundStyleE2EEES2D_S2I_JEEENS4_5SM1004TMEM4LOAD26SM100_TMEM_LOAD_32dp32b16xENS4_13SM90_TMA_LOADENS1L_INS1M_ILi1ELi4ELi3EEENS1O_ILi16EEENSN_INS5_IJS1Q_SU_EEENS5_IJSU_SC_EEEEEEENS4_39AutoVectorizingCopyWithAssumedAlignmentILi128EEENS4_14SM90_TMA_STOREES30_S32_S32_EEEvvEEEEvNT_6ParamsE,@"STO_CUDA_ENTRY STV_DEFAULT"
_ZN7cutlass13device_kernelINS_4gemm6kernel13GemmUniversalIN4cute5tupleIJiiiiEEENS1_10collective13CollectiveMmaINS1_46MainloopSm100TmaUmmaWarpSpecializedBlockScaledILi4ELi2ELi2ENS5_IJNS4_1CILi2EEESB_NSA_ILi1EEEEEEEENS5_IJNSA_ILi128EEENSA_ILi64EEENSA_ILi256EEEEEENS5_IJNS_12float_e4m3_tENS_13float_ue8m0_tEEEENS5_IJNS5_IJlSC_lEEENS4_6LayoutINS5_IJNS5_IJNS5_IJNSA_ILi32EEENSA_ILi4EEEEEEiEEESR_NS5_IJSC_iEEEEEENS5_IJNS5_IJNS5_IJNSA_ILi16EEESP_EEEiEEENS5_IJNS5_IJNSA_ILi0EEESC_EEENSA_ILi512EEEEEENS5_IJSX_iEEEEEEEEEEESL_S14_NS4_8TiledMMAINS4_8MMA_AtomIJNS4_21SM100_MMA_MXF8F6F4_SSISJ_SJ_fSK_Li128ELi64ELNS4_4UMMA5MajorE0ELS19_0ELNS18_7ScaleInE0ELS1A_0EEEEEENSN_INS5_IJSC_SC_SC_EEENS5_IJSX_SX_SX_EEEEENS5_IJNS4_10UnderscoreES1G_S1G_EEEEENS5_IJNS4_23SM90_TMA_LOAD_MULTICASTES1J_EEENS5_IJNS4_14ComposedLayoutINS4_7SwizzleILi3ELi4ELi3EEENS4_18smem_ptr_flag_bitsILi8EEENSN_INS5_IJNSA_ILi8EEESF_EEENS5_IJSF_SC_EEEEEEENSN_INS5_IJNS5_IJNS5_IJSQ_SC_EEENS5_IJSO_SC_EEEEEESC_NS5_IJSP_SB_EEEEEENS5_IJNS5_IJNS5_IJSV_SZ_EEESY_EEESX_NS5_IJSC_SZ_EEEEEEEEEEEvNS4_8identityES1K_S25_vS26_EENS_8epilogue10collective18CollectiveEpilogueINS28_23Sm100TmaWarpSpecializedILi3ELi2ELi16ELb1ELb0EEEJNS5_IJSG_SG_SH_EEENS5_IJNSN_ISG_SC_EENSN_INS5_IJSU_SB_EEENS5_IJSC_SO_EEEEEEEENS_10bfloat16_tESM_S2J_SM_NS28_6fusion15FusionCallbacksIS2C_NS2K_17LinearCombinationIS2J_fS2J_fLNS_15FloatRoundStyleE2EEES2D_S2I_JEEENS4_5SM1004TMEM4LOAD26SM100_TMEM_LOAD_32dp32b16xENS4_13SM90_TMA_LOADENS1L_INS1M_ILi1ELi4ELi3EEENS1O_ILi16EEENSN_INS5_IJS1Q_SU_EEENS5_IJSU_SC_EEEEEEENS4_39AutoVectorizingCopyWithAssumedAlignmentILi128EEENS4_14SM90_TMA_STOREES30_S32_S32_EEEvvEEEEvNT_6ParamsE:
[----:B------:R-:W1:Y:S01]  /*0000*/  LDC R1, c[0x0][0x37c] ;  /* 0x0000df00ff017b82 */ /* 0x000e620000000800 */
[----:B------:R-:W2:Y:S01]  /*0010*/  S2R R81, SR_TID.X ;  /* 0x0000000000517919 */ /* 0x000ea20000002100 */
[----:B------:R-:W3:Y:S01]  /*0020*/  LDCU.64 UR12, c[0x0][0xc90] ;  /* 0x00019200ff0c77ac */ /* 0x000ee20008000a00 */
[----:B------:R-:W-:Y:S02]  /*0030*/  PRMT R85, RZ, 0x7610, R85 ;  /* 0x00007610ff557816 */ /* 0x000fe40000000055 */
[----:B------:R-:W-:Y:S01]  /*0040*/  ELECT P4, URZ, PT ;  /* 0x0000000000ff782f */ /* 0x000fe20003880000 */
[----:B---3--:R-:W-:-:S04]  /*0050*/  UISETP.NE.U32.AND UP0, UPT, UR12, URZ, UPT ;  /* 0x000000ff0c00728c */ /* 0x008fc8000bf05070 */
[----:B------:R-:W-:Y:S01]  /*0060*/  UISETP.NE.AND.EX UP0, UPT, UR13, URZ, UPT, UP0 ;  /* 0x000000ff0d00728c */ /* 0x000fe2000bf05300 */
[----:B--2---:R-:W-:-:S05]  /*0070*/  SHF.R.U32.HI R86, RZ, 0x5, R81 ;  /* 0x00000005ff567819 */ /* 0x004fca0000011651 */
[----:B------:R-:W2:Y:S02]  /*0080*/  SHFL.IDX PT, R0, R86, RZ, 0x1f ;  /* 0x00001fff56007589 */ /* 0x000ea400000e0000 */
[----:B--2---:R-:W-:Y:S01]  /*0090*/  R2UR UR24, R0 ;  /* 0x00000000001872ca */ /* 0x004fe200000e0000 */
[----:B-1----:R-:W-:-:S14]  /*00a0*/  BRA.U UP0, `(.L_x_0) ;  /* 0x0000000100307547 */ /* 0x002fdc000b800000 */
[----:B------:R-:W1:Y:S02]  /*00b0*/  LDCU.64 UR4, c[0x0][0xc88] ;  /* 0x00019100ff0477ac */ /* 0x000e640008000a00 */
[----:B-1----:R-:W-:-:S04]  /*00c0*/  UISETP.NE.U32.AND UP0, UPT, UR4, URZ, UPT ;  /* 0x000000ff0400728c */ /* 0x002fc8000bf05070 */
[----:B------:R-:W-:-:S09]  /*00d0*/  UISETP.NE.AND.EX UP0, UPT, UR5, URZ, UPT, UP0 ;  /* 0x000000ff0500728c */ /* 0x000fd2000bf05300 */
[----:B------:R-:W-:Y:S05]  /*00e0*/  BRA.U !UP0, `(.L_x_1) ;  /* 0x0000000108147547 */ /* 0x000fea000b800000 */
[----:B------:R-:W1:Y:S01]  /*00f0*/  LDC.64 R2, c[0x0][0xc88] ;  /* 0x00032200ff027b82 */ /* 0x000e620000000a00 */
[----:B------:R-:W1:Y:S02]  /*0100*/  LDCU.64 UR4, c[0x0][0x358] ;  /* 0x00006b00ff0477ac */ /* 0x000e640008000a00 */
[----:B-1----:R1:W5:Y:S01]  /*0110*/  LDG.E R45, desc[UR4][R2.64] ;  /* 0x00000004022d7981 */ /* 0x002362000c1e1900 */
[----:B------:R-:W-:Y:S01]  /*0120*/  HFMA2 R85, -RZ, RZ, 0, 5.9604644775390625e-08 ;  /* 0x00000001ff557431 */ /* 0x000fe200000001ff */
[----:B------:R-:W-:Y:S05]  /*0130*/  BRA `(.L_x_0) ;  /* 0x00000000000c7947 */ /* 0x000fea0003800000 */
.L_x_1:
[----:B------:R-:W1:Y:S01]  /*0140*/  LDCU UR4, c[0x0][0xc80] ;  /* 0x00019000ff0477ac */ /* 0x000e620008000800 */
[----:B------:R-:W-:Y:S01]  /*0150*/  HFMA2 R85, -RZ, RZ, 0, 5.9604644775390625e-08 ;  /* 0x00000001ff557431 */ /* 0x000fe200000001ff */
[----:B-1----:R-:W-:-:S07]  /*0160*/  MOV R45, UR4 ;  /* 0x00000004002d7c02 */ /* 0x002fce0008000f00 */
.L_x_0:
[----:B------:R-:W2:Y:S02]  /*0170*/  LDCU.64 UR4, c[0x0][0xcb0] ;  /* 0x00019600ff0477ac */ /* 0x000ea40008000a00 */
[----:B--2---:R-:W-:-:S04]  /*0180*/  UISETP.NE.U32.AND UP0, UPT, UR4, URZ, UPT ;  /* 0x000000ff0400728c */ /* 0x004fc8000bf05070 */
[----:B------:R-:W-:-:S09]  /*0190*/  UISETP.NE.AND.EX UP0, UPT, UR5, URZ, UPT, UP0 ;  /* 0x000000ff0500728c */ /* 0x000fd2000bf05300 */
[----:B------:R-:W-:Y:S05]  /*01a0*/  BRA.U UP0, `(.L_x_2) ;  /* 0x0000000100287547 */ /* 0x000fea000b800000 */
[----:B------:R-:W2:Y:S02]  /*01b0*/  LDCU.64 UR4, c[0x0][0xca8] ;  /* 0x00019500ff0477ac */ /* 0x000ea40008000a00 */
[----:B--2---:R-:W-:-:S04]  /*01c0*/  UISETP.NE.U32.AND UP0, UPT, UR4, URZ, UPT ;  /* 0x000000ff0400728c */ /* 0x004fc8000bf05070 */
[----:B------:R-:W-:-:S09]  /*01d0*/  UISETP.NE.AND.EX UP0, UPT, UR5, URZ, UPT, UP0 ;  /* 0x000000ff0500728c */ /* 0x000fd2000bf05300 */
[----:B------:R-:W-:Y:S05]  /*01e0*/  BRA.U !UP0, `(.L_x_3) ;  /* 0x0000000108107547 */ /* 0x000fea000b800000 */
[----:B-1----:R-:W1:Y:S01]  /*01f0*/  LDC.64 R2, c[0x0][0xca8] ;  /* 0x00032a00ff027b82 */ /* 0x002e620000000a00 */
[----:B------:R-:W1:Y:S02]  /*0200*/  LDCU.64 UR4, c[0x0][0x358] ;  /* 0x00006b00ff0477ac */ /* 0x000e640008000a00 */
[----:B-1----:R2:W5:Y:S01]  /*0210*/  LDG.E R43, desc[UR4][R2.64] ;  /* 0x00000004022b7981 */ /* 0x002562000c1e1900 */
[----:B------:R-:W-:Y:S05]  /*0220*/  BRA `(.L_x_2) ;  /* 0x0000000000087947 */ /* 0x000fea0003800000 */
.L_x_3:
[----:B------:R-:W2:Y:S02]  /*0230*/  LDCU UR4, c[0x0][0xca0] ;  /* 0x00019400ff0477ac */ /* 0x000ea40008000800 */
[----:B--2---:R-:W-:Y:S02]  /*0240*/  MOV R43, UR4 ;  /* 0x00000004002b7c02 */ /* 0x004fe40008000f00 */
.L_x_2:
[----:B------:R-:W-:Y:S01]  /*0250*/  IMAD.U32 R0, RZ, RZ, UR24 ;  /* 0x00000018ff007e24 */ /* 0x000fe2000f8e00ff */
[----:B------:R-:W-:Y:S04]  /*0260*/  BSSY.RECONVERGENT B0, `(.L_x_4) ;  /* 0x0000012000007945 */ /* 0x000fe80003800200 */
[C---:B------:R-:W-:Y:S02]  /*0270*/  ISETP.NE.OR P1, PT, R0.reuse, 0x1, !P4 ;  /* 0x000000010000780c */ /* 0x040fe40006725670 */
[----:B------:R-:W-:-:S11]  /*0280*/  ISETP.NE.OR P0, PT, R0, 0x3, !P4 ;  /* 0x000000030000780c */ /* 0x000fd60006705670 */
[----:B------:R-:W-:Y:S05]  /*0290*/  @P1 BRA `(.L_x_5) ;  /* 0x0000000000381947 */ /* 0x000fea0003800000 */
[----:B------:R-:W3:Y:S02]  /*02a0*/  LDCU.64 UR4, c[0x0][0x348] ;  /* 0x00006900ff0477ac */ /* 0x000ee40008000a00 */
[----:B---3--:R-:W-:Y:S02]  /*02b0*/  UIADD3 UR10, UP3, UPT, UR4, 0x80, URZ ;  /* 0x00000080040a7890 */ /* 0x008fe4000ff7e0ff */
[----:B------:R-:W-:Y:S02]  /*02c0*/  UIADD3 UR8, UP2, UPT, UR4, 0x180, URZ ;  /* 0x0000018004087890 */ /* 0x000fe4000ff5e0ff */
[----:B------:R-:W-:Y:S02]  /*02d0*/  UIADD3 UR6, UP1, UPT, UR4, 0x280, URZ ;  /* 0x0000028004067890 */ /* 0x000fe4000ff3e0ff */
[----:B------:R-:W-:Y:S02]  /*02e0*/  UIADD3 UR4, UP0, UPT, UR4, 0x380, URZ ;  /* 0x0000038004047890 */ /* 0x000fe4000ff1e0ff */
[----:B------:R-:W-:-:S02]  /*02f0*/  UIADD3.X UR11, UPT, UPT, URZ, UR5, URZ, UP3, !UPT ;  /* 0x00000005ff0b7290 */ /* 0x000fc40009ffe4ff */
[----:B------:R-:W-:Y:S02]  /*0300*/  UIADD3.X UR9, UPT, UPT, URZ, UR5, URZ, UP2, !UPT ;  /* 0x00000005ff097290 */ /* 0x000fe400097fe4ff */
[----:B------:R-:W-:Y:S02]  /*0310*/  UIADD3.X UR7, UPT, UPT, URZ, UR5, URZ, UP1, !UPT ;  /* 0x00000005ff077290 */ /* 0x000fe40008ffe4ff */
[----:B------:R-:W-:-:S03]  /*0320*/  UIADD3.X UR5, UPT, UPT, URZ, UR5, URZ, UP0, !UPT ;  /* 0x00000005ff057290 */ /* 0x000fc600087fe4ff */
[----:B------:R3:W-:Y:S02]  /*0330*/  UTMACCTL.PF [UR10] ;  /* 0x000000000a0079b9 */ /* 0x0007e40008040000 */
[----:B------:R3:W-:Y:S02]  /*0340*/  UTMACCTL.PF [UR8] ;  /* 0x00000000080079b9 */ /* 0x0007e40008040000 */
[----:B------:R3:W-:Y:S02]  /*0350*/  UTMACCTL.PF [UR6] ;  /* 0x00000000060079b9 */ /* 0x0007e40008040000 */
[----:B------:R3:W-:Y:S02]  /*0360*/  UTMACCTL.PF [UR4] ;  /* 0x00000000040079b9 */ /* 0x0007e40008040000 */
[----:B---3--:R-:W-:Y:S01]  /*0370*/  NOP ;  /* 0x0000000000007918 */ /* 0x008fe20000000000 */
.L_x_5:
[----:B------:R-:W-:Y:S05]  /*0380*/  BSYNC.RECONVERGENT B0 ;  /* 0x0000000000007941 */ /* 0x000fea0003800200 */
.L_x_4:
[----:B------:R-:W-:Y:S04]  /*0390*/  BSSY.RECONVERGENT B0, `(.L_x_6) ;  /* 0x000000a000007945 */ /* 0x000fe80003800200 */
[----:B------:R-:W-:Y:S05]  /*03a0*/  @P0 BRA `(.L_x_7) ;  /* 0x0000000000200947 */ /* 0x000fea0003800000 */
[----:B------:R-:W3:Y:S02]  /*03b0*/  LDCU.64 UR4, c[0x0][0x348] ;  /* 0x00006900ff0477ac */ /* 0x000ee40008000a00 */
[----:B---3--:R-:W-:Y:S02]  /*03c0*/  UIADD3 UR6, UP1, UPT, UR4, 0x980, URZ ;  /* 0x0000098004067890 */ /* 0x008fe4000ff3e0ff */
[----:B------:R-:W-:Y:S02]  /*03d0*/  UIADD3 UR4, UP0, UPT, UR4, 0xa80, URZ ;  /* 0x00000a8004047890 */ /* 0x000fe4000ff1e0ff */
[----:B------:R-:W-:Y:S02]  /*03e0*/  UIADD3.X UR7, UPT, UPT, URZ, UR5, URZ, UP1, !UPT ;  /* 0x00000005ff077290 */ /* 0x000fe40008ffe4ff */
[----:B------:R-:W-:-:S07]  /*03f0*/  UIADD3.X UR5, UPT, UPT, URZ, UR5, URZ, UP0, !UPT ;  /* 0x00000005ff057290 */ /* 0x000fce00087fe4ff */
[----:B------:R3:W-:Y:S02]  /*0400*/  UTMACCTL.PF [UR6] ;  /* 0x00000000060079b9 */ /* 0x0007e40008040000 */
[----:B------:R3:W-:Y:S02]  /*0410*/  UTMACCTL.PF [UR4] ;  /* 0x00000000040079b9 */ /* 0x0007e40008040000 */
[----:B---3--:R-:W-:Y:S01]  /*0420*/  NOP ;  /* 0x0000000000007918 */ /* 0x008fe20000000000 */
.L_x_7:
[----:B------:R-:W-:Y:S05]  /*0430*/  BSYNC.RECONVERGENT B0 ;  /* 0x0000000000007941 */ /* 0x000fea0003800200 */
.L_x_6:
[----:B------:R-:W3:Y:S01]  /*0440*/  LDCU.64 UR4, c[0x0][0xc88] ;  /* 0x00019100ff0477ac */ /* 0x000ee20008000a00 */
[----:B------:R-:W-:Y:S02]  /*0450*/  UISETP.EQ.U32.AND UP1, UPT, UR12, URZ, UPT ;  /* 0x000000ff0c00728c */ /* 0x000fe4000bf22070 */
[----:B------:R-:W-:Y:S02]  /*0460*/  UPLOP3.LUT UP3, UPT, UPT, UPT, UPT, 0x80, 0x8 ;  /* 0x000000000008789c */ /* 0x000fe40003f6f070 */
[----:B---3--:R-:W-:-:S04]  /*0470*/  UISETP.NE.U32.AND UP0, UPT, UR4, URZ, UPT ;  /* 0x000000ff0400728c */ /* 0x008fc8000bf05070 */
[----:B------:R-:W-:-:S04]  /*0480*/  UISETP.NE.AND.EX UP0, UPT, UR5, URZ, UPT, UP0 ;  /* 0x000000ff0500728c */ /* 0x000fc8000bf05300 */
[----:B------:R-:W-:-:S04]  /*0490*/  UISETP.EQ.OR.EX UP2, UPT, UR13, URZ, !UP0, UP1 ;  /* 0x000000ff0d00728c */ /* 0x000fc8000c742710 */
[----:B------:R-:W-:-:S06]  /*04a0*/  UP2UR UR4, UPR, URZ, 0x4 ;  /* 0x00000004ff047883 */ /* 0x000fcc0008000000 */
[----:B------:R-:W-:Y:S01]  /*04b0*/  MOV R97, UR4 ;  /* 0x0000000400617c02 */ /* 0x000fe20008000f00 */
[----:B------:R-:W-:Y:S06]  /*04c0*/  BRA.U !UP2, `(.L_x_8) ;  /* 0x000000010a207547 */ /* 0x000fec000b800000 */
[----:B------:R-:W-:Y:S01]  /*04d0*/  UISETP.NE.U32.AND UP1, UPT, UR12, URZ, UPT ;  /* 0x000000ff0c00728c */ /* 0x000fe2000bf25070 */
[----:B-----5:R-:W-:Y:S01]  /*04e0*/  FSETP.NEU.AND P0, PT, R45, RZ, PT ;  /* 0x000000ff2d00720b */ /* 0x020fe20003f0d000 */
[----:B------:R-:W-:Y:S02]  /*04f0*/  USEL UR4, URZ, 0xffffffff, UP0 ;  /* 0xffffffffff047887 */ /* 0x000fe40008000000 */
[----:B------:R-:W-:-:S10]  /*0500*/  UISETP.NE.AND.EX UP1, UPT, UR13, URZ, UPT, UP1 ;  /* 0x000000ff0d00728c */ /* 0x000fd4000bf25310 */
[----:B------:R-:W-:Y:S01]  /*0510*/  VOTEU.ANY UP0, P0 ;  /* 0x0000000000ff7886 */ /* 0x000fe20000000100 */
[----:B------:R-:W-:-:S04]  /*0520*/  @!UP1 USEL UR4, URZ, 0xffffffff, UP0 ;  /* 0xffffffffff049887 */ /* 0x000fc80008000000 */
[----:B------:R-:W-:-:S04]  /*0530*/  ULOP3.LUT UR4, UR4, 0x1, URZ, 0xc0, !UPT ;  /* 0x0000000104047892 */ /* 0x000fc8000f8ec0ff */
[----:B------:R-:W-:-:S11]  /*0540*/  UISETP.NE.U32.AND UP3, UPT, UR4, 0x1, UPT ;  /* 0x000000010400788c */ /* 0x000fd6000bf65070 */
.L_x_8:
[----:B-12---:R-:W1:Y:S01]  /*0550*/  SHFL.IDX PT, R2, R86, RZ, 0x1f ;  /* 0x00001fff56027589 */ /* 0x006e6200000e0000 */
[----:B------:R-:W-:-:S04]  /*0560*/  UISETP.NE.AND UP0, UPT, UR24, 0x2, UPT ;  /* 0x000000021800788c */ /* 0x000fc8000bf05270 */
[----:B------:R-:W-:Y:S01]  /*0570*/  USEL UR64, URZ, 0x1, UP0 ;  /* 0x00000001ff407887 */ /* 0x000fe20008000000 */
[----:B-1----:R-:W-:-:S13]  /*0580*/  ISETP.NE.AND P0, PT, R2, RZ, PT ;  /* 0x000000ff0200720c */ /* 0x002fda0003f05270 */
[----:B------:R-:W-:Y:S05]  /*0590*/  @P0 BRA `(.L_x_9) ;  /* 0x0000000000580947 */ /* 0x000fea0003800000 */
[----:B------:R-:W1:Y:S01]  /*05a0*/  S2UR UR4, SR_CgaCtaId ;  /* 0x00000000000479c3 */ /* 0x000e620000008800 */
[----:B------:R-:W-:Y:S01]  /*05b0*/  UMOV UR5, 0x400 ;  /* 0x0000040000057882 */ /* 0x000fe20000000000 */
[----:B------:R-:W-:Y:S01]  /*05c0*/  UMOV UR8, 0x1 ;  /* 0x0000000100087882 */ /* 0x000fe20000000000 */
[----:B------:R-:W-:Y:S01]  /*05d0*/  UMOV UR6, 0x3 ;  /* 0x0000000300067882 */ /* 0x000fe20000000000 */
[----:B------:R-:W-:-:S04]  /*05e0*/  UIADD3 UR8, UPT, UPT, -UR8, 0x100000, URZ ;  /* 0x0010000008087890 */ /* 0x000fc8000fffe1ff */
[----:B------:R-:W-:Y:S02]  /*05f0*/  USHF.L.U32 UR9, UR8, 0xb, URZ ;  /* 0x0000000b08097899 */ /* 0x000fe400080006ff */
[----:B------:R-:W-:Y:S02]  /*0600*/  USHF.L.U32 UR8, UR8, 0x1, URZ ;  /* 0x0000000108087899 */ /* 0x000fe400080006ff */
[----:B------:R-:W-:-:S04]  /*0610*/  UIADD3 UR6, UPT, UPT, -UR6, 0x100000, URZ ;  /* 0x0010000006067890 */ /* 0x000fc8000fffe1ff */
[----:B------:R-:W-:Y:S02]  /*0620*/  USHF.L.U32 UR7, UR6, 0xb, URZ ;  /* 0x0000000b06077899 */ /* 0x000fe400080006ff */
[----:B------:R-:W-:Y:S01]  /*0630*/  USHF.L.U32 UR6, UR6, 0x1, URZ ;  /* 0x0000000106067899 */ /* 0x000fe200080006ff */
[----:B------:R-:W-:Y:S01]  /*0640*/  ELECT P0, URZ, PT ;  /* 0x0000000000ff782f */ /* 0x000fe20003800000 */
[----:B-1----:R-:W-:Y:S01]  /*0650*/  ULEA UR4, UR4, UR5, 0x18 ;  /* 0x0000000504047291 */ /* 0x002fe2000f8ec0ff */
[----:B------:R-:W1:Y:S11]  /*0660*/  FENCE.VIEW.ASYNC.S ;  /* 0x00000000000073c6 */ /* 0x000e760000000000 */
[----:B-1----:R1:W2:Y:S01]  /*0670*/  SYNCS.EXCH.64 URZ, [UR4], UR8 ;  /* 0x0000000804ff75b2 */ /* 0x0022a20008000100 */
[----:B------:R1:W3:Y:S01]  /*0680*/  SYNCS.EXCH.64 URZ, [UR4+0x20], UR6 ;  /* 0x0000200604ff75b2 */ /* 0x0002e20008000100 */
[----:B------:R1:W4:Y:S01]  /*0690*/  SYNCS.EXCH.64 URZ, [UR4+0x8], UR8 ;  /* 0x0000080804ff75b2 */ /* 0x0003220008000100 */
[----:B------:R1:W1:Y:S01]  /*06a0*/  SYNCS.EXCH.64 URZ, [UR4+0x28], UR6 ;  /* 0x0000280604ff75b2 */ /* 0x0002620008000100 */
[----:B------:R1:W1:Y:S01]  /*06b0*/  SYNCS.EXCH.64 URZ, [UR4+0x10], UR8 ;  /* 0x0000100804ff75b2 */ /* 0x0002620008000100 */
[----:B------:R1:W1:Y:S01]  /*06c0*/  SYNCS.EXCH.64 URZ, [UR4+0x30], UR6 ;  /* 0x0000300604ff75b2 */ /* 0x0002620008000100 */
[----:B------:R1:W1:Y:S01]  /*06d0*/  SYNCS.EXCH.64 URZ, [UR4+0x18], UR8 ;  /* 0x0000180804ff75b2 */ /* 0x0002620008000100 */
[----:B------:R1:W1:Y:S01]  /*06e0*/  SYNCS.EXCH.64 URZ, [UR4+0x38], UR6 ;  /* 0x0000380604ff75b2 */ /* 0x0002620008000100 */
[----:B------:R-:W-:Y:S01]  /*06f0*/  NOP ;  /* 0x0000000000007918 */ /* 0x000fe20000000000 */
.L_x_9:
[----:B------:R-:W2:Y:S01]  /*0700*/  SHFL.IDX PT, R2, R86, RZ, 0x1f ;  /* 0x00001fff56027589 */ /* 0x000ea200000e0000 */
[----:B------:R-:W-:Y:S01]  /*0710*/  NOP ;  /* 0x0000000000007918 */ /* 0x000fe20000000000 */
[----:B--2---:R-:W-:-:S13]  /*0720*/  ISETP.NE.AND P0, PT, R2, 0x1, PT ;  /* 0x000000010200780c */ /* 0x004fda0003f05270 */
[----:B------:R-:W-:Y:S05]  /*0730*/  @P0 BRA `(.L_x_10) ;  /* 0x0000000000500947 */ /* 0x000fea0003800000 */
[----:B-1----:R-:W1:Y:S01]  /*0740*/  S2UR UR4, SR_CgaCtaId ;  /* 0x00000000000479c3 */ /* 0x002e620000008800 */
        /* <DEDUP_REMOVED lines=12> */
[----:B-1----:R2:W1:Y:S01]  /*0810*/  SYNCS.EXCH.64 URZ, [UR4+0x40], UR8 ;  /* 0x0000400804ff75b2 */ /* 0x0024620008000100 */
[----:B------:R2:W1:Y:S01]  /*0820*/  SYNCS.EXCH.64 URZ, [UR4+0x58], UR6 ;  /* 0x0000580604ff75b2 */ /* 0x0004620008000100 */
[----:B------:R2:W1:Y:S01]  /*0830*/  SYNCS.EXCH.64 URZ, [UR4+0x48], UR8 ;  /* 0x0000480804ff75b2 */ /* 0x0004620008000100 */
[----:B------:R2:W1:Y:S01]  /*0840*/  SYNCS.EXCH.64 URZ, [UR4+0x60], UR6 ;  /* 0x0000600604ff75b2 */ /* 0x0004620008000100 */
[----:B------:R2:W1:Y:S01]  /*0850*/  SYNCS.EXCH.64 URZ, [UR4+0x50], UR8 ;  /* 0x0000500804ff75b2 */ /* 0x0004620008000100 */
[----:B------:R2:W1:Y:S02]  /*0860*/  SYNCS.EXCH.64 URZ, [UR4+0x68], UR6 ;  /* 0x0000680604ff75b2 */ /* 0x0004640008000100 */
[----:B--2---:R-:W-:Y:S01]  /*0870*/  NOP ;  /* 0x0000000000007918 */ /* 0x004fe20000000000 */
.L_x_10:
[----:B------:R-:W2:Y:S01]  /*0880*/  SHFL.IDX PT, R2, R86, RZ, 0x1f ;  /* 0x00001fff56027589 */ /* 0x000ea200000e0000 */
[----:B------:R-:W-:Y:S01]  /*0890*/  NOP ;  /* 0x0000000000007918 */ /* 0x000fe20000000000 */
[----:B--2---:R-:W-:-:S13]  /*08a0*/  ISETP.NE.AND P0, PT, R2, 0x3, PT ;  /* 0x000000030200780c */ /* 0x004fda0003f05270 */
[----:B------:R-:W-:Y:S05]  /*08b0*/  @P0 BRA `(.L_x_11) ;  /* 0x0000000000300947 */ /* 0x000fea0003800000 */
[----:B-1----:R-:W1:Y:S01]  /*08c0*/  S2UR UR4, SR_CgaCtaId ;  /* 0x00000000000479c3 */ /* 0x002e620000008800 */
[----:B------:R-:W-:Y:S01]  /*08d0*/  UMOV UR6, 0x400 ;  /* 0x0000040000067882 */ /* 0x000fe20000000000 */
[----:B------:R-:W-:Y:S01]  /*08e0*/  UMOV UR5, 0x20 ;  /* 0x0000002000057882 */ /* 0x000fe20000000000 */
[----:B------:R-:W-:Y:S01]  /*08f0*/  ELECT P0, URZ, PT ;  /* 0x0000000000ff782f */ /* 0x000fe20003800000 */
[----:B-1----:R-:W-:Y:S02]  /*0900*/  ULEA UR6, UR4, UR6, 0x18 ;  /* 0x0000000604067291 */ /* 0x002fe4000f8ec0ff */
[----:B------:R-:W-:-:S04]  /*0910*/  UIADD3 UR4, UPT, UPT, -UR5, 0x100000, URZ ;  /* 0x0010000005047890 */ /* 0x000fc8000fffe1ff */
[----:B------:R-:W-:Y:S02]  /*0920*/  USHF.L.U32 UR5, UR4, 0xb, URZ ;  /* 0x0000000b04057899 */ /* 0x000fe400080006ff */
[----:B------:R-:W-:Y:S01]  /*0930*/  USHF.L.U32 UR4, UR4, 0x1, URZ ;  /* 0x0000000104047899 */ /* 0x000fe200080006ff */
[----:B------:R-:W1:Y:S11]  /*0940*/  FENCE.VIEW.ASYNC.S ;  /* 0x00000000000073c6 */ /* 0x000e760000000000 */
[----:B-1----:R2:W1:Y:S01]  /*0950*/  SYNCS.EXCH.64 URZ, [UR6+0x70], UR4 ;  /* 0x0000700406ff75b2 */ /* 0x0024620008000100 */
[----:B------:R2:W1:Y:S02]  /*0960*/  SYNCS.EXCH.64 URZ, [UR6+0x78], UR4 ;  /* 0x0000780406ff75b2 */ /* 0x0004640008000100 */
[----:B--2---:R-:W-:Y:S01]  /*0970*/  NOP ;  /* 0x0000000000007918 */ /* 0x004fe20000000000 */
.L_x_11:
[----:B------:R-:W2:Y:S01]  /*0980*/  SHFL.IDX PT, R2, R86, RZ, 0x1f ;  /* 0x00001fff56027589 */ /* 0x000ea200000e0000 */
[----:B------:R-:W-:Y:S01]  /*0990*/  NOP ;  /* 0x0000000000007918 */ /* 0x000fe20000000000 */
[----:B--2---:R-:W-:-:S13]  /*09a0*/  ISETP.NE.AND P0, PT, R2, 0x4, PT ;  /* 0x000000040200780c */ /* 0x004fda0003f05270 */
[----:B------:R-:W-:Y:S05]  /*09b0*/  @P0 BRA `(.L_x_12) ;  /* 0x00000000004c0947 */ /* 0x000fea0003800000 */
[----:B-1----:R-:W1:Y:S01]  /*09c0*/  S2UR UR6, SR_CgaCtaId ;  /* 0x00000000000679c3 */ /* 0x002e620000008800 */
[----:B------:R-:W-:Y:S01]  /*09d0*/  UMOV UR4, 0x3a0 ;  /* 0x000003a000047882 */ /* 0x000fe20000000000 */
[----:B------:R-:W-:Y:S01]  /*09e0*/  UMOV UR5, 0x400 ;  /* 0x0000040000057882 */ /* 0x000fe20000000000 */
[----:B------:R-:W-:Y:S01]  /*09f0*/  USEL UR4, UR4, 0x320, UP3 ;  /* 0x0000032004047887 */ /* 0x000fe20009800000 */
[----:B------:R-:W-:Y:S01]  /*0a00*/  UMOV UR8, 0x1 ;  /* 0x0000000100087882 */ /* 0x000fe20000000000 */
[----:B------:R-:W-:Y:S01]  /*0a10*/  ELECT P0, URZ, PT ;  /* 0x0000000000ff782f */ /* 0x000fe20003800000 */
[----:B------:R-:W-:-:S04]  /*0a20*/  UIADD3 UR8, UPT, UPT, -UR8, 0x100000, URZ ;  /* 0x0010000008087890 */ /* 0x000fc8000fffe1ff */
[----:B------:R-:W-:Y:S02]  /*0a30*/  USHF.L.U32 UR9, UR8, 0xb, URZ ;  /* 0x0000000b08097899 */ /* 0x000fe400080006ff */
[----:B------:R-:W-:Y:S02]  /*0a40*/  USHF.L.U32 UR8, UR8, 0x1, URZ ;  /* 0x0000000108087899 */ /* 0x000fe400080006ff */
[----:B-1----:R-:W-:Y:S02]  /*0a50*/  ULEA UR6, UR6, UR5, 0x18 ;  /* 0x0000000506067291 */ /* 0x002fe4000f8ec0ff */
[----:B------:R-:W-:-:S04]  /*0a60*/  UIADD3 UR4, UPT, UPT, -UR4, 0x100000, URZ ;  /* 0x0010000004047890 */ /* 0x000fc8000fffe1ff */
[----:B------:R-:W-:Y:S02]  /*0a70*/  USHF.L.U32 UR5, UR4, 0xb, URZ ;  /* 0x0000000b04057899 */ /* 0x000fe400080006ff */
[----:B------:R-:W-:Y:S01]  /*0a80*/  USHF.L.U32 UR4, UR4, 0x1, URZ ;  /* 0x0000000104047899 */ /* 0x000fe200080006ff */
[----:B------:R-:W1:Y:S03]  /*0a90*/  FENCE.VIEW.ASYNC.S ;  /* 0x00000000000073c6 */ /* 0x000e660000000000 */
[----:B-1----:R2:W1:Y:S08]  /*0aa0*/  SYNCS.EXCH.64 URZ, [UR6+0x80], UR8 ;  /* 0x0000800806ff75b2 */ /* 0x0024700008000100 */
[----:B------:R2:W1:Y:S01]  /*0ab0*/  SYNCS.EXCH.64 URZ, [UR6+0x90], UR4 ;  /* 0x0000900406ff75b2 */ /* 0x0004620008000100 */
[----:B------:R2:W1:Y:S01]  /*0ac0*/  SYNCS.EXCH.64 URZ, [UR6+0x88], UR8 ;  /* 0x0000880806ff75b2 */ /* 0x0004620008000100 */
[----:B------:R2:W1:Y:S02]  /*0ad0*/  SYNCS.EXCH.64 URZ, [UR6+0x98], UR4 ;  /* 0x0000980406ff75b2 */ /* 0x0004640008000100 */
[----:B--2---:R-:W-:Y:S01]  /*0ae0*/  NOP ;  /* 0x0000000000007918 */ /* 0x004fe20000000000 */
.L_x_12:
        /* <DEDUP_REMOVED lines=20> */
[----:B------:R2:W1:Y:S02]  /*0c30*/  SYNCS.EXCH.64 URZ, [UR4+0xb8], UR6 ;  /* 0x0000b80604ff75b2 */ /* 0x0004640008000100 */
[----:B--2---:R-:W-:Y:S01]  /*0c40*/  NOP ;  /* 0x0000000000007918 */ /* 0x004fe20000000000 */
.L_x_13:
[----:B------:R-:W2:Y:S01]  /*0c50*/  SHFL.IDX PT, R2, R86, RZ, 0x1f ;  /* 0x00001fff56027589 */ /* 0x000ea200000e0000 */
[----:B------:R-:W1:Y:S01]  /*0c60*/  S2UR UR68, SR_CgaCtaId ;  /* 0x00000000004479c3 */ /* 0x000e620000008800 */
[----:B------:R-:W-:Y:S01]  /*0c70*/  NOP ;  /* 0x0000000000007918 */ /* 0x000fe20000000000 */
[----:B--2---:R-:W-:-:S13]  /*0c80*/  ISETP.NE.AND P0, PT, R2, 0x3, PT ;  /* 0x000000030200780c */ /* 0x004fda0003f05270 */
[----:B-1----:R-:W-:Y:S05]  /*0c90*/  @P0 BRA `(.L_x_14) ;  /* 0x0000000000340947 */ /* 0x002fea0003800000 */
[----:B------:R-:W-:Y:S01]  /*0ca0*/  UMOV UR4, 0x400 ;  /* 0x0000040000047882 */ /* 0x000fe20000000000 */
[----:B------:R-:W-:Y:S01]  /*0cb0*/  UMOV UR6, 0x20 ;  /* 0x0000002000067882 */ /* 0x000fe20000000000 */
[----:B------:R-:W-:Y:S02]  /*0cc0*/  ULEA UR4, UR68, UR4, 0x18 ;  /* 0x0000000444047291 */ /* 0x000fe4000f8ec0ff */
[----:B------:R-:W-:-:S04]  /*0cd0*/  UIADD3 UR6, UPT, UPT, -UR6, 0x100000, URZ ;  /* 0x0010000006067890 */ /* 0x000fc8000fffe1ff */
[----:B------:R-:W-:Y:S02]  /*0ce0*/  USHF.L.U32 UR7, UR6, 0xb, URZ ;  /* 0x0000000b06077899 */ /* 0x000fe400080006ff */
[----:B------:R-:W-:Y:S01]  /*0cf0*/  USHF.L.U32 UR6, UR6, 0x1, URZ ;  /* 0x0000000106067899 */ /* 0x000fe200080006ff */
[----:B------:R-:W-:Y:S01]  /*0d00*/  ELECT P0, URZ, PT ;  /* 0x0000000000ff782f */ /* 0x000fe20003800000 */
[----:B------:R-:W1:Y:S10]  /*0d10*/  FENCE.VIEW.ASYNC.S ;  /* 0x00000000000073c6 */ /* 0x000e740000000000 */
[----:B-1----:R1:W2:Y:S01]  /*0d20*/  SYNCS.EXCH.64 URZ, [UR4+0xc0], UR6 ;  /* 0x0000c00604ff75b2 */ /* 0x0022a20008000100 */
[----:B------:R1:W1:Y:S01]  /*0d30*/  SYNCS.EXCH.64 URZ, [UR4+0xd0], UR6 ;  /* 0x0000d00604ff75b2 */ /* 0x0002620008000100 */
[----:B------:R1:W1:Y:S01]  /*0d40*/  SYNCS.EXCH.64 URZ, [UR4+0xc8], UR6 ;  /* 0x0000c80604ff75b2 */ /* 0x0002620008000100 */
[----:B------:R1:W1:Y:S01]  /*0d50*/  SYNCS.EXCH.64 URZ, [UR4+0xd8], UR6 ;  /* 0x0000d80604ff75b2 */ /* 0x0002620008000100 */
[----:B------:R-:W-:Y:S01]  /*0d60*/  NOP ;  /* 0x0000000000007918 */ /* 0x000fe20000000000 */
.L_x_14:
[----:B-1----:R-:W1:Y:S01]  /*0d70*/  LDCU UR4, c[0x0][0x36c] ;  /* 0x00006d80ff0477ac */ /* 0x002e620008000800 */
[----:B------:R-:W-:Y:S01]  /*0d80*/  ISETP.NE.OR P4, PT, R0, 0x2, !P4 ;  /* 0x000000020000780c */ /* 0x000fe20006785670 */
[----:B------:R-:W-:Y:S01]  /*0d90*/  NOP ;  /* 0x0000000000007918 */ /* 0x000fe20000000000 */
[----:B------:R-:W-:Y:S01]  /*0da0*/  LOP3.LUT R2, R81, 0x1f, RZ, 0xc0, !PT ;  /* 0x0000001f51027812 */ /* 0x000fe200078ec0ff */
[----:B------:R-:W-:Y:S02]  /*0db0*/  UISETP.NE.AND UP4, UPT, UR24, URZ, UPT ;  /* 0x000000ff1800728c */ /* 0x000fe4000bf85270 */
[----:B-1----:R-:W-:-:S09]  /*0dc0*/  UISETP.EQ.U32.AND UP5, UPT, UR4, 0x1, UPT ;  /* 0x000000010400788c */ /* 0x002fd2000bfa2070 */
[----:B------:R-:W-:Y:S05]  /*0dd0*/  BRA.U !UP5, `(.L_x_15) ;  /* 0x000000010d087547 */ /* 0x000fea000b800000 */
[----:B--234-:R-:W-:Y:S01]  /*0de0*/  UCGABAR_ARV ;  /* 0x00000000000079c7 */ /* 0x01cfe20008000000 */
[----:B------:R-:W-:Y:S05]  /*0df0*/  BRA `(.L_x_16) ;  /* 0x0000000000047947 */ /* 0x000fea0003800000 */
.L_x_15:
[----:B--234-:R-:W-:Y:S01]  /*0e00*/  NOP ;  /* 0x0000000000007918 */ /* 0x01cfe20000000000 */
.L_x_16:
[----:B------:R-:W1:Y:S01]  /*0e10*/  S2UR UR20, SR_CTAID.X ;  /* 0x00000000001479c3 */ /* 0x000e620000002500 */
[----:B------:R-:W-:-:S05]  /*0e20*/  CS2R.32 R93, SR_CgaSize ;  /* 0x00000000005d7805 */ /* 0x000fca0000008a00 */
[----:B------:R-:W-:-:S05]  /*0e30*/  IMAD R93, R93, -0xa0, RZ ;  /* 0xffffff605d5d7824 */ /* 0x000fca00078e02ff */
[----:B------:R-:W-:-:S14]  /*0e40*/  R2UR UR5, R93 ;  /* 0x000000005d0572ca */ /* 0x000fdc00000e0000 */
[----:B------:R-:W2:Y:S01]  /*0e50*/  LDCU UR5, c[0x0][UR5+0x2b0] ;  /* 0x00005600050577ac */ /* 0x000ea20008000800 */
[----:B------:R-:W-:-:S05]  /*0e60*/  CS2R.32 R93, SR_CgaSize ;  /* 0x00000000005d7805 */ /* 0x000fca0000008a00 */
[----:B------:R-:W-:-:S05]  /*0e70*/  IMAD R93, R93, -0xa0, RZ ;  /* 0xffffff605d5d7824 */ /* 0x000fca00078e02ff */
[----:B------:R-:W-:-:S14]  /*0e80*/  R2UR UR4, R93 ;  /* 0x000000005d0472ca */ /* 0x000fdc00000e0000 */
[----:B------:R-:W3:Y:S01]  /*0e90*/  LDCU UR4, c[0x0][UR4+0x2b4] ;  /* 0x00005680040477ac */ /* 0x000ee20008000800 */
[----:B------:R-:W4:Y:S01]  /*0ea0*/  S2UR UR21, SR_CTAID.Y ;  /* 0x00000000001579c3 */ /* 0x000f220000002600 */
[----:B------:R-:W-:-:S05]  /*0eb0*/  CS2R.32 R93, SR_CgaSize ;  /* 0x00000000005d7805 */ /* 0x000fca0000008a00 */
[----:B------:R-:W-:-:S05]  /*0ec0*/  IMAD R93, R93, -0xa0, RZ ;  /* 0xffffff605d5d7824 */ /* 0x000fca00078e02ff */
[----:B------:R-:W-:-:S14]  /*0ed0*/  R2UR UR7, R93 ;  /* 0x000000005d0772ca */ /* 0x000fdc00000e0000 */
[----:B------:R-:W3:Y:S01]  /*0ee0*/  LDCU UR7, c[0x0][UR7+0x2a0] ;  /* 0x00005400070777ac */ /* 0x000ee20008000800 */
[----:B------:R-:W-:-:S05]  /*0ef0*/  CS2R.32 R93, SR_CgaSize ;  /* 0x00000000005d7805 */ /* 0x000fca0000008a00 */
[----:B------:R-:W-:-:S05]  /*0f00*/  IMAD R93, R93, -0xa0, RZ ;  /* 0xffffff605d5d7824 */ /* 0x000fca00078e02ff */
[----:B------:R-:W-:-:S14]  /*0f10*/  R2UR UR8, R93 ;  /* 0x000000005d0872ca */ /* 0x000fdc00000e0000 */
[----:B------:R-:W3:Y:S01]  /*0f20*/  LDCU UR8, c[0x0][UR8+0x2a4] ;  /* 0x00005480080877ac */ /* 0x000ee20008000800 */
[----:B------:R-:W-:Y:S02]  /*0f30*/  ULOP3.LUT UR74, UR68, 0x1, URZ, 0xc0, !UPT ;  /* 0x00000001444a7892 */ /* 0x000fe4000f8ec0ff */
[----:B------:R-:W-:Y:S02]  /*0f40*/  USHF.R.U32.HI UR61, URZ, 0x1, UR68 ;  /* 0x00000001ff3d7899 */ /* 0x000fe40008011644 */
[----:B------:R-:W-:Y:S02]  /*0f50*/  UISETP.GT.U32.AND UP1, UPT, UR74, 0xffff, UPT ;  /* 0x0000ffff4a00788c */ /* 0x000fe4000bf24070 */
[----:B------:R-:W-:Y:S01]  /*0f60*/  USHF.L.U32 UR58, UR68, 0xc, URZ ;  /* 0x0000000c443a7899 */ /* 0x000fe200080006ff */
[----:B-1----:R-:W-:Y:S01]  /*0f70*/  I2FP.F32.U32 R3, UR20 ;  /* 0x0000001400037c45 */ /* 0x002fe20008201000 */
[----:B------:R-:W-:Y:S01]  /*0f80*/  USHF.L.U32 UR65, UR68, 0x8, URZ ;  /* 0x0000000844417899 */ /* 0x000fe200080006ff */
[----:B------:R-:W1:Y:S03]  /*0f90*/  LDCU UR25, c[0x0][0xf24] ;  /* 0x0001e480ff1977ac */ /* 0x000e660008000800 */
[----:B--2---:R-:W-:Y:S01]  /*0fa0*/  FMUL R3, R3, UR5 ;  /* 0x0000000503037c20 */ /* 0x004fe20008400000 */
[----:B------:R-:W2:Y:S01]  /*0fb0*/  LDCU UR39, c[0x0][0xf24] ;  /* 0x0001e480ff2777ac */ /* 0x000ea20008000800 */
[----:B----4-:R-:W-:-:S04]  /*0fc0*/  I2FP.F32.U32 R0, UR21 ;  /* 0x0000001500007c45 */ /* 0x010fc80008201000 */
[----:B------:R-:W4:Y:S01]  /*0fd0*/  F2I.U32.TRUNC.NTZ R3, R3 ;  /* 0x0000000300037305 */ /* 0x000f22000020f000 */
[----:B------:R-:W1:Y:S01]  /*0fe0*/  LDCU UR27, c[0x0][0xf30] ;  /* 0x0001e600ff1b77ac */ /* 0x000e620008000800 */
[----:B---3--:R-:W-:Y:S01]  /*0ff0*/  FMUL R0, R0, UR4 ;  /* 0x0000000400007c20 */ /* 0x008fe20008400000 */
[----:B------:R-:W-:Y:S02]  /*1000*/  ULOP3.LUT UR4, UR68, 0x2, URZ, 0xc0, !UPT ;  /* 0x0000000244047892 */ /* 0x000fe4000f8ec0ff */
[----:B------:R-:W-:-:S03]  /*1010*/  USHF.L.U32 UR38, UR68, 0x9, URZ ;  /* 0x0000000944267899 */ /* 0x000fc600080006ff */
[----:B------:R-:W3:Y:S01]  /*1020*/  F2I.U32.TRUNC.NTZ R0, R0 ;  /* 0x0000000000007305 */ /* 0x000ee2000020f000 */
[----:B------:R-:W-:Y:S01]  /*1030*/  UISETP.GT.U32.AND UP0, UPT, UR4, 0xffff, UPT ;  /* 0x0000ffff0400788c */ /* 0x000fe2000bf04070 */
[----:B------:R-:W-:Y:S01]  /*1040*/  UMOV UR29, 0x5 ;  /* 0x00000005001d7882 */ /* 0x000fe20000000000 */
[----:B------:R-:W-:Y:S02]  /*1050*/  USEL UR53, UR74, 0xffff, !UP1 ;  /* 0x0000ffff4a357887 */ /* 0x000fe4000c800000 */
[----:B------:R-:W-:Y:S01]  /*1060*/  USEL UR45, UR4, 0xffff, !UP0 ;  /* 0x0000ffff042d7887 */ /* 0x000fe2000c000000 */
[----:B----4-:R-:W-:Y:S02]  /*1070*/  R2UR UR5, R3 ;  /* 0x00000000030572ca */ /* 0x010fe400000e0000 */
[----:B---3--:R-:W-:Y:S02]  /*1080*/  R2UR UR6, R0 ;  /* 0x00000000000672ca */ /* 0x008fe400000e0000 */
[----:B------:R-:W-:-:S09]  /*1090*/  PRMT R0, RZ, 0x7610, R0 ;  /* 0x00007610ff007816 */ /* 0x000fd20000000000 */
[----:B------:R-:W-:-:S04]  /*10a0*/  UIADD3 UR5, UPT, UPT, -UR5, URZ, URZ ;  /* 0x000000ff05057290 */ /* 0x000fc8000fffe1ff */
[----:B------:R-:W-:Y:S02]  /*10b0*/  UIMAD UR5, UR7, UR5, UR20 ;  /* 0x00000005070572a4 */ /* 0x000fe4000f8e0214 */
[----:B------:R-:W-:-:S04]  /*10c0*/  UIADD3 UR4, UPT, UPT, -UR6, URZ, URZ ;  /* 0x000000ff06047290 */ /* 0x000fc8000fffe1ff */
[----:B------:R-:W-:Y:S01]  /*10d0*/  IMAD.U32 R93, RZ, RZ, UR5 ;  /* 0x00000005ff5d7e24 */ /* 0x000fe2000f8e00ff */
[----:B------:R-:W-:-:S06]  /*10e0*/  UIMAD UR4, UR8, UR4, UR21 ;  /* 0x00000004080472a4 */ /* 0x000fcc000f8e0215 */
[----:B------:R-:W-:Y:S01]  /*10f0*/  IMAD.U32 R92, RZ, RZ, UR4 ;  /* 0x00000004ff5c7e24 */ /* 0x000fe2000f8e00ff */
[----:B-12---:R-:W-:Y:S06]  /*1100*/  BRA.U UP4, `(.L_x_17) ;  /* 0x0000000104447547 */ /* 0x006fec000b800000 */
[----:B------:R-:W-:Y:S02]  /*1110*/  R2UR UR4, R92 ;  /* 0x000000005c0472ca */ /* 0x000fe400000e0000 */
[----:B------:R-:W-:-:S11]  /*1120*/  R2UR UR6, R93 ;  /* 0x000000005d0672ca */ /* 0x000fd600000e0000 */
[----:B------:R-:W-:Y:S02]  /*1130*/  UISETP.NE.AND UP0, UPT, UR4, URZ, UPT ;  /* 0x000000ff0400728c */ /* 0x000fe4000bf05270 */
[----:B------:R-:W-:Y:S02]  /*1140*/  UISETP.NE.AND UP1, UPT, UR4, 0x1, UPT ;  /* 0x000000010400788c */ /* 0x000fe4000bf25270 */
[----:B------:R-:W-:Y:S02]  /*1150*/  UISETP.NE.AND UP2, UPT, UR6, URZ, UP0 ;  /* 0x000000ff0600728c */ /* 0x000fe40008745270 */
[----:B------:R-:W-:Y:S02]  /*1160*/  USEL UR4, URZ, 0x2, UP0 ;  /* 0x00000002ff047887 */ /* 0x000fe40008000000 */
[----:B------:R-:W-:Y:S02]  /*1170*/  USEL UR8, URZ, 0x1, UP2 ;  /* 0x00000001ff087887 */ /* 0x000fe40009000000 */
[----:B------:R-:W-:-:S02]  /*1180*/  UISETP.NE.AND UP2, UPT, UR6, URZ, UPT ;  /* 0x000000ff0600728c */ /* 0x000fc4000bf45270 */
[----:B------:R-:W-:Y:S02]  /*1190*/  USEL UR5, URZ, 0x4, UP1 ;  /* 0x00000004ff057887 */ /* 0x000fe40008800000 */
[----:B------:R-:W-:Y:S02]  /*11a0*/  UISETP.NE.AND UP0, UPT, UR6, 0x1, UPT ;  /* 0x000000010600788c */ /* 0x000fe4000bf05270 */
[----:B------:R-:W-:Y:S02]  /*11b0*/  USEL UR6, URZ, 0x8, UP1 ;  /* 0x00000008ff067887 */ /* 0x000fe40008800000 */
[----:B------:R-:W-:Y:S02]  /*11c0*/  USEL UR7, UR5, 0x4, UP2 ;  /* 0x0000000405077887 */ /* 0x000fe40009000000 */
[----:B------:R-:W-:Y:S02]  /*11d0*/  USEL UR4, UR4, 0x2, UP0 ;  /* 0x0000000204047887 */ /* 0x000fe40008000000 */
[----:B------:R-:W-:-:S02]  /*11e0*/  USEL UR5, UR6, 0x8, UP0 ;  /* 0x0000000806057887 */ /* 0x000fc40008000000 */
[----:B------:R-:W-:-:S04]  /*11f0*/  UIADD3 UR4, UPT, UPT, UR4, UR7, UR8 ;  /* 0x0000000704047290 */ /* 0x000fc8000fffe008 */
[----:B------:R-:W-:-:S06]  /*1200*/  UIADD3 UR4, UPT, UPT, UR4, UR5, URZ ;  /* 0x0000000504047290 */ /* 0x000fcc000fffe0ff */
[----:B------:R-:W-:-:S07]  /*1210*/  IMAD.U32 R0, RZ, RZ, UR4 ;  /* 0x00000004ff007e24 */ /* 0x000fce000f8e00ff */
.L_x_17:
[----:B------:R-:W1:Y:S01]  /*1220*/  S2UR UR52, SR_CTAID.Z ;  /* 0x00000000003479c3 */ /* 0x000e620000002700 */
[----:B------:R-:W-:Y:S01]  /*1230*/  UISETP.GE.AND UP0, UPT, UR25, 0x1, UPT ;  /* 0x000000011900788c */ /* 0x000fe2000bf06270 */
[----:B------:R-:W-:-:S08]  /*1240*/  UMOV UR28, 0x3 ;  /* 0x00000003001c7882 */ /* 0x000fd00000000000 */
[----:B------:R-:W-:Y:S05]  /*1250*/  BRA.U !UP0, `(.L_x_18) ;  /* 0x0000000108d47547 */ /* 0x000fea000b800000 */
[----:B------:R-:W2:Y:S01]  /*1260*/  LDCU.128 UR12, c[0x0][0xf10] ;  /* 0x0001e200ff0c77ac */ /* 0x000ea20008000c00 */
[----:B------:R-:W3:Y:S01]  /*1270*/  LDCU UR6, c[0x0][0x370] ;  /* 0x00006e00ff0677ac */ /* 0x000ee20008000800 */
[----:B------:R-:W4:Y:S01]  /*1280*/  LDCU UR5, c[0x0][0x374] ;  /* 0x00006e80ff0577ac */ /* 0x000f220008000800 */
[----:B------:R-:W1:Y:S01]  /*1290*/  LDCU UR26, c[0x0][0xf0c] ;  /* 0x0001e180ff1a77ac */ /* 0x000e620008000800 */
[----:B------:R-:W1:Y:S01]  /*12a0*/  LDCU UR4, c[0x0][0xf20] ;  /* 0x0001e400ff0477ac */ /* 0x000e620008000800 */
[----:B------:R-:W1:Y:S01]  /*12b0*/  LDCU.64 UR8, c[0x0][0xf28] ;  /* 0x0001e500ff0877ac */ /* 0x000e620008000a00 */
[----:B--2---:R-:W-:Y:S02]  /*12c0*/  UISETP.NE.AND UP0, UPT, UR14, 0x1, UPT ;  /* 0x000000010e00788c */ /* 0x004fe4000bf05270 */
[----:B----4-:R-:W-:Y:S02]  /*12d0*/  UIMAD.WIDE.U32 UR10, UR5, UR15, URZ ;  /* 0x0000000f050a72a5 */ /* 0x010fe4000f8e00ff */
[----:B---3--:R-:W-:-:S02]  /*12e0*/  UIMAD.WIDE.U32 UR18, UR6, UR12, URZ ;  /* 0x0000000c061272a5 */ /* 0x008fc4000f8e00ff */
[----:B-1----:R-:W-:Y:S02]  /*12f0*/  UISETP.NE.AND UP1, UPT, UR26, 0x1, UPT ;  /* 0x000000011a00788c */ /* 0x002fe4000bf25270 */
[----:B------:R-:W-:Y:S01]  /*1300*/  UISETP.NE.AND UP2, UPT, UR25, 0x1, UPT ;  /* 0x000000011900788c */ /* 0x000fe2000bf45270 */
[----:B------:R-:W-:Y:S02]  /*1310*/  UMOV UR10, UR11 ;  /* 0x0000000b000a7c82 */ /* 0x000fe40008000000 */
[----:B------:R-:W-:Y:S01]  /*1320*/  UMOV UR18, UR19 ;  /* 0x0000001300127c82 */ /* 0x000fe20008000000 */
[----:B------:R-:W-:Y:S02]  /*1330*/  @UP0 USHF.R.U32.HI UR5, URZ, UR4, UR10 ;  /* 0x00000004ff050299 */ /* 0x000fe4000801160a */
[----:B------:R-:W-:Y:S02]  /*1340*/  UIMAD.WIDE.U32 UR22, UR21, UR15, URZ ;  /* 0x0000000f151672a5 */ /* 0x000fe4000f8e00ff */
[----:B------:R-:W-:-:S02]  /*1350*/  UIMAD.WIDE.U32 UR10, UR5, UR8, URZ ;  /* 0x00000008050a72a5 */ /* 0x000fc4000f8e00ff */
[----:B------:R-:W-:Y:S02]  /*1360*/  @UP1 USHF.R.U32.HI UR6, URZ, UR13, UR18 ;  /* 0x0000000dff061299 */ /* 0x000fe40008011612 */
[----:B------:R-:W-:Y:S02]  /*1370*/  UIMAD.WIDE.U32 UR16, UR20, UR12, URZ ;  /* 0x0000000c141072a5 */ /* 0x000fe4000f8e00ff */
[----:B------:R-:W-:Y:S01]  /*1380*/  UIMAD.WIDE.U32 UR18, UR6, UR8, URZ ;  /* 0x00000008061272a5 */ /* 0x000fe2000f8e00ff */
[----:B------:R-:W-:Y:S01]  /*1390*/  UMOV UR22, UR23 ;  /* 0x0000001700167c82 */ /* 0x000fe20008000000 */
[----:B------:R-:W-:Y:S01]  /*13a0*/  UMOV UR10, UR11 ;  /* 0x0000000b000a7c82 */ /* 0x000fe20008000000 */
[----:B------:R-:W-:Y:S02]  /*13b0*/  USHF.R.U32.HI UR22, URZ, UR4, UR22 ;  /* 0x00000004ff167299 */ /* 0x000fe40008011616 */
[----:B------:R-:W-:Y:S02]  /*13c0*/  @UP2 USHF.R.U32.HI UR5, URZ, UR9, UR10 ;  /* 0x00000009ff052299 */ /* 0x000fe4000801160a */
[----:B------:R-:W-:Y:S01]  /*13d0*/  UMOV UR7, UR19 ;  /* 0x0000001300077c82 */ /* 0x000fe20008000000 */
[----:B------:R-:W-:Y:S01]  /*13e0*/  UMOV UR16, UR17 ;  /* 0x0000001100107c82 */ /* 0x000fe20008000000 */
[----:B------:R-:W-:-:S02]  /*13f0*/  @UP2 USHF.R.U32.HI UR6, URZ, UR9, UR7 ;  /* 0x00000009ff062299 */ /* 0x000fc40008011607 */
[----:B------:R-:W-:Y:S02]  /*1400*/  USHF.R.U32.HI UR13, URZ, UR13, UR16 ;  /* 0x0000000dff0d7299 */ /* 0x000fe40008011610 */
[----:B------:R-:W-:Y:S02]  /*1410*/  USEL UR4, UR21, UR22, !UP0 ;  /* 0x0000001615047287 */ /* 0x000fe4000c000000 */
[----:B------:R-:W-:Y:S02]  /*1420*/  UIMAD UR7, UR5, UR25, URZ ;  /* 0x00000019050772a4 */ /* 0x000fe4000f8e02ff */
[----:B------:R-:W-:Y:S02]  /*1430*/  USEL UR5, UR20, UR13, !UP1 ;  /* 0x0000000d14057287 */ /* 0x000fe4000c800000 */
[----:B------:R-:W-:Y:S02]  /*1440*/  UIMAD UR12, UR6, UR25, URZ ;  /* 0x00000019060c72a4 */ /* 0x000fe4000f8e02ff */
[----:B------:R-:W-:-:S02]  /*1450*/  UISETP.GE.AND UP0, UPT, UR4, UR7, UPT ;  /* 0x000000070400728c */ /* 0x000fc4000bf06270 */
[----:B------:R-:W-:Y:S02]  /*1460*/  UIMAD.WIDE.U32 UR10, UR4, UR8, URZ ;  /* 0x00000008040a72a5 */ /* 0x000fe4000f8e00ff */
[----:B------:R-:W-:Y:S02]  /*1470*/  UISETP.GE.OR UP0, UPT, UR5, UR12, UP0 ;  /* 0x0000000c0500728c */ /* 0x000fe40008706670 */
[----:B------:R-:W-:Y:S02]  /*1480*/  UIMAD.WIDE.U32 UR12, UR5, UR8, URZ ;  /* 0x00000008050c72a5 */ /* 0x000fe4000f8e00ff */
[----:B------:R-:W-:Y:S01]  /*1490*/  UIADD3 UR10, UPT, UPT, -UR4, URZ, URZ ;  /* 0x000000ff040a7290 */ /* 0x000fe2000fffe1ff */
[----:B------:R-:W-:Y:S01]  /*14a0*/  UMOV UR8, UR11 ;  /* 0x0000000b00087c82 */ /* 0x000fe20008000000 */
[----:B------:R-:W-:Y:S02]  /*14b0*/  UIADD3 UR11, UPT, UPT, -UR5, URZ, URZ ;  /* 0x000000ff050b7290 */ /* 0x000fe4000fffe1ff */
[----:B------:R-:W-:-:S03]  /*14c0*/  USHF.R.U32.HI UR8, URZ, UR9, UR8 ;  /* 0x00000009ff087299 */ /* 0x000fc60008011608 */
[----:B------:R-:W-:Y:S01]  /*14d0*/  @!UP0 UMOV UR7, UR13 ;  /* 0x0000000d00078c82 */ /* 0x000fe20008000000 */
[----:B------:R-:W-:Y:S02]  /*14e0*/  UIMAD UR21, UR14, UR10, UR21 ;  /* 0x0000000a0e1572a4 */ /* 0x000fe4000f8e0215 */
[----:B------:R-:W-:Y:S02]  /*14f0*/  USEL UR8, UR4, UR8, !UP2 ;  /* 0x0000000804087287 */ /* 0x000fe4000d000000 */
[----:B------:R-:W-:Y:S02]  /*1500*/  @!UP0 USHF.R.U32.HI UR7, URZ, UR9, UR7 ;  /* 0x00000009ff078299 */ /* 0x000fe40008011607 */
[----:B------:R-:W-:Y:S02]  /*1510*/  UIADD3 UR9, UPT, UPT, -UR8, URZ, URZ ;  /* 0x000000ff08097290 */ /* 0x000fe4000fffe1ff */
[----:B------:R-:W-:Y:S02]  /*1520*/  @!UP0 USEL UR7, UR5, UR7, !UP2 ;  /* 0x0000000705078287 */ /* 0x000fe4000d000000 */
[----:B------:R-:W-:-:S02]  /*1530*/  UIMAD UR9, UR25, UR9, UR4 ;  /* 0x00000009190972a4 */ /* 0x000fc4000f8e0204 */
[----:B------:R-:W-:Y:S02]  /*1540*/  @!UP0 UIADD3 UR8, UPT, UPT, UR8, -UR7, URZ ;  /* 0x8000000708088290 */ /* 0x000fe4000fffe0ff */
[----:B------:R-:W-:Y:S02]  /*1550*/  @!UP0 UIMAD UR6, UR9, UR6, UR7 ;  /* 0x00000006090682a4 */ /* 0x000fe4000f8e0207 */
[----:B------:R-:W-:Y:S02]  /*1560*/  @!UP0 UIMAD UR4, UR8, UR25, UR5 ;  /* 0x00000019080482a4 */ /* 0x000fe4000f8e0205 */
[----:B------:R-:W-:Y:S02]  /*1570*/  UIMAD UR20, UR26, UR11, UR20 ;  /* 0x0000000b1a1472a4 */ /* 0x000fe4000f8e0214 */
[----:B------:R-:W-:Y:S01]  /*1580*/  UIMAD UR21, UR4, UR14, UR21 ;  /* 0x0000000e041572a4 */ /* 0x000fe2000f8e0215 */
[----:B------:R-:W-:Y:S02]  /*1590*/  @!UP0 UMOV UR5, UR6 ;  /* 0x0000000600058c82 */ /* 0x000fe40008000000 */
[----:B------:R-:W-:-:S12]  /*15a0*/  UIMAD UR20, UR5, UR26, UR20 ;  /* 0x0000001a051472a4 */ /* 0x000fd8000f8e0214 */
.L_x_18:
[----:B------:R-:W-:Y:S02]  /*15b0*/  UISETP.NE.AND UP0, UPT, UR27, 0x1, UPT ;  /* 0x000000011b00788c */ /* 0x000fe4000bf05270 */
[----:B------:R-:W-:Y:S02]  /*15c0*/  ULOP3.LUT UR53, UR53, 0xffff, URZ, 0xc0, !UPT ;  /* 0x0000ffff35357892 */ /* 0x000fe4000f8ec0ff */
[----:B------:R-:W-:Y:S02]  /*15d0*/  ULOP3.LUT UR45, UR45, 0xffff, URZ, 0xc0, !UPT ;  /* 0x0000ffff2d2d7892 */ /* 0x000fe4000f8ec0ff */
[----:B------:R-:W-:Y:S02]  /*15e0*/  ULOP3.LUT UR59, UR58, 0x2000, URZ, 0xc0, !UPT ;  /* 0x000020003a3b7892 */ /* 0x000fe4000f8ec0ff */
[----:B------:R-:W-:Y:S02]  /*15f0*/  UISETP.NE.AND UP1, UPT, UR24, 0x2, UPT ;  /* 0x000000021800788c */ /* 0x000fe4000bf25270 */
[----:B------:R-:W-:-:S02]  /*1600*/  ULOP3.LUT UR61, UR61, 0x1, URZ, 0xc0, !UPT ;  /* 0x000000013d3d7892 */ /* 0x000fc4000f8ec0ff */
[----:B------:R-:W-:Y:S02]  /*1610*/  ULOP3.LUT UR58, UR58, 0x1000, URZ, 0xc0, !UPT ;  /* 0x000010003a3a7892 */ /* 0x000fe4000f8ec0ff */
[----:B------:R-:W-:Y:S02]  /*1620*/  ULOP3.LUT UR65, UR65, 0x200, URZ, 0xc0, !UPT ;  /* 0x0000020041417892 */ /* 0x000fe4000f8ec0ff */
[----:B------:R-:W-:Y:S02]  /*1630*/  ULOP3.LUT UR38, UR38, 0x200, URZ, 0xc0, !UPT ;  /* 0x0000020026267892 */ /* 0x000fe4000f8ec0ff */
[----:B------:R-:W-:Y:S02]  /*1640*/  USHF.L.U32 UR53, UR29, UR53, URZ ;  /* 0x000000351d357299 */ /* 0x000fe400080006ff */
[----:B------:R-:W-:Y:S01]  /*1650*/  USHF.L.U32 UR45, UR28, UR45, URZ ;  /* 0x0000002d1c2d7299 */ /* 0x000fe200080006ff */
[----:B------:R-:W-:Y:S11]  /*1660*/  BRA.U UP0, `(.L_x_19) ;  /* 0x0000000100447547 */ /* 0x000ff6000b800000 */
[----:B------:R-:W2:Y:S01]  /*1670*/  LDCU.128 UR8, c[0x0][0xf10] ;  /* 0x0001e200ff0877ac */ /* 0x000ea20008000c00 */
[----:B------:R-:W3:Y:S01]  /*1680*/  LDCU UR12, c[0x0][0xf0c] ;  /* 0x0001e180ff0c77ac */ /* 0x000ee20008000800 */
[----:B------:R-:W4:Y:S01]  /*1690*/  LDCU UR13, c[0x0][0xf20] ;  /* 0x0001e400ff0d77ac */ /* 0x000f220008000800 */
[----:B--2---:R-:W-:Y:S02]  /*16a0*/  UIMAD.WIDE.U32 UR6, UR20, UR8, URZ ;  /* 0x00000008140672a5 */ /* 0x004fe4000f8e00ff */
[----:B------:R-:W-:Y:S02]  /*16b0*/  UIMAD.WIDE.U32 UR4, UR21, UR11, URZ ;  /* 0x0000000b150472a5 */ /* 0x000fe4000f8e00ff */
[----:B---3--:R-:W-:Y:S02]  /*16c0*/  UISETP.NE.AND UP2, UPT, UR12, 0x1, UPT ;  /* 0x000000010c00788c */ /* 0x008fe4000bf45270 */
[----:B------:R-:W-:Y:S01]  /*16d0*/  UISETP.NE.AND UP0, UPT, UR10, 0x1, UPT ;  /* 0x000000010a00788c */ /* 0x000fe2000bf05270 */
[----:B------:R-:W-:-:S02]  /*16e0*/  UMOV UR6, UR7 ;  /* 0x0000000700067c82 */ /* 0x000fc40008000000 */
[----:B------:R-:W-:Y:S01]  /*16f0*/  UMOV UR4, UR5 ;  /* 0x0000000500047c82 */ /* 0x000fe20008000000 */
[----:B------:R-:W-:Y:S02]  /*1700*/  USHF.R.U32.HI UR9, URZ, UR9, UR6 ;  /* 0x00000009ff097299 */ /* 0x000fe40008011606 */
[----:B----4-:R-:W-:Y:S02]  /*1710*/  USHF.R.U32.HI UR4, URZ, UR13, UR4 ;  /* 0x0000000dff047299 */ /* 0x010fe40008011604 */
[----:B------:R-:W-:Y:S02]  /*1720*/  USEL UR5, UR20, UR9, !UP2 ;  /* 0x0000000914057287 */ /* 0x000fe4000d000000 */
[----:B------:R-:W-:-:S04]  /*1730*/  USEL UR4, UR21, UR4, !UP0 ;  /* 0x0000000415047287 */ /* 0x000fc8000c000000 */
[----:B------:R-:W-:Y:S02]  /*1740*/  UIADD3 UR6, UPT, UPT, UR5, -UR4, URZ ;  /* 0x8000000405067290 */ /* 0x000fe4000fffe0ff */
[----:B------:R-:W-:Y:S02]  /*1750*/  UIADD3 UR4, UPT, UPT, -UR5, UR4, URZ ;  /* 0x0000000405047290 */ /* 0x000fe4000fffe1ff */
[----:B------:R-:W-:Y:S02]  /*1760*/  UIMAD UR21, UR6, UR10, UR21 ;  /* 0x0000000a061572a4 */ /* 0x000fe4000f8e0215 */
[----:B------:R-:W-:-:S12]  /*1770*/  UIMAD UR20, UR4, UR12, UR20 ;  /* 0x0000000c041472a4 */ /* 0x000fd8000f8e0214 */
.L_x_19:
[----:B------:R-:W-:Y:S05]  /*1780*/  BRA.U !UP5, `(.L_x_20) ;  /* 0x000000010d0c7547 */ /* 0x000fea000b800000 */
[----:B------:R-:W-:Y:S01]  /*1790*/  UCGABAR_WAIT ;  /* 0x0000000000007dc7 */ /* 0x000fe20008000000 */
[----:B------:R-:W-:Y:S01]  /*17a0*/  CCTL.IVALL ;  /* 0x00000000ff00798f */ /* 0x000fe20002000000 */
[----:B------:R-:W-:Y:S05]  /*17b0*/  BRA `(.L_x_21) ;  /* 0x0000000000047947 */ /* 0x000fea0003800000 */
.L_x_20:
[----:B------:R-:W-:Y:S06]  /*17c0*/  BAR.SYNC.DEFER_BLOCKING 0x0 ;  /* 0x0000000000007b1d */ /* 0x000fec0000010000 */
.L_x_21:
[----:B------:R-:W-:Y:S05]  /*17d0*/  BRA.U UP1, `(.L_x_22) ;  /* 0x0000001901087547 */ /* 0x000fea000b800000 */
[----:B------:R-:W2:Y:S01]  /*17e0*/  LDCU UR6, c[0x0][0x38c] ;  /* 0x00007180ff0677ac */ /* 0x000ea20008000800 */
[----:B------:R-:W-:Y:S01]  /*17f0*/  PLOP3.LUT P2, PT, PT, PT, UP3, 0x80, 0x8 ;  /* 0x000000000008781c */ /* 0x000fe20003f4f038 */
[----:B------:R-:W-:Y:S01]  /*1800*/  IMAD.MOV.U32 R12, RZ, RZ, 0x1 ;  /* 0x00000001ff0c7424 */ /* 0x000fe200078e00ff */
[----:B------:R-:W-:Y:S01]  /*1810*/  ISETP.EQ.OR P3, PT, R2, RZ, P4 ;  /* 0x000000ff0200720c */ /* 0x000fe20002762670 */
[----:B------:R-:W-:Y:S01]  /*1820*/  UISETP.NE.AND UP1, UPT, UR24, URZ, UPT ;  /* 0x000000ff1800728c */ /* 0x000fe2000bf25270 */
[----:B------:R-:W-:Y:S02]  /*1830*/  PLOP3.LUT P2, PT, P2, PT, PT, 0x8, 0x80 ;  /* 0x000000000080781c */ /* 0x000fe4000174e170 */
[----:B------:R-:W-:Y:S01]  /*1840*/  CS2R R10, SRZ ;  /* 0x00000000000a7805 */ /* 0x000fe2000001ff00 */
[----:B------:R-:W-:Y:S01]  /*1850*/  IMAD.MOV.U32 R9, RZ, RZ, RZ ;  /* 0x000000ffff097224 */ /* 0x000fe200078e00ff */
[----:B------:R-:W3:Y:S01]  /*1860*/  LDCU UR70, c[0x0][0x370] ;  /* 0x00006e00ff4677ac */ /* 0x000ee20008000800 */
[----:B------:R-:W-:Y:S01]  /*1870*/  IMAD.MOV.U32 R8, RZ, RZ, 0x1 ;  /* 0x00000001ff087424 */ /* 0x000fe200078e00ff */
[----:B------:R-:W4:Y:S01]  /*1880*/  LDCU.64 UR56, c[0x0][0x348] ;  /* 0x00006900ff3877ac */ /* 0x000f220008000a00 */
[----:B------:R-:W1:Y:S01]  /*1890*/  LDCU UR69, c[0x0][0x374] ;  /* 0x00006e80ff4577ac */ /* 0x000e620008000800 */
[----:B--2---:R-:W-:-:S02]  /*18a0*/  UIADD3 UR5, UPT, UPT, UR6, 0xff, URZ ;  /* 0x000000ff06057890 */ /* 0x004fc4000fffe0ff */
[----:B------:R-:W-:Y:S02]  /*18b0*/  UIADD3 UR75, UPT, UPT, UR6, 0x1fe, URZ ;  /* 0x000001fe064b7890 */ /* 0x000fe4000fffe0ff */
[----:B------:R-:W-:Y:S02]  /*18c0*/  USHF.R.S32.HI UR4, URZ, 0x1f, UR5 ;  /* 0x0000001fff047899 */ /* 0x000fe40008011405 */
[----:B------:R-:W-:Y:S02]  /*18d0*/  USEL UR64, UR64, 0x2, UP1 ;  /* 0x0000000240407887 */ /* 0x000fe40008800000 */
[----:B------:R-:W-:Y:S01]  /*18e0*/  ULEA.HI UR4, UR4, UR5, URZ, 0x8 ;  /* 0x0000000504047291 */ /* 0x000fe2000f8f40ff */
[----:B------:R-:W-:-:S03]  /*18f0*/  UMOV UR29, URZ ;  /* 0x000000ff001d7c82 */ /* 0x000fc60008000000 */
[----:B------:R-:W-:Y:S02]  /*1900*/  USHF.R.S32.HI UR72, URZ, 0x8, UR4 ;  /* 0x00000008ff487899 */ /* 0x000fe40008011404 */
[----:B------:R-:W-:Y:S02]  /*1910*/  UIADD3 UR4, UPT, UPT, UR6, -0x1, URZ ;  /* 0xffffffff06047890 */ /* 0x000fe4000fffe0ff */
[----:B------:R-:W-:Y:S02]  /*1920*/  UISETP.LT.U32.AND UP0, UPT, UR72, 0x4, UPT ;  /* 0x000000044800788c */ /* 0x000fe4000bf01070 */
[----:B------:R-:W-:Y:S02]  /*1930*/  UISETP.GE.U32.AND UP2, UPT, UR4, -0x1ff, UPT ;  /* 0xfffffe010400788c */ /* 0x000fe4000bf46070 */
[----:B------:R-:W-:-:S04]  /*1940*/  USEL UR71, UR72, 0x4, UP0 ;  /* 0x0000000448477887 */ /* 0x000fc80008000000 */
[----:B------:R-:W-:Y:S02]  /*1950*/  UIADD3 UR60, UPT, UPT, UR71, -0x1, URZ ;  /* 0xffffffff473c7890 */ /* 0x000fe4000fffe0ff */
[----:B------:R-:W-:-:S03]  /*1960*/  UIADD3 UR73, UPT, UPT, UR72, -UR71, URZ ;  /* 0x8000004748497290 */ /* 0x000fc6000fffe0ff */
[----:B------:R-:W-:-:S04]  /*1970*/  @UP2 UIADD3 UR60, UPT, UPT, UR71, URZ, URZ ;  /* 0x000000ff473c2290 */ /* 0x000fc8000fffe0ff */
[----:B-1-34-:R-:W-:-:S12]  /*1980*/  UIADD3 UR60, UPT, UPT, UR60, 0x1, URZ ;  /* 0x000000013c3c7890 */ /* 0x01afd8000fffe0ff */
.L_x_46:
[----:B------:R-:W-:Y:S01]  /*1990*/  UISETP.NE.AND UP0, UPT, UR68, URZ, UPT ;  /* 0x000000ff4400728c */ /* 0x000fe2000bf05270 */
[----:B------:R-:W1:Y:S08]  /*19a0*/  S2UR UR68, SR_CgaCtaId ;  /* 0x00000000004479c3 */ /* 0x000e700000008800 */
[----:B---3--:R-:W-:Y:S05]  /*19b0*/  BRA.U UP0, `(.L_x_23) ;  /* 0x0000000100347547 */ /* 0x008fea000b800000 */
[----:B------:R-:W2:Y:S01]  /*19c0*/  S2R R0, SR_CgaCtaId ;  /* 0x0000000000007919 */ /* 0x000ea20000008800 */
[----:B------:R-:W-:-:S04]  /*19d0*/  MOV R2, 0x400 ;  /* 0x0000040000027802 */ /* 0x000fc80000000f00 */
[----:B--2---:R-:W-:Y:S02]  /*19e0*/  LEA R0, R0, R2, 0x18 ;  /* 0x0000000200007211 */ /* 0x004fe400078ec0ff */
[----:B------:R-:W-:-:S03]  /*19f0*/  SHF.L.U32 R2, R8, 0x1f, RZ ;  /* 0x0000001f08027819 */ /* 0x000fc600000006ff */
[----:B------:R-:W-:-:S04]  /*1a00*/  IMAD R0, R9, 0x8, R0 ;  /* 0x0000000809007824 */ /* 0x000fc800078e0200 */
[----:B------:R-:W2:Y:S02]  /*1a10*/  SYNCS.PHASECHK.TRANS64.TRYWAIT P0, [R0+URZ+0xd0], R2 ;  /* 0x0000d002000075a7 */ /* 0x000ea400080011ff */
[----:B--2---:R-:W-:Y:S05]  /*1a20*/  @!P0 BRA `(.L_x_24) ;  /* 0x000000a0004c8947 */ /* 0x004fea0003800000 */
.L_x_156:
[----:B------:R-:W-:Y:S01]  /*1a30*/  VIADD R9, R9, 0x1 ;  /* 0x0000000109097836 */ /* 0x000fe20000000000 */
[----:B------:R2:W-:Y:S04]  /*1a40*/  SYNCS.ARRIVE.TRANS64.A1T0 RZ, [R0+URZ+0xc0], RZ ;  /* 0x0000c0ff00ff79a7 */ /* 0x0005e800081000ff */
[----:B------:R-:W-:-:S04]  /*1a50*/  ISETP.NE.AND P0, PT, R9, 0x2, PT ;  /* 0x000000020900780c */ /* 0x000fc80003f05270 */
[----:B------:R-:W-:Y:S02]  /*1a60*/  SEL R9, R9, RZ, P0 ;  /* 0x000000ff09097207 */ /* 0x000fe40000000000 */
[----:B--2---:R-:W-:-:S04]  /*1a70*/  SEL R0, RZ, 0x1, P0 ;  /* 0x00000001ff007807 */ /* 0x004fc80000000000 */
[----:B------:R-:W-:-:S07]  /*1a80*/  LOP3.LUT R8, R8, R0, RZ, 0x3c, !PT ;  /* 0x0000000008087212 */ /* 0x000fce00078e3cff */
.L_x_23:
[----:B------:R-:W-:Y:S01]  /*1a90*/  UMOV UR7, 0x400 ;  /* 0x0000040000077882 */ /* 0x000fe20000000000 */
[----:B------:R-:W-:Y:S01]  /*1aa0*/  SHF.L.U32 R0, R12, 0x1f, RZ ;  /* 0x0000001f0c007819 */ /* 0x000fe200000006ff */
[----:B-1----:R-:W-:Y:S02]  /*1ab0*/  ULEA UR7, UR68, UR7, 0x18 ;  /* 0x0000000744077291 */ /* 0x002fe4000f8ec0ff */
[----:B------:R-:W-:Y:S02]  /*1ac0*/  UISETP.GE.U32.AND UP0, UPT, UR75, 0x1ff, UPT ;  /* 0x000001ff4b00788c */ /* 0x000fe4000bf06070 */
[----:B------:R-:W-:Y:S02]  /*1ad0*/  ULEA UR4, UR29, UR7, 0x3 ;  /* 0x000000071d047291 */ /* 0x000fe4000f8e18ff */
[----:B------:R-:W-:Y:S02]  /*1ae0*/  ULEA UR51, UR20, UR61, 0x1 ;  /* 0x0000003d14337291 */ /* 0x000fe4000f8e08ff */
[----:B------:R-:W-:-:S02]  /*1af0*/  ULEA UR35, UR21, UR74, 0x1 ;  /* 0x0000004a15237291 */ /* 0x000fc4000f8e08ff */
[----:B------:R-:W-:Y:S02]  /*1b00*/  ULEA.HI UR12, UR21, UR21, URZ, 0x1 ;  /* 0x00000015150c7291 */ /* 0x000fe4000f8f08ff */
[----:B------:R-:W-:Y:S01]  /*1b10*/  USHF.L.U32 UR51, UR51, 0x6, URZ ;  /* 0x0000000633337899 */ /* 0x000fe200080006ff */
[----:B------:R1:W2:Y:S01]  /*1b20*/  SYNCS.PHASECHK.TRANS64.TRYWAIT P1, [UR4+0x20], R0 ;  /* 0x00002000ff0075a7 */ /* 0x0002a20008021104 */
[----:B------:R-:W-:Y:S02]  /*1b30*/  USHF.L.U32 UR35, UR35, 0x5, URZ ;  /* 0x0000000523237899 */ /* 0x000fe400080006ff */
[----:B------:R-:W-:Y:S01]  /*1b40*/  USHF.R.S32.HI UR12, URZ, 0x1, UR12 ;  /* 0x00000001ff0c7899 */ /* 0x000fe2000801140c */
[----:B------:R-:W-:Y:S01]  /*1b50*/  UMOV UR14, URZ ;  /* 0x000000ff000e7c82 */ /* 0x000fe20008000000 */
[----:B------:R-:W-:Y:S10]  /*1b60*/  BRA.U !UP0, `(.L_x_25) ;  /* 0x00000005085c7547 */ /* 0x000ff4000b800000 */
[----:B------:R-:W-:Y:S01]  /*1b70*/  UMOV UR6, URZ ;  /* 0x000000ff00067c82 */ /* 0x000fe20008000000 */
[----:B------:R-:W-:-:S05]  /*1b80*/  UMOV UR5, UR29 ;  /* 0x0000001d00057c82 */ /* 0x000fca0008000000 */
.L_x_33:
[----:B------:R-:W-:Y:S01]  /*1b90*/  ULEA UR49, UR5, UR7, 0x3 ;  /* 0x0000000705317291 */ /* 0x000fe2000f8e18ff */
[----:B--2---:R-:W-:Y:S01]  /*1ba0*/  @!P4 MOV R2, 0xc800 ;  /* 0x0000c8000002c802 */ /* 0x004fe20000000f00 */
[----:B--23--:R-:W-:Y:S10]  /*1bb0*/  @P1 BRA `(.L_x_26) ;  /* 0x00000000000c1947 */ /* 0x00cff40003800000 */
[----:B------:R-:W-:-:S04]  /*1bc0*/  SHF.L.U32 R3, R12, 0x1f, RZ ;  /* 0x0000001f0c037819 */ /* 0x000fc800000006ff */
[----:B------:R-:W2:Y:S02]  /*1bd0*/  SYNCS.PHASECHK.TRANS64.TRYWAIT P0, [UR49+0x20], R3 ;  /* 0x00002003ff0075a7 */ /* 0x000ea40008001131 */
[----:B--2---:R-:W-:Y:S05]  /*1be0*/  @!P0 BRA `(.L_x_27) ;  /* 0x0000009c00f08947 */ /* 0x004fea0003800000 */
.L_x_26:
[----:B------:R2:W-:Y:S01]  /*1bf0*/  @!P4 SYNCS.ARRIVE.TRANS64 RZ, [UR49], R2 ;  /* 0x00000002ffffc9a7 */ /* 0x0005e20008000031 */
[----:B------:R-:W-:-:S04]  /*1c00*/  ULOP3.LUT UR4, UR64, 0x2, URZ, 0xfc, !UPT ;  /* 0x0000000240047892 */ /* 0x000fc8000f8efcff */
[----:B------:R-:W-:-:S09]  /*1c10*/  UISETP.NE.AND UP0, UPT, UR4, 0x2, UPT ;  /* 0x000000020400788c */ /* 0x000fd2000bf05270 */
[----:B------:R-:W-:Y:S05]  /*1c20*/  BRA.U UP0, `(.L_x_28) ;  /* 0x0000000100047547 */ /* 0x000fea000b800000 */
[----:B------:R-:W-:Y:S05]  /*1c30*/  BPT.TRAP 0x1 ;  /* 0x000000040000795c */ /* 0x000fea0000300000 */
.L_x_28:
[----:B------:R-:W-:Y:S04]  /*1c40*/  BSSY.RECONVERGENT B0, `(.L_x_29) ;  /* 0x0000003000007945 */ /* 0x000fe80003800200 */
[----:B------:R-:W-:Y:S05]  /*1c50*/  @P3 BRA `(.L_x_30) ;  /* 0x0000000000043947 */ /* 0x000fea0003800000 */
[----:B------:R-:W-:Y:S05]  /*1c60*/  BPT.TRAP 0x1 ;  /* 0x000000040000795c */ /* 0x000fea0000300000 */
.L_x_30:
[----:B------:R-:W-:Y:S05]  /*1c70*/  BSYNC.RECONVERGENT B0 ;  /* 0x0000000000007941 */ /* 0x000fea0003800200 */
.L_x_29:
[----:B------:R-:W-:Y:S01]  /*1c80*/  UIADD3 UR4, UPT, UPT, UR5, 0x1, URZ ;  /* 0x0000000105047890 */ /* 0x000fe2000fffe0ff */
[----:B------:R-:W-:Y:S01]  /*1c90*/  BSSY.RECONVERGENT B0, `(.L_x_31) ;  /* 0x000003f000007945 */ /* 0x000fe20003800200 */
[----:B------:R-:W-:Y:S02]  /*1ca0*/  ELECT P0, URZ, PT ;  /* 0x0000000000ff782f */ /* 0x000fe40003800000 */
[----:B------:R-:W-:-:S04]  /*1cb0*/  UISETP.NE.AND UP0, UPT, UR4, 0x4, UPT ;  /* 0x000000040400788c */ /* 0x000fc8000bf05270 */
[----:B------:R-:W-:Y:S02]  /*1cc0*/  USEL UR8, URZ, 0x1, UP0 ;  /* 0x00000001ff087887 */ /* 0x000fe40008000000 */
[----:B------:R-:W-:-:S04]  /*1cd0*/  USEL UR29, UR4, URZ, UP0 ;  /* 0x000000ff041d7287 */ /* 0x000fc80008000000 */
[----:B------:R-:W-:Y:S01]  /*1ce0*/  ULEA UR4, UR29, UR7, 0x3 ;  /* 0x000000071d047291 */ /* 0x000fe2000f8e18ff */
[----:B------:R-:W-:-:S04]  /*1cf0*/  LOP3.LUT R12, R12, UR8, RZ, 0x3c, !PT ;  /* 0x000000080c0c7c12 */ /* 0x000fc8000f8e3cff */
[----:B-1----:R-:W-:-:S04]  /*1d00*/  SHF.L.U32 R0, R12, 0x1f, RZ ;  /* 0x0000001f0c007819 */ /* 0x002fc800000006ff */
[----:B------:R1:W3:Y:S01]  /*1d10*/  SYNCS.PHASECHK.TRANS64.TRYWAIT P1, [UR4+0x20], R0 ;  /* 0x00002000ff0075a7 */ /* 0x0002e20008021104 */
[----:B------:R-:W-:Y:S05]  /*1d20*/  @!P0 BRA `(.L_x_32) ;  /* 0x0000000000d48947 */ /* 0x000fea0003800000 */
[----:B------:R-:W-:Y:S02]  /*1d30*/  ULEA UR40, UR5, UR59, 0xf ;  /* 0x0000003b05287291 */ /* 0x000fe4000f8e78ff */
[----:B------:R-:W-:Y:S02]  /*1d40*/  UIADD3 UR8, UP3, UPT, UR56, 0x80, URZ ;  /* 0x0000008038087890 */ /* 0x000fe4000ff7e0ff */
[----:B------:R-:W-:Y:S02]  /*1d50*/  UIADD3 UR40, UPT, UPT, UR7, UR40, URZ ;  /* 0x0000002807287290 */ /* 0x000fe4000fffe0ff */
[----:B------:R-:W-:Y:S02]  /*1d60*/  USHF.L.U32 UR50, UR6, 0x8, URZ ;  /* 0x0000000806327899 */ /* 0x000fe400080006ff */
[----:B------:R-:W-:Y:S02]  /*1d70*/  ULEA UR24, UR5, UR58, 0xe ;  /* 0x0000003a05187291 */ /* 0x000fe4000f8e70ff */
[----:B------:R-:W-:-:S02]  /*1d80*/  UIADD3.X UR9, UPT, UPT, URZ, UR57, URZ, UP3, !UPT ;  /* 0x00000039ff097290 */ /* 0x000fc40009ffe4ff */
[----:B------:R-:W-:Y:S02]  /*1d90*/  UIADD3 UR48, UPT, UPT, UR40, 0x3300, URZ ;  /* 0x0000330028307890 */ /* 0x000fe4000fffe0ff */
[----:B------:R-:W-:Y:S02]  /*1da0*/  UPRMT UR37, URZ, 0x5410, UR53 ;  /* 0x00005410ff257896 */ /* 0x000fe40008000035 */
[----:B------:R-:W-:Y:S02]  /*1db0*/  UIADD3 UR42, UPT, UPT, UR50, 0x80, URZ ;  /* 0x00000080322a7890 */ /* 0x000fe4000fffe0ff */
[----:B------:R-:W-:Y:S02]  /*1dc0*/  UIADD3 UR40, UPT, UPT, UR40, 0x7300, URZ ;  /* 0x0000730028287890 */ /* 0x000fe4000fffe0ff */
[----:B------:R-:W-:Y:S02]  /*1dd0*/  USHF.L.U32 UR4, UR5, 0xa, URZ ;  /* 0x0000000a05047899 */ /* 0x000fe400080006ff */
[----:B------:R-:W-:-:S02]  /*1de0*/  UIADD3 UR14, UP2, UPT, UR56, 0x180, URZ ;  /* 0x00000180380e7890 */ /* 0x000fc4000ff5e0ff */
[----:B------:R-:W-:Y:S02]  /*1df0*/  UIADD3 UR24, UPT, UPT, UR7, UR24, URZ ;  /* 0x0000001807187290 */ /* 0x000fe4000fffe0ff */
[----:B------:R-:W-:Y:S02]  /*1e00*/  USHF.L.U32 UR11, UR6, 0x1, URZ ;  /* 0x00000001060b7899 */ /* 0x000fe400080006ff */
[----:B------:R-:W-:Y:S02]  /*1e10*/  UIADD3 UR30, UP1, UPT, UR56, 0x280, URZ ;  /* 0x00000280381e7890 */ /* 0x000fe4000ff3e0ff */
[----:B------:R-:W-:Y:S01]  /*1e20*/  ULOP3.LUT UR16, UR65, UR4, URZ, 0xfc, !UPT ;  /* 0x0000000441107292 */ /* 0x000fe2000f8efcff */
[----:B------:R-:W-:Y:S01]  /*1e30*/  UMOV UR46, 0x0 ;  /* 0x00000000002e7882 */ /* 0x000fe20000000000 */
[----:B------:R-:W-:Y:S01]  /*1e40*/  UMOV UR47, 0x10000000 ;  /* 0x10000000002f7882 */ /* 0x000fe20000000000 */
[----:B------:R-:W-:Y:S01]  /*1e50*/  UIADD3 UR22, UP0, UPT, UR56, 0x380, URZ ;  /* 0x0000038038167890 */ /* 0x000fe2000ff1e0ff */
[----:B------:R-:W-:Y:S01]  /*1e60*/  UTMALDG.3D.MULTICAST [UR48], [UR8], UR37, desc[UR46] ;  /* 0x00002e30080073b4 */ /* 0x000fe20008011825 */
[----:B------:R-:W-:Y:S01]  /*1e70*/  ULOP3.LUT UR10, UR4, UR38, URZ, 0xfc, !UPT ;  /* 0x00000026040a7292 */ /* 0x000fe2000f8efcff */
[----:B------:R-:W-:Y:S01]  /*1e80*/  UMOV UR41, UR49 ;  /* 0x0000003100297c82 */ /* 0x000fe20008000000 */
[----:B------:R-:W-:Y:S01]  /*1e90*/  UMOV UR43, UR51 ;  /* 0x00000033002b7c82 */ /* 0x000fe20008000000 */
[----:B------:R-:W-:Y:S01]  /*1ea0*/  UMOV UR44, UR52 ;  /* 0x00000034002c7c82 */ /* 0x000fe20008000000 */
[----:B------:R-:W-:-:S02]  /*1eb0*/  UIADD3.X UR15, UPT, UPT, URZ, UR57, URZ, UP2, !UPT ;  /* 0x00000039ff0f7290 */ /* 0x000fc400097fe4ff */
[----:B------:R-:W-:Y:S01]  /*1ec0*/  UIADD3 UR32, UPT, UPT, UR24, 0x23300, URZ ;  /* 0x0002330018207890 */ /* 0x000fe2000fffe0ff */
[----:B------:R4:W-:Y:S01]  /*1ed0*/  UTMALDG.3D.MULTICAST [UR40], [UR8], UR37, desc[UR46] ;  /* 0x00002e28080073b4 */ /* 0x0009e20008011825 */
[----:B------:R-:W-:Y:S02]  /*1ee0*/  UPRMT UR4, URZ, 0x5410, UR45 ;  /* 0x00005410ff047896 */ /* 0x000fe4000800002d */
[----:B------:R-:W-:Y:S02]  /*1ef0*/  UIADD3 UR24, UPT, UPT, UR24, 0x25300, URZ ;  /* 0x0002530018187890 */ /* 0x000fe4000fffe0ff */
[----:B------:R-:W-:Y:S02]  /*1f00*/  UIADD3.X UR31, UPT, UPT, URZ, UR57, URZ, UP1, !UPT ;  /* 0x00000039ff1f7290 */ /* 0x000fe40008ffe4ff */
[----:B------:R-:W-:Y:S02]  /*1f10*/  ULOP3.LUT UR19, UR11, UR61, URZ, 0xfc, !UPT ;  /* 0x0000003d0b137292 */ /* 0x000fe4000f8efcff */
[----:B------:R-:W-:-:S02]  /*1f20*/  UIADD3 UR16, UPT, UPT, UR7, 0x33300, UR16 ;  /* 0x0003330007107890 */ /* 0x000fc4000fffe010 */
[----:B------:R-:W-:Y:S02]  /*1f30*/  ULEA.HI UR11, UR38, UR11, URZ, 0x17 ;  /* 0x0000000b260b7291 */ /* 0x000fe4000f8fb8ff */
[----:B------:R-:W-:Y:S01]  /*1f40*/  UIADD3.X UR23, UPT, UPT, URZ, UR57, URZ, UP0, !UPT ;  /* 0x00000039ff177290 */ /* 0x000fe200087fe4ff */
[----:B------:R-:W-:Y:S01]  /*1f50*/  UMOV UR33, UR49 ;  /* 0x0000003100217c82 */ /* 0x000fe20008000000 */
[----:B------:R-:W-:Y:S01]  /*1f60*/  UMOV UR36, UR52 ;  /* 0x0000003400247c82 */ /* 0x000fe20008000000 */
[----:B------:R-:W-:Y:S01]  /*1f70*/  UMOV UR34, UR50 ;  /* 0x0000003200227c82 */ /* 0x000fe20008000000 */
[----:B------:R-:W-:Y:S01]  /*1f80*/  UMOV UR25, UR49 ;  /* 0x0000003100197c82 */ /* 0x000fe20008000000 */
[----:B------:R-:W-:Y:S01]  /*1f90*/  UMOV UR27, UR35 ;  /* 0x00000023001b7c82 */ /* 0x000fe20008000000 */
[----:B------:R-:W-:Y:S01]  /*1fa0*/  UMOV UR28, UR52 ;  /* 0x00000034001c7c82 */ /* 0x000fe20008000000 */
[----:B------:R-:W-:Y:S01]  /*1fb0*/  UMOV UR18, URZ ;  /* 0x000000ff00127c82 */ /* 0x000fe20008000000 */
[----:B------:R-:W-:Y:S01]  /*1fc0*/  UMOV UR26, UR42 ;  /* 0x0000002a001a7c82 */ /* 0x000fe20008000000 */
[----:B------:R-:W-:Y:S01]  /*1fd0*/  UMOV UR17, UR49 ;  /* 0x0000003100117c82 */ /* 0x000fe20008000000 */
[----:B------:R1:W-:Y:S01]  /*1fe0*/  UTMALDG.3D.MULTICAST [UR32], [UR14], UR4, desc[UR46] ;  /* 0x00002e200e0073b4 */ /* 0x0003e20008011804 */
[----:B------:R-:W-:Y:S01]  /*1ff0*/  UMOV UR21, UR52 ;  /* 0x0000003400157c82 */ /* 0x000fe20008000000 */
[----:B------:R-:W-:Y:S01]  /*2000*/  UMOV UR13, UR52 ;  /* 0x00000034000d7c82 */ /* 0x000fe20008000000 */
[----:B------:R1:W-:Y:S01]  /*2010*/  UTMALDG.3D.MULTICAST [UR24], [UR14], UR4, desc[UR46] ;  /* 0x00002e180e0073b4 */ /* 0x0003e20008011804 */
[----:B------:R1:W-:Y:S01]  /*2020*/  UTMALDG.4D.MULTICAST [UR16], [UR30], UR37, desc[UR46] ;  /* 0x00002e101e0073b4 */ /* 0x0003e20008019825 */
[----:B----4-:R-:W-:Y:S01]  /*2030*/  UIADD3 UR8, UPT, UPT, UR7, 0x34300, UR10 ;  /* 0x0003430007087890 */ /* 0x010fe2000fffe00a */
[----:B------:R-:W-:-:S02]  /*2040*/  UMOV UR9, UR49 ;  /* 0x0000003100097c82 */ /* 0x000fc40008000000 */
[----:B------:R-:W-:-:S06]  /*2050*/  UMOV UR10, UR18 ;  /* 0x00000012000a7c82 */ /* 0x000fcc0008000000 */
[----:B------:R1:W-:Y:S02]  /*2060*/  UTMALDG.4D.MULTICAST [UR8], [UR22], UR4, desc[UR46] ;  /* 0x00002e08160073b4 */ /* 0x0003e40008019804 */
[----:B-1----:R-:W-:Y:S01]  /*2070*/  NOP ;  /* 0x0000000000007918 */ /* 0x002fe20000000000 */
.L_x_32:
[----:B------:R-:W-:Y:S05]  /*2080*/  BSYNC.RECONVERGENT B0 ;  /* 0x0000000000007941 */ /* 0x000fea0003800200 */
.L_x_31:
[----:B------:R-:W-:Y:S01]  /*2090*/  UIADD3 UR6, UPT, UPT, UR6, 0x1, URZ ;  /* 0x0000000106067890 */ /* 0x000fe2000fffe0ff */
[----:B------:R-:W-:Y:S01]  /*20a0*/  UMOV UR5, UR29 ;  /* 0x0000001d00057c82 */ /* 0x000fe20008000000 */
[----:B------:R-:W-:Y:S02]  /*20b0*/  UMOV UR14, UR60 ;  /* 0x0000003c000e7c82 */ /* 0x000fe40008000000 */
[----:B------:R-:W-:-:S09]  /*20c0*/  UISETP.NE.AND UP0, UPT, UR6, UR60, UPT ;  /* 0x0000003c0600728c */ /* 0x000fd2000bf05270 */
[----:B------:R-:W-:Y:S05]  /*20d0*/  BRA.U UP0, `(.L_x_33) ;  /* 0xfffffff900ac7547 */ /* 0x000fea000b83ffff */
.L_x_25:
[----:B------:R-:W-:Y:S01]  /*20e0*/  ULEA UR4, UR29, UR7, 0x3 ;  /* 0x000000071d047291 */ /* 0x000fe2000f8e18ff */
[----:B-1----:R-:W-:Y:S01]  /*20f0*/  SHF.L.U32 R0, R12, 0x1f, RZ ;  /* 0x0000001f0c007819 */ /* 0x002fe200000006ff */
[----:B------:R-:W-:Y:S01]  /*2100*/  @!P2 SYNCS.ARRIVE.TRANS64.A1T0 RZ, [UR7+0x78], RZ ;  /* 0x000078ffffffa9a7 */ /* 0x000fe20008100007 */
[----:B------:R-:W-:-:S06]  /*2110*/  UISETP.GT.AND UP0, UPT, UR72, UR71, UPT ;  /* 0x000000474800728c */ /* 0x000fcc000bf04270 */
[----:B--23--:R1:W2:Y:S03]  /*2120*/  SYNCS.PHASECHK.TRANS64.TRYWAIT P1, [UR4+0x20], R0 ;  /* 0x00002000ff0075a7 */ /* 0x00c2a60008021104 */
[----:B------:R-:W-:Y:S05]  /*2130*/  BRA.U !UP0, `(.L_x_34) ;  /* 0x0000000508587547 */ /* 0x000fea000b800000 */
[----:B------:R-:W-:Y:S01]  /*2140*/  UIADD3 UR15, UPT, UPT, UR73, UR14, URZ ;  /* 0x0000000e490f7290 */ /* 0x000fe2000fffe0ff */
[----:B------:R-:W-:-:S11]  /*2150*/  UMOV UR5, UR29 ;  /* 0x0000001d00057c82 */ /* 0x000fd60008000000 */
.L_x_42:
[----:B------:R-:W-:Y:S01]  /*2160*/  ULEA UR49, UR5, UR7, 0x3 ;  /* 0x0000000705317291 */ /* 0x000fe2000f8e18ff */
[----:B--2---:R-:W-:Y:S01]  /*2170*/  @!P4 MOV R2, 0xc800 ;  /* 0x0000c8000002c802 */ /* 0x004fe20000000f00 */
[----:B--23--:R-:W-:Y:S10]  /*2180*/  @P1 BRA `(.L_x_35) ;  /* 0x00000000000c1947 */ /* 0x00cff40003800000 */
[----:B------:R-:W-:-:S04]  /*2190*/  SHF.L.U32 R3, R12, 0x1f, RZ ;  /* 0x0000001f0c037819 */ /* 0x000fc800000006ff */
[----:B------:R-:W2:Y:S02]  /*21a0*/  SYNCS.PHASECHK.TRANS64.TRYWAIT P0, [UR49+0x20], R3 ;  /* 0x00002003ff0075a7 */ /* 0x000ea40008001131 */
[----:B--2---:R-:W-:Y:S05]  /*21b0*/  @!P0 BRA `(.L_x_36) ;  /* 0x0000009800948947 */ /* 0x004fea0003800000 */
.L_x_35:
[----:B------:R2:W-:Y:S01]  /*21c0*/  @!P4 SYNCS.ARRIVE.TRANS64 RZ, [UR49], R2 ;  /* 0x00000002ffffc9a7 */ /* 0x0005e20008000031 */
[----:B------:R-:W-:-:S04]  /*21d0*/  ULOP3.LUT UR4, UR64, 0x2, URZ, 0xfc, !UPT ;  /* 0x0000000240047892 */ /* 0x000fc8000f8efcff */
[----:B------:R-:W-:-:S09]  /*21e0*/  UISETP.NE.AND UP0, UPT, UR4, 0x2, UPT ;  /* 0x000000020400788c */ /* 0x000fd2000bf05270 */
[----:B------:R-:W-:Y:S05]  /*21f0*/  BRA.U UP0, `(.L_x_37) ;  /* 0x0000000100047547 */ /* 0x000fea000b800000 */
[----:B------:R-:W-:Y:S05]  /*2200*/  BPT.TRAP 0x1 ;  /* 0x000000040000795c */ /* 0x000fea0000300000 */
.L_x_37:
[----:B------:R-:W-:Y:S04]  /*2210*/  BSSY.RECONVERGENT B0, `(.L_x_38) ;  /* 0x0000003000007945 */ /* 0x000fe80003800200 */
[----:B------:R-:W-:Y:S05]  /*2220*/  @P3 BRA `(.L_x_39) ;  /* 0x0000000000043947 */ /* 0x000fea0003800000 */
[----:B------:R-:W-:Y:S05]  /*2230*/  BPT.TRAP 0x1 ;  /* 0x000000040000795c */ /* 0x000fea0000300000 */
.L_x_39:
[----:B------:R-:W-:Y:S05]  /*2240*/  BSYNC.RECONVERGENT B0 ;  /* 0x0000000000007941 */ /* 0x000fea0003800200 */
.L_x_38:
        /* <DEDUP_REMOVED lines=12> */
[----:B------:R-:W-:Y:S02]  /*2310*/  ULEA UR24, UR5, UR58, 0xe ;  /* 0x0000003a05187291 */ /* 0x000fe4000f8e70ff */
[----:B------:R-:W-:Y:S02]  /*2320*/  USHF.L.U32 UR4, UR5, 0xa, URZ ;  /* 0x0000000a05047899 */ /* 0x000fe400080006ff */
[----:B------:R-:W-:Y:S02]  /*2330*/  UIADD3 UR22, UP3, UPT, UR56, 0x80, URZ ;  /* 0x0000008038167890 */ /* 0x000fe4000ff7e0ff */
[----:B------:R-:W-:Y:S02]  /*2340*/  UIADD3 UR40, UPT, UPT, UR7, UR40, URZ ;  /* 0x0000002807287290 */ /* 0x000fe4000fffe0ff */
[----:B------:R-:W-:-:S02]  /*2350*/  USHF.L.U32 UR50, UR14, 0x8, URZ ;  /* 0x000000080e327899 */ /* 0x000fc400080006ff */
[----:B------:R-:W-:Y:S02]  /*2360*/  UIADD3 UR30, UP2, UPT, UR56, 0x180, URZ ;  /* 0x00000180381e7890 */ /* 0x000fe4000ff5e0ff */
[----:B------:R-:W-:Y:S02]  /*2370*/  UIADD3 UR24, UPT, UPT, UR7, UR24, URZ ;  /* 0x0000001807187290 */ /* 0x000fe4000fffe0ff */
[----:B------:R-:W-:Y:S02]  /*2380*/  ULOP3.LUT UR16, UR65, UR4, URZ, 0xfc, !UPT ;  /* 0x0000000441107292 */ /* 0x000fe4000f8efcff */
[----:B------:R-:W-:Y:S02]  /*2390*/  ULOP3.LUT UR8, UR4, UR38, URZ, 0xfc, !UPT ;  /* 0x0000002604087292 */ /* 0x000fe4000f8efcff */
[----:B------:R-:W-:Y:S02]  /*23a0*/  USHF.L.U32 UR11, UR14, 0x1, URZ ;  /* 0x000000010e0b7899 */ /* 0x000fe400080006ff */
[----:B------:R-:W-:-:S02]  /*23b0*/  UIADD3 UR46, UP1, UPT, UR56, 0x280, URZ ;  /* 0x00000280382e7890 */ /* 0x000fc4000ff3e0ff */
[----:B------:R-:W-:Y:S02]  /*23c0*/  UIADD3.X UR23, UPT, UPT, URZ, UR57, URZ, UP3, !UPT ;  /* 0x00000039ff177290 */ /* 0x000fe40009ffe4ff */
[----:B------:R-:W-:Y:S02]  /*23d0*/  UIADD3 UR48, UPT, UPT, UR40, 0x3300, URZ ;  /* 0x0000330028307890 */ /* 0x000fe4000fffe0ff */
[----:B------:R-:W-:Y:S02]  /*23e0*/  UPRMT UR4, URZ, 0x5410, UR53 ;  /* 0x00005410ff047896 */ /* 0x000fe40008000035 */
[----:B------:R-:W-:Y:S02]  /*23f0*/  UIADD3 UR54, UP0, UPT, UR56, 0x380, URZ ;  /* 0x0000038038367890 */ /* 0x000fe4000ff1e0ff */
[----:B------:R-:W-:Y:S02]  /*2400*/  UIADD3 UR42, UPT, UPT, UR50, 0x80, URZ ;  /* 0x00000080322a7890 */ /* 0x000fe4000fffe0ff */
[----:B------:R-:W-:-:S02]  /*2410*/  UIADD3 UR40, UPT, UPT, UR40, 0x7300, URZ ;  /* 0x0000730028287890 */ /* 0x000fc4000fffe0ff */
[----:B------:R-:W-:Y:S02]  /*2420*/  UIADD3.X UR31, UPT, UPT, URZ, UR57, URZ, UP2, !UPT ;  /* 0x00000039ff1f7290 */ /* 0x000fe400097fe4ff */
[----:B------:R-:W-:Y:S02]  /*2430*/  UIADD3 UR32, UPT, UPT, UR24, 0x23300, URZ ;  /* 0x0002330018207890 */ /* 0x000fe4000fffe0ff */
[----:B------:R-:W-:Y:S02]  /*2440*/  UPRMT UR6, URZ, 0x5410, UR45 ;  /* 0x00005410ff067896 */ /* 0x000fe4000800002d */
[----:B------:R-:W-:Y:S02]  /*2450*/  UIADD3 UR24, UPT, UPT, UR24, 0x25300, URZ ;  /* 0x0002530018187890 */ /* 0x000fe4000fffe0ff */
[----:B------:R-:W-:Y:S02]  /*2460*/  UIADD3.X UR47, UPT, UPT, URZ, UR57, URZ, UP1, !UPT ;  /* 0x00000039ff2f7290 */ /* 0x000fe40008ffe4ff */
[----:B------:R-:W-:-:S02]  /*2470*/  ULOP3.LUT UR19, UR11, UR61, URZ, 0xfc, !UPT ;  /* 0x0000003d0b137292 */ /* 0x000fc4000f8efcff */
[----:B------:R-:W-:Y:S02]  /*2480*/  UIADD3 UR16, UPT, UPT, UR7, 0x33300, UR16 ;  /* 0x0003330007107890 */ /* 0x000fe4000fffe010 */
[----:B------:R-:W-:Y:S02]  /*2490*/  ULEA.HI UR11, UR38, UR11, URZ, 0x17 ;  /* 0x0000000b260b7291 */ /* 0x000fe4000f8fb8ff */
[----:B------:R-:W-:Y:S02]  /*24a0*/  UIADD3 UR8, UPT, UPT, UR7, 0x34300, UR8 ;  /* 0x0003430007087890 */ /* 0x000fe4000fffe008 */
[----:B------:R-:W-:Y:S01]  /*24b0*/  UIADD3.X UR55, UPT, UPT, URZ, UR57, URZ, UP0, !UPT ;  /* 0x00000039ff377290 */ /* 0x000fe200087fe4ff */
[----:B------:R-:W-:Y:S01]  /*24c0*/  UMOV UR62, 0x0 ;  /* 0x00000000003e7882 */ /* 0x000fe20000000000 */
[----:B------:R-:W-:Y:S01]  /*24d0*/  UMOV UR63, 0x10000000 ;  /* 0x10000000003f7882 */ /* 0x000fe20000000000 */
[----:B------:R-:W-:Y:S01]  /*24e0*/  UMOV UR41, UR49 ;  /* 0x0000003100297c82 */ /* 0x000fe20008000000 */
[----:B------:R-:W-:Y:S01]  /*24f0*/  UMOV UR43, UR51 ;  /* 0x00000033002b7c82 */ /* 0x000fe20008000000 */
[----:B------:R-:W-:Y:S01]  /*2500*/  UMOV UR44, UR52 ;  /* 0x00000034002c7c82 */ /* 0x000fe20008000000 */
[----:B------:R-:W-:Y:S01]  /*2510*/  UMOV UR33, UR49 ;  /* 0x0000003100217c82 */ /* 0x000fe20008000000 */
[----:B------:R-:W-:Y:S01]  /*2520*/  UMOV UR36, UR52 ;  /* 0x0000003400247c82 */ /* 0x000fe20008000000 */
[----:B------:R-:W-:Y:S01]  /*2530*/  UMOV UR34, UR50 ;  /* 0x0000003200227c82 */ /* 0x000fe20008000000 */
[----:B------:R4:W-:Y:S01]  /*2540*/  UTMALDG.3D.MULTICAST [UR48], [UR22], UR4, desc[UR62] ;  /* 0x00003e30160073b4 */ /* 0x0009e20008011804 */
[----:B------:R-:W-:Y:S01]  /*2550*/  UMOV UR25, UR49 ;  /* 0x0000003100197c82 */ /* 0x000fe20008000000 */
[----:B------:R-:W-:Y:S01]  /*2560*/  UMOV UR27, UR35 ;  /* 0x00000023001b7c82 */ /* 0x000fe20008000000 */
[----:B------:R-:W-:Y:S01]  /*2570*/  UMOV UR28, UR52 ;  /* 0x00000034001c7c82 */ /* 0x000fe20008000000 */
[----:B------:R-:W-:Y:S01]  /*2580*/  UMOV UR18, URZ ;  /* 0x000000ff00127c82 */ /* 0x000fe20008000000 */
[----:B------:R-:W-:Y:S01]  /*2590*/  UMOV UR26, UR42 ;  /* 0x0000002a001a7c82 */ /* 0x000fe20008000000 */
[----:B------:R-:W-:Y:S01]  /*25a0*/  UMOV UR17, UR49 ;  /* 0x0000003100117c82 */ /* 0x000fe20008000000 */
[----:B------:R-:W-:Y:S01]  /*25b0*/  UMOV UR21, UR52 ;  /* 0x0000003400157c82 */ /* 0x000fe20008000000 */
[----:B------:R4:W-:Y:S01]  /*25c0*/  UTMALDG.3D.MULTICAST [UR40], [UR22], UR4, desc[UR62] ;  /* 0x00003e28160073b4 */ /* 0x0009e20008011804 */
[----:B------:R-:W-:Y:S01]  /*25d0*/  UMOV UR9, UR49 ;  /* 0x0000003100097c82 */ /* 0x000fe20008000000 */
[----:B------:R-:W-:Y:S01]  /*25e0*/  UMOV UR13, UR52 ;  /* 0x00000034000d7c82 */ /* 0x000fe20008000000 */
[----:B------:R-:W-:Y:S01]  /*25f0*/  UMOV UR10, UR18 ;  /* 0x00000012000a7c82 */ /* 0x000fe20008000000 */
[----:B------:R4:W-:Y:S01]  /*2600*/  UTMALDG.3D.MULTICAST [UR32], [UR30], UR6, desc[UR62] ;  /* 0x00003e201e0073b4 */ /* 0x0009e20008011806 */
[----:B------:R4:W-:Y:S01]  /*2610*/  UTMALDG.3D.MULTICAST [UR24], [UR30], UR6, desc[UR62] ;  /* 0x00003e181e0073b4 */ /* 0x0009e20008011806 */
[----:B------:R4:W-:Y:S01]  /*2620*/  UTMALDG.4D.MULTICAST [UR16], [UR46], UR4, desc[UR62] ;  /* 0x00003e102e0073b4 */ /* 0x0009e20008019804 */
[----:B------:R4:W-:Y:S02]  /*2630*/  UTMALDG.4D.MULTICAST [UR8], [UR54], UR6, desc[UR62] ;  /* 0x00003e08360073b4 */ /* 0x0009e40008019806 */
[----:B----4-:R-:W-:Y:S01]  /*2640*/  NOP ;  /* 0x0000000000007918 */ /* 0x010fe20000000000 */
.L_x_41:
[----:B------:R-:W-:Y:S05]  /*2650*/  BSYNC.RECONVERGENT B0 ;  /* 0x0000000000007941 */ /* 0x000fea0003800200 */
.L_x_40:
[----:B------:R-:W-:Y:S01]  /*2660*/  UIADD3 UR14, UPT, UPT, UR14, 0x1, URZ ;  /* 0x000000010e0e7890 */ /* 0x000fe2000fffe0ff */
[----:B------:R-:W-:-:S03]  /*2670*/  UMOV UR5, UR29 ;  /* 0x0000001d00057c82 */ /* 0x000fc60008000000 */
[----:B------:R-:W-:-:S09]  /*2680*/  UISETP.NE.AND UP0, UPT, UR14, UR15, UPT ;  /* 0x0000000f0e00728c */ /* 0x000fd2000bf05270 */
[----:B------:R-:W-:Y:S05]  /*2690*/  BRA.U UP0, `(.L_x_42) ;  /* 0xfffffff900b07547 */ /* 0x000fea000b83ffff */
.L_x_34:
[C---:B------:R-:W-:Y:S01]  /*26a0*/  LEA R3, R11.reuse, UR7, 0x3 ;  /* 0x000000070b037c11 */ /* 0x040fe2000f8e18ff */
[----:B------:R-:W-:Y:S01]  /*26b0*/  NOP ;  /* 0x0000000000007918 */ /* 0x000fe20000000000 */
[----:B-1----:R-:W-:Y:S02]  /*26c0*/  SHF.L.U32 R0, R10, 0x1f, RZ ;  /* 0x0000001f0a007819 */ /* 0x002fe400000006ff */
[----:B------:R-:W-:Y:S02]  /*26d0*/  LEA R4, R11, UR7, 0x4 ;  /* 0x000000070b047c11 */ /* 0x000fe4000f8e20ff */
[----:B------:R-:W1:Y:S02]  /*26e0*/  SYNCS.PHASECHK.TRANS64.TRYWAIT P0, [R3+URZ+0x80], R0 ;  /* 0x00008000030075a7 */ /* 0x000e6400080011ff */
[----:B-1----:R-:W-:Y:S05]  /*26f0*/  @!P0 BRA `(.L_x_43) ;  /* 0x00000094005c8947 */ /* 0x002fea0003800000 */
.L_x_159:
[----:B------:R-:W4:Y:S01]  /*2700*/  LDS.128 R4, [R4+0xf0] ;  /* 0x0000f00004047984 */ /* 0x000f220000000c00 */
[----:B------:R-:W-:Y:S01]  /*2710*/  UISETP.GE.AND UP0, UPT, UR39, 0x1, UPT ;  /* 0x000000012700788c */ /* 0x000fe2000bf06270 */
[----:B------:R-:W-:Y:S01]  /*2720*/  @!PT LDS RZ, [RZ] ;  /* 0x00000000fffff984 */ /* 0x000fe20000000800 */
[----:B------:R-:W-:Y:S01]  /*2730*/  @!PT LDS RZ, [RZ] ;  /* 0x00000000fffff984 */ /* 0x000fe20000000800 */
[----:B------:R-:W-:Y:S01]  /*2740*/  @!PT LDS RZ, [RZ] ;  /* 0x00000000fffff984 */ /* 0x000fe20000000800 */
[----:B------:R-:W-:Y:S01]  /*2750*/  @!PT LDS RZ, [RZ] ;  /* 0x00000000fffff984 */ /* 0x000fe20000000800 */
[----:B------:R1:W-:Y:S06]  /*2760*/  MEMBAR.ALL.CTA ;  /* 0x0000000000007992 */ /* 0x0003ec0000008000 */
[----:B-1----:R-:W1:Y:S01]  /*2770*/  FENCE.VIEW.ASYNC.S ;  /* 0x00000000000073c6 */ /* 0x002e620000000000 */
[----:B----4-:R-:W-:-:S13]  /*2780*/  LOP3.LUT P0, RZ, R6, 0x1, RZ, 0xc0, !PT ;  /* 0x0000000106ff7812 */ /* 0x010fda000780c0ff */
[----:B-1----:R-:W-:Y:S01]  /*2790*/  VOTEU.ANY UP1, P0 ;  /* 0x0000000000ff7886 */ /* 0x002fe20000020100 */
[----:B------:R-:W-:-:S13]  /*27a0*/  PLOP3.LUT P0, PT, PT, PT, UP1, 0x80, 0x8 ;  /* 0x000000000008781c */ /* 0x000fda0003f0f018 */
[----:B------:R-:W-:Y:S02]  /*27b0*/  @P0 LOP3.LUT R0, R5, 0xffff, RZ, 0xc0, !PT ;  /* 0x0000ffff05000812 */ /* 0x000fe400078ec0ff */
[----:B--2---:R-:W-:Y:S02]  /*27c0*/  @P0 MOV R2, R4 ;  /* 0x0000000400020202 */ /* 0x004fe40000000f00 */
[----:B------:R-:W-:Y:S01]  /*27d0*/  @P0 R2UR UR5, R0 ;  /* 0x00000000000502ca */ /* 0x000fe200000e0000 */
[----:B------:R-:W-:Y:S01]  /*27e0*/  VIADD R0, R3, 0x90 ;  /* 0x0000009003007836 */ /* 0x000fe20000000000 */
[----:B------:R-:W-:Y:S02]  /*27f0*/  @P0 SHF.R.U32.HI R4, RZ, 0x10, R5 ;  /* 0x00000010ff040819 */ /* 0x000fe40000011605 */
[----:B------:R-:W-:Y:S02]  /*2800*/  @P0 R2UR UR6, R2 ;  /* 0x00000000020602ca */ /* 0x000fe400000e0000 */
[----:B------:R-:W-:-:S02]  /*2810*/  PRMT R0, RZ, 0x654, R0 ;  /* 0x00000654ff007816 */ /* 0x000fc40000000000 */
[----:B------:R-:W-:Y:S02]  /*2820*/  @P0 R2UR UR4, R4 ;  /* 0x00000000040402ca */ /* 0x000fe400000e0000 */
[----:B------:R1:W-:Y:S03]  /*2830*/  SYNCS.ARRIVE.TRANS64.RED.A1T0 RZ, [R0+URZ], RZ ;  /* 0x000000ff00ff79a7 */ /* 0x0003e600081004ff */
[----:B------:R-:W-:-:S04]  /*2840*/  @UP1 UMOV UR66, UR5 ;  /* 0x0000000500421c82 */ /* 0x000fc80008000000 */
[----:B------:R-:W-:-:S04]  /*2850*/  @UP1 UMOV UR67, UR6 ;  /* 0x0000000600431c82 */ /* 0x000fc80008000000 */
[----:B------:R-:W-:Y:S01]  /*2860*/  @UP1 UMOV UR52, UR4 ;  /* 0x0000000400341c82 */ /* 0x000fe20008000000 */
[----:B------:R-:W-:Y:S05]  /*2870*/  BRA.U !UP0, `(.L_x_44) ;  /* 0x0000000108d47547 */ /* 0x000fea000b800000 */
[----:B------:R-:W2:Y:S01]  /*2880*/  LDCU.128 UR12, c[0x0][0xf10] ;  /* 0x0001e200ff0c77ac */ /* 0x000ea20008000c00 */
[----:B------:R-:W4:Y:S01]  /*2890*/  LDCU UR21, c[0x0][0xf20] ;  /* 0x0001e400ff1577ac */ /* 0x000f220008000800 */
[----:B------:R-:W3:Y:S01]  /*28a0*/  LDCU UR20, c[0x0][0xf0c] ;  /* 0x0001e180ff1477ac */ /* 0x000ee20008000800 */
[----:B------:R-:W1:Y:S01]  /*28b0*/  LDCU.64 UR8, c[0x0][0xf28] ;  /* 0x0001e500ff0877ac */ /* 0x000e620008000a00 */
[----:B------:R-:W-:Y:S02]  /*28c0*/  UISETP.NE.AND UP3, UPT, UR39, 0x1, UPT ;  /* 0x000000012700788c */ /* 0x000fe4000bf65270 */
[----:B--2---:R-:W-:Y:S02]  /*28d0*/  UIMAD.WIDE.U32 UR10, UR69, UR15, URZ ;  /* 0x0000000f450a72a5 */ /* 0x004fe4000f8e00ff */
[----:B------:R-:W-:Y:S02]  /*28e0*/  UIMAD.WIDE.U32 UR4, UR70, UR12, URZ ;  /* 0x0000000c460472a5 */ /* 0x000fe4000f8e00ff */
[----:B------:R-:W-:-:S02]  /*28f0*/  UISETP.NE.AND UP0, UPT, UR14, 0x1, UPT ;  /* 0x000000010e00788c */ /* 0x000fc4000bf05270 */
[----:B------:R-:W-:Y:S01]  /*2900*/  UIMAD.WIDE.U32 UR18, UR66, UR15, URZ ;  /* 0x0000000f421272a5 */ /* 0x000fe2000f8e00ff */
[----:B------:R-:W-:Y:S02]  /*2910*/  UMOV UR10, UR11 ;  /* 0x0000000b000a7c82 */ /* 0x000fe40008000000 */
[----:B------:R-:W-:Y:S01]  /*2920*/  UMOV UR4, UR5 ;  /* 0x0000000500047c82 */ /* 0x000fe20008000000 */
[----:B----4-:R-:W-:Y:S02]  /*2930*/  USHF.R.U32.HI UR10, URZ, UR21, UR10 ;  /* 0x00000015ff0a7299 */ /* 0x010fe4000801160a */
[----:B---3--:R-:W-:Y:S02]  /*2940*/  UISETP.NE.AND UP2, UPT, UR20, 0x1, UPT ;  /* 0x000000011400788c */ /* 0x008fe4000bf45270 */
[----:B------:R-:W-:Y:S02]  /*2950*/  USHF.R.U32.HI UR4, URZ, UR13, UR4 ;  /* 0x0000000dff047299 */ /* 0x000fe40008011604 */
[----:B------:R-:W-:-:S02]  /*2960*/  USEL UR5, UR69, UR10, !UP0 ;  /* 0x0000000a45057287 */ /* 0x000fc4000c000000 */
[----:B------:R-:W-:Y:S02]  /*2970*/  USEL UR6, UR70, UR4, !UP2 ;  /* 0x0000000446067287 */ /* 0x000fe4000d000000 */
[----:B-1----:R-:W-:Y:S01]  /*2980*/  UIMAD.WIDE.U32 UR10, UR5, UR8, URZ ;  /* 0x00000008050a72a5 */ /* 0x002fe2000f8e00ff */
[----:B------:R-:W-:Y:S01]  /*2990*/  UMOV UR4, UR19 ;  /* 0x0000001300047c82 */ /* 0x000fe20008000000 */
[----:B------:R-:W-:Y:S02]  /*29a0*/  UIMAD.WIDE.U32 UR16, UR67, UR12, URZ ;  /* 0x0000000c431072a5 */ /* 0x000fe4000f8e00ff */
[----:B------:R-:W-:-:S03]  /*29b0*/  UIMAD.WIDE.U32 UR18, UR6, UR8, URZ ;  /* 0x00000008061272a5 */ /* 0x000fc6000f8e00ff */
[----:B------:R-:W-:Y:S01]  /*29c0*/  UMOV UR10, UR11 ;  /* 0x0000000b000a7c82 */ /* 0x000fe20008000000 */
[----:B------:R-:W-:Y:S02]  /*29d0*/  USHF.R.U32.HI UR4, URZ, UR21, UR4 ;  /* 0x00000015ff047299 */ /* 0x000fe40008011604 */
[----:B------:R-:W-:Y:S01]  /*29e0*/  @UP3 USHF.R.U32.HI UR5, URZ, UR9, UR10 ;  /* 0x00000009ff053299 */ /* 0x000fe2000801160a */
[----:B------:R-:W-:Y:S01]  /*29f0*/  UMOV UR16, UR17 ;  /* 0x0000001100107c82 */ /* 0x000fe20008000000 */
[----:B------:R-:W-:Y:S01]  /*2a00*/  UMOV UR18, UR19 ;  /* 0x0000001300127c82 */ /* 0x000fe20008000000 */
[----:B------:R-:W-:Y:S02]  /*2a10*/  USHF.R.U32.HI UR13, URZ, UR13, UR16 ;  /* 0x0000000dff0d7299 */ /* 0x000fe40008011610 */
[----:B------:R-:W-:Y:S02]  /*2a20*/  USEL UR4, UR66, UR4, !UP0 ;  /* 0x0000000442047287 */ /* 0x000fe4000c000000 */
[----:B------:R-:W-:-:S02]  /*2a30*/  @UP3 USHF.R.U32.HI UR6, URZ, UR9, UR18 ;  /* 0x00000009ff063299 */ /* 0x000fc40008011612 */
[----:B------:R-:W-:Y:S02]  /*2a40*/  UIMAD UR10, UR39, UR5, URZ ;  /* 0x00000005270a72a4 */ /* 0x000fe4000f8e02ff */
[----:B------:R-:W-:Y:S02]  /*2a50*/  USEL UR5, UR67, UR13, !UP2 ;  /* 0x0000000d43057287 */ /* 0x000fe4000d000000 */
[----:B------:R-:W-:Y:S02]  /*2a60*/  UIMAD UR12, UR39, UR6, URZ ;  /* 0x00000006270c72a4 */ /* 0x000fe4000f8e02ff */
[----:B------:R-:W-:Y:S02]  /*2a70*/  UISETP.GE.AND UP0, UPT, UR4, UR10, UPT ;  /* 0x0000000a0400728c */ /* 0x000fe4000bf06270 */
[----:B------:R-:W-:Y:S02]  /*2a80*/  UIMAD.WIDE.U32 UR10, UR4, UR8, URZ ;  /* 0x00000008040a72a5 */ /* 0x000fe4000f8e00ff */
[----:B------:R-:W-:-:S02]  /*2a90*/  UISETP.GE.OR UP0, UPT, UR5, UR12, UP0 ;  /* 0x0000000c0500728c */ /* 0x000fc40008706670 */
        /* <DEDUP_REMOVED lines=19> */
.L_x_44:
[----:B------:R-:W2:Y:S02]  /*2bd0*/  LDCU UR4, c[0x0][0xf30] ;  /* 0x0001e600ff0477ac */ /* 0x000ea40008000800 */
[----:B--2---:R-:W-:-:S09]  /*2be0*/  UISETP.NE.AND UP0, UPT, UR4, 0x1, UPT ;  /* 0x000000010400788c */ /* 0x004fd2000bf05270 */
[----:B------:R-:W-:Y:S05]  /*2bf0*/  BRA.U UP0, `(.L_x_45) ;  /* 0x0000000100447547 */ /* 0x000fea000b800000 */
[----:B------:R-:W2:Y:S01]  /*2c00*/  LDCU.128 UR12, c[0x0][0xf10] ;  /* 0x0001e200ff0c77ac */ /* 0x000ea20008000c00 */
[----:B------:R-:W4:Y:S01]  /*2c10*/  LDCU UR10, c[0x0][0xf0c] ;  /* 0x0001e180ff0a77ac */ /* 0x000f220008000800 */
[----:B------:R-:W1:Y:S01]  /*2c20*/  LDCU UR6, c[0x0][0xf20] ;  /* 0x0001e400ff0677ac */ /* 0x000e620008000800 */
[----:B--2---:R-:W-:Y:S02]  /*2c30*/  UIMAD.WIDE.U32 UR8, UR67, UR12, URZ ;  /* 0x0000000c430872a5 */ /* 0x004fe4000f8e00ff */
[----:B------:R-:W-:Y:S02]  /*2c40*/  UIMAD.WIDE.U32 UR4, UR66, UR15, URZ ;  /* 0x0000000f420472a5 */ /* 0x000fe4000f8e00ff */
[----:B----4-:R-:W-:Y:S02]  /*2c50*/  UISETP.NE.AND UP2, UPT, UR10, 0x1, UPT ;  /* 0x000000010a00788c */ /* 0x010fe4000bf45270 */
[----:B------:R-:W-:Y:S01]  /*2c60*/  UISETP.NE.AND UP0, UPT, UR14, 0x1, UPT ;  /* 0x000000010e00788c */ /* 0x000fe2000bf05270 */
[----:B------:R-:W-:-:S02]  /*2c70*/  UMOV UR8, UR9 ;  /* 0x0000000900087c82 */ /* 0x000fc40008000000 */
[----:B------:R-:W-:Y:S01]  /*2c80*/  UMOV UR4, UR5 ;  /* 0x0000000500047c82 */ /* 0x000fe20008000000 */
[----:B------:R-:W-:Y:S02]  /*2c90*/  USHF.R.U32.HI UR13, URZ, UR13, UR8 ;  /* 0x0000000dff0d7299 */ /* 0x000fe40008011608 */
[----:B-1----:R-:W-:Y:S02]  /*2ca0*/  USHF.R.U32.HI UR4, URZ, UR6, UR4 ;  /* 0x00000006ff047299 */ /* 0x002fe40008011604 */
[----:B------:R-:W-:Y:S02]  /*2cb0*/  USEL UR5, UR67, UR13, !UP2 ;  /* 0x0000000d43057287 */ /* 0x000fe4000d000000 */
[----:B------:R-:W-:-:S04]  /*2cc0*/  USEL UR4, UR66, UR4, !UP0 ;  /* 0x0000000442047287 */ /* 0x000fc8000c000000 */
[----:B------:R-:W-:Y:S02]  /*2cd0*/  UIADD3 UR6, UPT, UPT, UR5, -UR4, URZ ;  /* 0x8000000405067290 */ /* 0x000fe4000fffe0ff */
[----:B------:R-:W-:Y:S02]  /*2ce0*/  UIADD3 UR4, UPT, UPT, -UR5, UR4, URZ ;  /* 0x0000000405047290 */ /* 0x000fe4000fffe1ff */
[----:B------:R-:W-:Y:S02]  /*2cf0*/  UIMAD UR66, UR6, UR14, UR66 ;  /* 0x0000000e064272a4 */ /* 0x000fe4000f8e0242 */
[----:B------:R-:W-:-:S12]  /*2d00*/  UIMAD UR67, UR4, UR10, UR67 ;  /* 0x0000000a044372a4 */ /* 0x000fd8000f8e0243 */
.L_x_45:
[----:B------:R-:W-:Y:S01]  /*2d10*/  VIADD R11, R11, 0x1 ;  /* 0x000000010b0b7836 */ /* 0x000fe20000000000 */
[----:B------:R-:W-:Y:S02]  /*2d20*/  R2UR UR5, R92 ;  /* 0x000000005c0572ca */ /* 0x000fe400000e0000 */
[----:B------:R-:W-:Y:S02]  /*2d30*/  R2UR UR4, R93 ;  /* 0x000000005d0472ca */ /* 0x000fe400000e0000 */
[C---:B------:R-:W-:Y:S02]  /*2d40*/  ISETP.NE.AND P0, PT, R11.reuse, 0x2, PT ;  /* 0x000000020b00780c */ /* 0x040fe40003f05270 */
[----:B------:R-:W-:Y:S02]  /*2d50*/  PLOP3.LUT P2, PT, PT, PT, PT, 0x80, 0x8 ;  /* 0x000000000008781c */ /* 0x000fe40003f4f070 */
[----:B-1----:R-:W-:Y:S02]  /*2d60*/  SEL R0, RZ, 0x1, P0 ;  /* 0x00000001ff007807 */ /* 0x002fe40000000000 */
[----:B------:R-:W-:-:S02]  /*2d70*/  SEL R11, R11, RZ, P0 ;  /* 0x000000ff0b0b7207 */ /* 0x000fc40000000000 */
[----:B------:R-:W-:Y:S01]  /*2d80*/  LOP3.LUT R10, R10, R0, RZ, 0x3c, !PT ;  /* 0x000000000a0a7212 */ /* 0x000fe200078e3cff */
[----:B------:R-:W-:Y:S02]  /*2d90*/  UIADD3 UR21, UPT, UPT, UR66, UR5, URZ ;  /* 0x0000000542157290 */ /* 0x000fe4000fffe0ff */
[----:B------:R-:W-:Y:S01]  /*2da0*/  UIADD3 UR20, UPT, UPT, UR67, UR4, URZ ;  /* 0x0000000443147290 */ /* 0x000fe2000fffe0ff */
[----:B------:R-:W-:Y:S11]  /*2db0*/  BRA.U UP1, `(.L_x_46) ;  /* 0xffffffe901f47547 */ /* 0x000ff6000b83ffff */
[----:B------:R-:W-:Y:S01]  /*2dc0*/  UIADD3 UR7, UPT, UPT, UR7, 0x20, URZ ;  /* 0x0000002007077890 */ /* 0x000fe2000fffe0ff */
[----:B------:R-:W-:-:S03]  /*2dd0*/  SHF.L.U32 R2, R12, 0x1f, RZ ;  /* 0x0000001f0c027819 */ /* 0x000fc600000006ff */
[----:B------:R-:W-:-:S09]  /*2de0*/  ULEA UR4, UR29, UR7, 0x3 ;  /* 0x000000071d047291 */ /* 0x000fd2000f8e18ff */
[----:B------:R-:W1:Y:S02]  /*2df0*/  SYNCS.PHASECHK.TRANS64.TRYWAIT P0, [UR4], R2 ;  /* 0x00000002ff0075a7 */ /* 0x000e640008001104 */
[----:B-1----:R-:W-:Y:S05]  /*2e00*/  @!P0 BRA `(.L_x_47) ;  /* 0x0000008c00ac8947 */ /* 0x002fea0003800000 */
.L_x_161:
[----:B------:R-:W-:-:S04]  /*2e10*/  UIADD3 UR4, UPT, UPT, UR29, 0x1, URZ ;  /* 0x000000011d047890 */ /* 0x000fc8000fffe0ff */
[----:B------:R-:W-:-:S04]  /*2e20*/  UISETP.NE.AND UP0, UPT, UR4, 0x4, UPT ;  /* 0x000000040400788c */ /* 0x000fc8000bf05270 */
[----:B------:R-:W-:Y:S02]  /*2e30*/  USEL UR6, URZ, 0x1, UP0 ;  /* 0x00000001ff067887 */ /* 0x000fe40008000000 */
[----:B------:R-:W-:-:S04]  /*2e40*/  USEL UR4, UR4, URZ, UP0 ;  /* 0x000000ff04047287 */ /* 0x000fc80008000000 */
[----:B------:R-:W-:Y:S01]  /*2e50*/  ULEA UR5, UR4, UR7, 0x3 ;  /* 0x0000000704057291 */ /* 0x000fe2000f8e18ff */
[----:B-1----:R-:W-:-:S04]  /*2e60*/  LOP3.LUT R2, R12, UR6, RZ, 0x3c, !PT ;  /* 0x000000060c027c12 */ /* 0x002fc8000f8e3cff */
[----:B------:R-:W-:-:S04]  /*2e70*/  SHF.L.U32 R3, R2, 0x1f, RZ ;  /* 0x0000001f02037819 */ /* 0x000fc800000006ff */
[----:B------:R-:W1:Y:S02]  /*2e80*/  SYNCS.PHASECHK.TRANS64.TRYWAIT P0, [UR5], R3 ;  /* 0x00000003ff0075a7 */ /* 0x000e640008001105 */
[----:B-1----:R-:W-:Y:S05]  /*2e90*/  @!P0 BRA `(.L_x_48) ;  /* 0x0000008c00a08947 */ /* 0x002fea0003800000 */
.L_x_163:
[----:B------:R-:W-:-:S04]  /*2ea0*/  UIADD3 UR4, UPT, UPT, UR4, 0x1, URZ ;  /* 0x0000000104047890 */ /* 0x000fc8000fffe0ff */
[----:B------:R-:W-:-:S04]  /*2eb0*/  UISETP.NE.AND UP0, UPT, UR4, 0x4, UPT ;  /* 0x000000040400788c */ /* 0x000fc8000bf05270 */
[----:B------:R-:W-:Y:S02]  /*2ec0*/  USEL UR6, URZ, 0x1, UP0 ;  /* 0x00000001ff067887 */ /* 0x000fe40008000000 */
[----:B------:R-:W-:-:S04]  /*2ed0*/  USEL UR4, UR4, URZ, UP0 ;  /* 0x000000ff04047287 */ /* 0x000fc80008000000 */
[----:B------:R-:W-:Y:S01]  /*2ee0*/  ULEA UR5, UR4, UR7, 0x3 ;  /* 0x0000000704057291 */ /* 0x000fe2000f8e18ff */
[----:B------:R-:W-:-:S04]  /*2ef0*/  LOP3.LUT R2, R2, UR6, RZ, 0x3c, !PT ;  /* 0x0000000602027c12 */ /* 0x000fc8000f8e3cff */
[----:B-1----:R-:W-:-:S04]  /*2f00*/  SHF.L.U32 R3, R2, 0x1f, RZ ;  /* 0x0000001f02037819 */ /* 0x002fc800000006ff */
[----:B------:R-:W1:Y:S02]  /*2f10*/  SYNCS.PHASECHK.TRANS64.TRYWAIT P0, [UR5], R3 ;  /* 0x00000003ff0075a7 */ /* 0x000e640008001105 */
[----:B-1----:R-:W-:Y:S05]  /*2f20*/  @!P0 BRA `(.L_x_49) ;  /* 0x0000008c00948947 */ /* 0x002fea0003800000 */
.L_x_165:
[----:B------:R-:W-:-:S04]  /*2f30*/  UIADD3 UR4, UPT, UPT, UR4, 0x1, URZ ;  /* 0x0000000104047890 */ /* 0x000fc8000fffe0ff */
[----:B------:R-:W-:-:S04]  /*2f40*/  UISETP.NE.AND UP0, UPT, UR4, 0x4, UPT ;  /* 0x000000040400788c */ /* 0x000fc8000bf05270 */
[----:B------:R-:W-:Y:S02]  /*2f50*/  USEL UR5, URZ, 0x1, UP0 ;  /* 0x00000001ff057887 */ /* 0x000fe40008000000 */
[----:B------:R-:W-:-:S04]  /*2f60*/  USEL UR4, UR4, URZ, UP0 ;  /* 0x000000ff04047287 */ /* 0x000fc80008000000 */
[----:B------:R-:W-:Y:S01]  /*2f70*/  ULEA UR4, UR4, UR7, 0x3 ;  /* 0x0000000704047291 */ /* 0x000fe2000f8e18ff */
[----:B------:R-:W-:-:S04]  /*2f80*/  LOP3.LUT R2, R2, UR5, RZ, 0x3c, !PT ;  /* 0x0000000502027c12 */ /* 0x000fc8000f8e3cff */
[----:B------:R-:W-:Y:S01]  /*2f90*/  SHF.L.U32 R2, R2, 0x1f, RZ ;  /* 0x0000001f02027819 */ /* 0x000fe200000006ff */
[----:B-1----:R-:W-:-:S07]  /*2fa0*/  IMAD.U32 R0, RZ, RZ, UR4 ;  /* 0x00000004ff007e24 */ /* 0x002fce000f8e00ff */
.L_x_50:
[----:B-1----:R1:W2:Y:S02]  /*2fb0*/  SYNCS.PHASECHK.TRANS64.TRYWAIT P0, [R0+URZ], R2 ;  /* 0x00000002000075a7 */ /* 0x0022a400080011ff */
[----:B--2---:R-:W-:Y:S05]  /*2fc0*/  @!P0 NANOSLEEP.SYNCS 0x989680 ;  /* 0x009896800000895d */ /* 0x004fea0003900000 */
[----:B------:R-:W2:Y:S02]  /*2fd0*/  @!P0 SYNCS.PHASECHK.TRANS64 P0, [R0+URZ], R2 ;  /* 0x00000002000085a7 */ /* 0x000ea400080010ff */
[----:B--2---:R-:W-:Y:S05]  /*2fe0*/  @P0 EXIT ;  /* 0x000000000000094d */ /* 0x004fea0003800000 */
[----:B------:R-:W-:Y:S05]  /*2ff0*/  BRA `(.L_x_50) ;  /* 0xfffffffc00ec7947 */ /* 0x000fea000383ffff */
.L_x_22:
[----:B------:R-:W-:-:S04]  /*3000*/  UISETP.NE.AND UP0, UPT, UR68, URZ, UPT ;  /* 0x000000ff4400728c */ /* 0x000fc8000bf05270 */
[----:B------:R-:W-:-:S09]  /*3010*/  UISETP.NE.OR UP0, UPT, UR24, 0x1, UP0 ;  /* 0x000000011800788c */ /* 0x000fd20008705670 */
[----:B------:R-:W-:Y:S05]  /*3020*/  BRA.U UP0, `(.L_x_51) ;  /* 0x0000000500487547 */ /* 0x000fea000b800000 */
[----:B------:R-:W-:Y:S01]  /*3030*/  ISETP.GE.U32.AND P2, PT, R2, 0x4, PT ;  /* 0x000000040200780c */ /* 0x000fe20003f46070 */
[----:B------:R-:W-:Y:S01]  /*3040*/  IMAD.MOV.U32 R12, RZ, RZ, 0x1 ;  /* 0x00000001ff0c7424 */ /* 0x000fe200078e00ff */
[----:B------:R-:W-:Y:S02]  /*3050*/  CS2R R10, SRZ ;  /* 0x00000000000a7805 */ /* 0x000fe4000001ff00 */
[----:B------:R-:W-:Y:S01]  /*3060*/  CS2R R8, SRZ ;  /* 0x0000000000087805 */ /* 0x000fe2000001ff00 */
[----:B------:R-:W-:Y:S01]  /*3070*/  UMOV UR6, 0x400 ;  /* 0x0000040000067882 */ /* 0x000fe20000000000 */
[----:B------:R-:W-:Y:S01]  /*3080*/  UMOV UR5, URZ ;  /* 0x000000ff00057c82 */ /* 0x000fe20008000000 */
[----:B------:R-:W-:-:S12]  /*3090*/  ULEA UR6, UR68, UR6, 0x18 ;  /* 0x0000000644067291 */ /* 0x000fd8000f8ec0ff */
.L_x_55:
[----:B------:R-:W-:Y:S02]  /*30a0*/  LEA R0, R8, UR6, 0x3 ;  /* 0x0000000608007c11 */ /* 0x000fe4000f8e18ff */
[----:B------:R-:W-:-:S03]  /*30b0*/  SHF.L.U32 R4, R9, 0x1f, RZ ;  /* 0x0000001f09047819 */ /* 0x000fc600000006ff */
[----:B------:R-:W-:Y:S01]  /*30c0*/  VIADD R5, R0, 0xd0 ;  /* 0x000000d000057836 */ /* 0x000fe20000000000 */
[----:B------:R-:W2:Y:S02]  /*30d0*/  SYNCS.PHASECHK.TRANS64.TRYWAIT P0, [R0+URZ+0xc0], R4 ;  /* 0x0000c004000075a7 */ /* 0x000ea400080011ff */
[----:B--2---:R-:W-:Y:S05]  /*30e0*/  @!P0 BRA `(.L_x_52) ;  /* 0x0000008c003c8947 */ /* 0x004fea0003800000 */
.L_x_166:
[----:B------:R-:W-:Y:S01]  /*30f0*/  ULEA UR4, UR5, UR6, 0x3 ;  /* 0x0000000605047291 */ /* 0x000fe2000f8e18ff */
[----:B--2---:R-:W-:Y:S01]  /*3100*/  PRMT R0, RZ, 0x654, R5 ;  /* 0x00000654ff007816 */ /* 0x004fe20000000005 */
[----:B------:R-:W-:Y:S01]  /*3110*/  @!P2 IMAD.MOV.U32 R4, RZ, RZ, 0x10 ;  /* 0x00000010ff04a424 */ /* 0x000fe200078e00ff */
[----:B------:R-:W-:Y:S01]  /*3120*/  SHF.L.U32 R5, R12, 0x1f, RZ ;  /* 0x0000001f0c057819 */ /* 0x000fe200000006ff */
[----:B------:R-:W-:Y:S01]  /*3130*/  UIADD3 UR7, UPT, UPT, UR4, 0x80, URZ ;  /* 0x0000008004077890 */ /* 0x000fe2000fffe0ff */
[----:B------:R2:W-:Y:S05]  /*3140*/  SYNCS.ARRIVE.TRANS64.RED.A1T0 RZ, [R0+URZ], RZ ;  /* 0x000000ff00ff79a7 */ /* 0x0005ea00081004ff */
[----:B------:R-:W-:Y:S01]  /*3150*/  IMAD.U32 R6, RZ, RZ, UR7 ;  /* 0x00000007ff067e24 */ /* 0x000fe2000f8e00ff */
[----:B------:R-:W3:Y:S04]  /*3160*/  SYNCS.PHASECHK.TRANS64.TRYWAIT P0, [UR4+0x90], R5 ;  /* 0x00009005ff0075a7 */ /* 0x000ee80008001104 */
[----:B------:R-:W-:Y:S01]  /*3170*/  PRMT R6, R2, 0x654, R6 ;  /* 0x0000065402067816 */ /* 0x000fe20000000006 */
[----:B--23--:R-:W-:Y:S06]  /*3180*/  @!P0 BRA `(.L_x_53) ;  /* 0x0000008c00288947 */ /* 0x00cfec0003800000 */
.L_x_168:
[----:B------:R-:W-:Y:S01]  /*3190*/  ULEA UR8, UR5, UR6, 0x4 ;  /* 0x0000000605087291 */ /* 0x000fe2000f8e20ff */
[----:B------:R-:W-:Y:S01]  /*31a0*/  SEL R3, R6, R3, !P2 ;  /* 0x0000000306037207 */ /* 0x000fe20005000000 */
[----:B------:R-:W-:Y:S01]  /*31b0*/  UIADD3 UR9, UPT, UPT, UR4, 0x80, URZ ;  /* 0x0000008004097890 */ /* 0x000fe2000fffe0ff */
[----:B--2---:R-:W-:Y:S01]  /*31c0*/  LEA R0, R11, UR6, 0x3 ;  /* 0x000000060b007c11 */ /* 0x004fe2000f8e18ff */
[----:B------:R-:W-:Y:S01]  /*31d0*/  UIADD3 UR8, UPT, UPT, UR8, 0xf0, URZ ;  /* 0x000000f008087890 */ /* 0x000fe2000fffe0ff */
[----:B------:R2:W-:Y:S01]  /*31e0*/  @!P2 SYNCS.ARRIVE.TRANS64.RED RZ, [R3+URZ], R4 ;  /* 0x0000000403ffa9a7 */ /* 0x0005e200080004ff */
[----:B------:R-:W-:Y:S01]  /*31f0*/  UIADD3 UR4, UPT, UPT, UR5, 0x1, URZ ;  /* 0x0000000105047890 */ /* 0x000fe2000fffe0ff */
[----:B------:R-:W-:-:S03]  /*3200*/  VIADD R8, R8, 0x1 ;  /* 0x0000000108087836 */ /* 0x000fc60000000000 */
[----:B------:R-:W-:Y:S02]  /*3210*/  UISETP.NE.AND UP0, UPT, UR4, 0x2, UPT ;  /* 0x000000020400788c */ /* 0x000fe4000bf05270 */
[----:B------:R-:W-:Y:S01]  /*3220*/  ISETP.NE.AND P0, PT, R8, 0x2, PT ;  /* 0x000000020800780c */ /* 0x000fe20003f05270 */
[----:B------:R-:W-:Y:S06]  /*3230*/  UGETNEXTWORKID.BROADCAST [UR8], [UR9] ;  /* 0x00000000080073ca */ /* 0x000fec0008000100 */
[----:B------:R-:W-:Y:S02]  /*3240*/  USEL UR7, URZ, 0x1, UP0 ;  /* 0x00000001ff077887 */ /* 0x000fe40008000000 */
[----:B------:R-:W-:-:S04]  /*3250*/  USEL UR5, UR4, URZ, UP0 ;  /* 0x000000ff04057287 */ /* 0x000fc80008000000 */
[----:B------:R-:W-:Y:S02]  /*3260*/  LOP3.LUT R12, R12, UR7, RZ, 0x3c, !PT ;  /* 0x000000070c0c7c12 */ /* 0x000fe4000f8e3cff */
[----:B--2---:R-:W-:-:S04]  /*3270*/  SHF.L.U32 R4, R10, 0x1f, RZ ;  /* 0x0000001f0a047819 */ /* 0x004fc800000006ff */
[----:B------:R-:W2:Y:S02]  /*3280*/  SYNCS.PHASECHK.TRANS64.TRYWAIT P1, [R0+URZ+0x80], R4 ;  /* 0x00008004000075a7 */ /* 0x000ea400080211ff */
[----:B--2---:R-:W-:Y:S05]  /*3290*/  @!P1 BRA `(.L_x_54) ;  /* 0x0000008800fc9947 */ /* 0x004fea0003800000 */
.L_x_169:
[C---:B--2---:R-:W-:Y:S01]  /*32a0*/  LEA R4, R11.reuse, UR6, 0x4 ;  /* 0x000000060b047c11 */ /* 0x044fe2000f8e20ff */
[----:B------:R-:W-:Y:S01]  /*32b0*/  VIADD R0, R0, 0x90 ;  /* 0x0000009000007836 */ /* 0x000fe20000000000 */
[----:B------:R-:W-:Y:S01]  /*32c0*/  SEL R8, R8, RZ, P0 ;  /* 0x000000ff08087207 */ /* 0x000fe20000000000 */
[----:B------:R-:W-:-:S03]  /*32d0*/  VIADD R11, R11, 0x1 ;  /* 0x000000010b0b7836 */ /* 0x000fc60000000000 */
[----:B------:R-:W2:Y:S01]  /*32e0*/  LDS.128 R4, [R4+0xf0] ;  /* 0x0000f00004047984 */ /* 0x000ea20000000c00 */
[----:B------:R-:W-:Y:S02]  /*32f0*/  PRMT R0, RZ, 0x654, R0 ;  /* 0x00000654ff007816 */ /* 0x000fe40000000000 */
[C---:B------:R-:W-:Y:S01]  /*3300*/  ISETP.NE.AND P1, PT, R11.reuse, 0x2, PT ;  /* 0x000000020b00780c */ /* 0x040fe20003f25270 */
[----:B------:R-:W-:Y:S01]  /*3310*/  @!PT LDS RZ, [RZ] ;  /* 0x00000000fffff984 */ /* 0x000fe20000000800 */
[----:B------:R-:W-:Y:S01]  /*3320*/  @!PT LDS RZ, [RZ] ;  /* 0x00000000fffff984 */ /* 0x000fe20000000800 */
[----:B------:R-:W-:Y:S01]  /*3330*/  @!PT LDS RZ, [RZ] ;  /* 0x00000000fffff984 */ /* 0x000fe20000000800 */
[----:B------:R-:W-:Y:S01]  /*3340*/  @!PT LDS RZ, [RZ] ;  /* 0x00000000fffff984 */ /* 0x000fe20000000800 */
[----:B------:R3:W-:Y:S06]  /*3350*/  MEMBAR.ALL.CTA ;  /* 0x0000000000007992 */ /* 0x0007ec0000008000 */
[----:B---3--:R-:W3:Y:S01]  /*3360*/  FENCE.VIEW.ASYNC.S ;  /* 0x00000000000073c6 */ /* 0x008ee20000000000 */
[----:B------:R-:W-:Y:S01]  /*3370*/  SEL R11, R11, RZ, P1 ;  /* 0x000000ff0b0b7207 */ /* 0x000fe20000800000 */
[----:B---3--:R3:W-:Y:S01]  /*3380*/  SYNCS.ARRIVE.TRANS64.RED.A1T0 RZ, [R0+URZ], RZ ;  /* 0x000000ff00ff79a7 */ /* 0x0087e200081004ff */
[----:B--2---:R-:W-:-:S02]  /*3390*/  LOP3.LUT P3, RZ, R6, 0x1, RZ, 0xc0, !PT ;  /* 0x0000000106ff7812 */ /* 0x004fc4000786c0ff */
[----:B------:R-:W-:-:S04]  /*33a0*/  SEL R4, RZ, 0x1, P1 ;  /* 0x00000001ff047807 */ /* 0x000fc80000800000 */
[----:B------:R-:W-:Y:S02]  /*33b0*/  LOP3.LUT R10, R10, R4, RZ, 0x3c, !PT ;  /* 0x000000040a0a7212 */ /* 0x000fe400078e3cff */
[----:B---3--:R-:W-:-:S04]  /*33c0*/  SEL R0, RZ, 0x1, P0 ;  /* 0x00000001ff007807 */ /* 0x008fc80000000000 */
[----:B------:R-:W-:Y:S01]  /*33d0*/  LOP3.LUT R9, R9, R0, RZ, 0x3c, !PT ;  /* 0x0000000009097212 */ /* 0x000fe200078e3cff */
[----:B------:R-:W-:Y:S06]  /*33e0*/  @P3 BRA `(.L_x_55) ;  /* 0xfffffffc002c3947 */ /* 0x000fec000383ffff */
[----:B------:R-:W-:Y:S01]  /*33f0*/  ULEA UR4, UR5, UR6, 0x3 ;  /* 0x0000000605047291 */ /* 0x000fe2000f8e18ff */
[----:B------:R-:W-:-:S08]  /*3400*/  SHF.L.U32 R2, R12, 0x1f, RZ ;  /* 0x0000001f0c027819 */ /* 0x000fd000000006ff */
[----:B------:R-:W2:Y:S02]  /*3410*/  SYNCS.PHASECHK.TRANS64 P0, [UR4+0x90], R2 ;  /* 0x00009002ff0075a7 */ /* 0x000ea40008001004 */
[----:B--2---:R-:W-:Y:S05]  /*3420*/  @P0 BRA `(.L_x_56) ;  /* 0x0000000000080947 */ /* 0x004fea0003800000 */
[----:B------:R-:W2:Y:S02]  /*3430*/  SYNCS.PHASECHK.TRANS64.TRYWAIT P0, [UR4+0x90], R2 ;  /* 0x00009002ff0075a7 */ /* 0x000ea40008001104 */
[----:B--2---:R-:W-:Y:S05]  /*3440*/  @!P0 BRA `(.L_x_57) ;  /* 0x0000008800a48947 */ /* 0x004fea0003800000 */
.L_x_56:
[----:B------:R-:W-:-:S04]  /*3450*/  UIADD3 UR7, UPT, UPT, UR5, 0x1, URZ ;  /* 0x0000000105077890 */ /* 0x000fc8000fffe0ff */
[----:B------:R-:W-:-:S04]  /*3460*/  UISETP.NE.AND UP0, UPT, UR7, 0x2, UPT ;  /* 0x000000020700788c */ /* 0x000fc8000bf05270 */
[----:B------:R-:W-:Y:S02]  /*3470*/  USEL UR8, URZ, 0x1, UP0 ;  /* 0x00000001ff087887 */ /* 0x000fe40008000000 */
[----:B------:R-:W-:-:S04]  /*3480*/  USEL UR7, UR7, URZ, UP0 ;  /* 0x000000ff07077287 */ /* 0x000fc80008000000 */
[----:B------:R-:W-:Y:S01]  /*3490*/  ULEA UR7, UR7, UR6, 0x3 ;  /* 0x0000000607077291 */ /* 0x000fe2000f8e18ff */
[----:B--2---:R-:W-:-:S04]  /*34a0*/  LOP3.LUT R2, R12, UR8, RZ, 0x3c, !PT ;  /* 0x000000080c027c12 */ /* 0x004fc8000f8e3cff */
[----:B------:R-:W-:-:S04]  /*34b0*/  SHF.L.U32 R0, R2, 0x1f, RZ ;  /* 0x0000001f02007819 */ /* 0x000fc800000006ff */
[----:B------:R-:W2:Y:S02]  /*34c0*/  SYNCS.PHASECHK.TRANS64 P0, [UR7+0x90], R0 ;  /* 0x00009000ff0075a7 */ /* 0x000ea40008001007 */
[----:B-12---:R-:W-:Y:S05]  /*34d0*/  @P0 EXIT ;  /* 0x000000000000094d */ /* 0x006fea0003800000 */
[----:B------:R-:W-:Y:S02]  /*34e0*/  SHF.L.U32 R2, R2, 0x1f, RZ ;  /* 0x0000001f02027819 */ /* 0x000fe400000006ff */
[----:B------:R-:W-:-:S07]  /*34f0*/  MOV R0, UR7 ;  /* 0x0000000700007c02 */ /* 0x000fce0008000f00 */
.L_x_58:
[----:B-1----:R1:W2:Y:S02]  /*3500*/  SYNCS.PHASECHK.TRANS64.TRYWAIT P0, [R0+URZ+0x90], R2 ;  /* 0x00009002000075a7 */ /* 0x0022a400080011ff */
[----:B--2---:R-:W-:Y:S05]  /*3510*/  @!P0 NANOSLEEP.SYNCS 0x989680 ;  /* 0x009896800000895d */ /* 0x004fea0003900000 */
[----:B------:R-:W2:Y:S02]  /*3520*/  @!P0 SYNCS.PHASECHK.TRANS64 P0, [R0+URZ+0x90], R2 ;  /* 0x00009002000085a7 */ /* 0x000ea400080010ff */
[----:B--2---:R-:W-:Y:S05]  /*3530*/  @P0 EXIT ;  /* 0x000000000000094d */ /* 0x004fea0003800000 */
[----:B------:R-:W-:Y:S05]  /*3540*/  BRA `(.L_x_58) ;  /* 0xfffffffc00ec7947 */ /* 0x000fea000383ffff */
.L_x_51:
[----:B------:R-:W-:Y:S05]  /*3550*/  BRA.U UP4, `(.L_x_59) ;  /* 0x0000001d04087547 */ /* 0x000fea000b800000 */
[----:B------:R-:W-:Y:S01]  /*3560*/  UMOV UR5, 0x40 ;  /* 0x0000004000057882 */ /* 0x000fe20000000000 */
[----:B------:R-:W-:Y:S01]  /*3570*/  NOP ;  /* 0x0000000000007918 */ /* 0x000fe20000000000 */
[----:B------:R-:W-:Y:S01]  /*3580*/  ULEA UR5, UR68, UR5, 0x18 ;  /* 0x0000000544057291 */ /* 0x000fe2000f8ec0ff */
[----:B------:R-:W-:Y:S02]  /*3590*/  UMOV UR6, 0x400 ;  /* 0x0000040000067882 */ /* 0x000fe40000000000 */
[----:B------:R-:W-:-:S06]  /*35a0*/  ULEA UR6, UR68, UR6, 0x18 ;  /* 0x0000000644067291 */ /* 0x000fcc000f8ec0ff */
[----:B------:R-:W2:Y:S02]  /*35b0*/  LDS.U8 R2, [UR5+0x1c] ;  /* 0x00001c05ff027984 */ /* 0x000ea40008000000 */
[----:B--2---:R-:W-:-:S13]  /*35c0*/  ISETP.NE.AND P0, PT, R2, RZ, PT ;  /* 0x000000ff0200720c */ /* 0x004fda0003f05270 */
[----:B------:R-:W-:Y:S05]  /*35d0*/  @P0 BRA `(.L_x_60) ;  /* 0x0000000000580947 */ /* 0x000fea0003800000 */
[----:B------:R-:W-:-:S13]  /*35e0*/  ELECT P0, URZ, PT ;  /* 0x0000000000ff782f */ /* 0x000fda0003800000 */
[----:B------:R-:W-:Y:S05]  /*35f0*/  @!P0 BRA `(.L_x_61) ;  /* 0x0000000000608947 */ /* 0x000fea0003800000 */
[----:B------:R-:W-:Y:S01]  /*3600*/  UMOV UR4, 0x10 ;  /* 0x0000001000047882 */ /* 0x000fe20000000000 */
[----:B------:R-:W-:Y:S01]  /*3610*/  HFMA2 R2, -RZ, RZ, 0, 5.9604644775390625e-08 ;  /* 0x00000001ff027431 */ /* 0x000fe200000001ff */
[----:B------:R-:W-:-:S03]  /*3620*/  MOV R3, 0xffff ;  /* 0x0000ffff00037802 */ /* 0x000fc60000000f00 */
[----:B------:R-:W-:Y:S04]  /*3630*/  DEPBAR.LE SB2, 0x36 ;  /* 0x0000ad800000791a */ /* 0x000fe80000000000 */
[----:B------:R-:W2:Y:S02]  /*3640*/  UTCATOMSWS.FIND_AND_SET.ALIGN UP0, UR4, UR4 ;  /* 0x00000004000475e3 */ /* 0x000ea40008000800 */
[----:B--2---:R-:W-:Y:S01]  /*3650*/  MOV R4, UR4 ;  /* 0x0000000400047c02 */ /* 0x004fe20008000f00 */
[----:B------:R-:W-:Y:S06]  /*3660*/  BRA.U UP0, `(.L_x_62) ;  /* 0x0000000100187547 */ /* 0x000fec000b800000 */
.L_x_63:
[----:B------:R-:W-:Y:S05]  /*3670*/  NANOSLEEP 0x64 ;  /* 0x000000640000795d */ /* 0x000fea0003800000 */
[----:B------:R-:W-:-:S05]  /*3680*/  UMOV UR4, 0x10 ;  /* 0x0000001000047882 */ /* 0x000fca0000000000 */
[----:B------:R-:W-:Y:S04]  /*3690*/  DEPBAR.LE SB2, 0x36 ;  /* 0x0000ad800000791a */ /* 0x000fe80000000000 */
[----:B------:R-:W2:Y:S02]  /*36a0*/  UTCATOMSWS.FIND_AND_SET.ALIGN UP0, UR4, UR4 ;  /* 0x00000004000475e3 */ /* 0x000ea40008000800 */
[----:B--2---:R-:W-:Y:S01]  /*36b0*/  MOV R4, UR4 ;  /* 0x0000000400047c02 */ /* 0x004fe20008000f00 */
[----:B------:R-:W-:Y:S05]  /*36c0*/  BRA.U !UP0, `(.L_x_63) ;  /* 0xfffffffd08e87547 */ /* 0x000fea000b83ffff */
.L_x_62:
[-C--:B------:R-:W-:Y:S02]  /*36d0*/  SHF.L.U32 R3, R3, R4.reuse, RZ ;  /* 0x0000000403037219 */ /* 0x080fe400000006ff */
[----:B------:R-:W-:Y:S01]  /*36e0*/  SHF.L.U32 R2, R2, R4, RZ ;  /* 0x0000000402027219 */ /* 0x000fe200000006ff */
[----:B------:R-:W-:Y:S02]  /*36f0*/  IMAD.SHL.U32 R4, R4, 0x20, RZ ;  /* 0x0000002004047824 */ /* 0x000fe400078e00ff */
[----:B------:R2:W-:Y:S04]  /*3700*/  ATOMS.OR RZ, [UR5+0x14], R3 ;  /* 0x00001403ffff798c */ /* 0x0005e8000b000005 */
[----:B------:R2:W-:Y:S04]  /*3710*/  ATOMS.OR RZ, [UR5+0x18], R2 ;  /* 0x00001802ffff798c */ /* 0x0005e8000b000005 */
[----:B------:R2:W-:Y:S01]  /*3720*/  STS [UR6+0x110], R4 ;  /* 0x00011004ff007988 */ /* 0x0005e20008000806 */
[----:B------:R-:W-:Y:S05]  /*3730*/  BRA `(.L_x_61) ;  /* 0x0000000000107947 */ /* 0x000fea0003800000 */
.L_x_60:
[----:B------:R-:W-:-:S05]  /*3740*/  MOV R2, 0xffffffff ;  /* 0xffffffff00027802 */ /* 0x000fca0000000f00 */
[----:B------:R2:W-:Y:S02]  /*3750*/  STS [UR6+0x110], R2 ;  /* 0x00011002ff007988 */ /* 0x0005e40008000806 */
[----:B--2---:R-:W-:Y:S02]  /*3760*/  MOV R2, 0x3780 ;  /* 0x0000378000027802 */ /* 0x004fe40000000f00 */
[----:B-1---5:R-:W-:Y:S05]  /*3770*/  CALL.REL.NOINC `($__internal_1_$__cuda_sm10x_tcgen05_guardrail_trap_phase_invalid_during_alloc) ;  /* 0x0000008c00a87944 */ /* 0x022fea0003c00000 */
.L_x_61:
[----:B------:R-:W-:Y:S05]  /*3780*/  WARPSYNC.ALL ;  /* 0x0000000000007948 */ /* 0x000fea0003800000 */
[----:B------:R-:W3:Y:S01]  /*3790*/  S2UR UR38, SR_CgaCtaId ;  /* 0x00000000002679c3 */ /* 0x000ee20000008800 */
[----:B------:R-:W-:Y:S01]  /*37a0*/  UMOV UR4, 0x400 ;  /* 0x0000040000047882 */ /* 0x000fe20000000000 */
[----:B------:R-:W-:-:S06]  /*37b0*/  NOP ;  /* 0x0000000000007918 */ /* 0x000fcc0000000000 */
[----:B------:R-:W-:Y:S06]  /*37c0*/  BAR.ARV 0x6, 0xa0 ;  /* 0x0182800000007b1d */ /* 0x000fec0000002000 */
[----:B------:R-:W4:Y:S01]  /*37d0*/  LDCU UR11, c[0x0][0x38c] ;  /* 0x00007180ff0b77ac */ /* 0x000f220008000800 */
[----:B------:R-:W-:Y:S01]  /*37e0*/  LOP3.LUT R0, R0, 0xffff, RZ, 0xc0, !PT ;  /* 0x0000ffff00007812 */ /* 0x000fe200078ec0ff */
[----:B------:R-:W-:Y:S01]  /*37f0*/  IMAD.MOV.U32 R10, RZ, RZ, 0x1 ;  /* 0x00000001ff0a7424 */ /* 0x000fe200078e00ff */
[----:B------:R-:W-:Y:S01]  /*3800*/  CS2R R8, SRZ ;  /* 0x0000000000087805 */ /* 0x000fe2000001ff00 */
[----:B--2---:R-:W-:Y:S01]  /*3810*/  IMAD.MOV.U32 R3, RZ, RZ, RZ ;  /* 0x000000ffff037224 */ /* 0x004fe200078e00ff */
[----:B------:R-:W-:Y:S01]  /*3820*/  R2UR UR72, R0 ;  /* 0x00000000004872ca */ /* 0x000fe200000e0000 */
[----:B------:R-:W-:-:S02]  /*3830*/  UISETP.GE.AND UP5, UPT, UR39, 0x1, UPT ;  /* 0x000000012700788c */ /* 0x000fc4000bfa6270 */
[----:B------:R-:W-:Y:S02]  /*3840*/  UISETP.NE.AND UP4, UPT, UR39, 0x1, UPT ;  /* 0x000000012700788c */ /* 0x000fe4000bf85270 */
[----:B---3--:R-:W-:Y:S01]  /*3850*/  ULEA UR38, UR38, UR4, 0x18 ;  /* 0x0000000426267291 */ /* 0x008fe2000f8ec0ff */
[----:B------:R-:W2:Y:S03]  /*3860*/  LDCU UR4, c[0x0][0x370] ;  /* 0x00006e00ff0477ac */ /* 0x000ea60008000800 */
[----:B------:R-:W-:Y:S02]  /*3870*/  UIADD3 UR6, UPT, UPT, UR38, 0x3300, URZ ;  /* 0x0000330026067890 */ /* 0x000fe4000fffe0ff */
[----:B----4-:R-:W-:-:S03]  /*3880*/  UIADD3 UR11, UPT, UPT, UR11, 0xff, URZ ;  /* 0x000000ff0b0b7890 */ /* 0x010fc6000fffe0ff */
[----:B------:R-:W3:Y:S01]  /*3890*/  LDS R2, [UR38+0x110] ;  /* 0x00011026ff027984 */ /* 0x000ee20008000800 */
[----:B------:R-:W-:Y:S02]  /*38a0*/  USHF.R.U32.HI UR10, URZ, 0x4, UR6 ;  /* 0x00000004ff0a7899 */ /* 0x000fe40008011606 */
[----:B------:R-:W-:Y:S02]  /*38b0*/  USHF.R.S32.HI UR9, URZ, 0x1f, UR11 ;  /* 0x0000001fff097899 */ /* 0x000fe4000801140b */
[----:B------:R-:W-:Y:S02]  /*38c0*/  UIADD3 UR5, UPT, UPT, UR38, 0x23300, URZ ;  /* 0x0002330026057890 */ /* 0x000fe4000fffe0ff */
[----:B------:R-:W-:Y:S02]  /*38d0*/  UIADD3 UR7, UPT, UPT, UR38, 0x34300, URZ ;  /* 0x0003430026077890 */ /* 0x000fe4000fffe0ff */
[----:B------:R-:W-:Y:S01]  /*38e0*/  USHF.R.U32.HI UR8, URZ, 0x4, UR5 ;  /* 0x00000004ff087899 */ /* 0x000fe20008011605 */
[----:B--2---:R-:W-:Y:S01]  /*38f0*/  IMAD.U32 R14, RZ, RZ, UR4 ;  /* 0x00000004ff0e7e24 */ /* 0x004fe2000f8e00ff */
[----:B------:R-:W2:Y:S01]  /*3900*/  LDCU UR4, c[0x0][0x374] ;  /* 0x00006e80ff0477ac */ /* 0x000ea20008000800 */
[----:B------:R-:W-:-:S02]  /*3910*/  USHF.R.U32.HI UR5, URZ, 0x4, UR7 ;  /* 0x00000004ff057899 */ /* 0x000fc40008011607 */
[----:B------:R-:W-:Y:S02]  /*3920*/  ULOP3.LUT UR10, UR10, 0x3fff, URZ, 0xc0, !UPT ;  /* 0x00003fff0a0a7892 */ /* 0x000fe4000f8ec0ff */
[----:B------:R-:W-:Y:S02]  /*3930*/  ULOP3.LUT UR8, UR8, 0x3fff, URZ, 0xc0, !UPT ;  /* 0x00003fff08087892 */ /* 0x000fe4000f8ec0ff */
[----:B------:R-:W-:Y:S02]  /*3940*/  ULOP3.LUT UR5, UR5, 0x3fff, URZ, 0xc0, !UPT ;  /* 0x00003fff05057892 */ /* 0x000fe4000f8ec0ff */
[----:B------:R-:W-:Y:S02]  /*3950*/  ULOP3.LUT UR73, UR10, 0x10000, URZ, 0xfc, !UPT ;  /* 0x000100000a497892 */ /* 0x000fe4000f8efcff */
[----:B------:R-:W-:Y:S02]  /*3960*/  ULOP3.LUT UR74, UR8, 0x10000, URZ, 0xfc, !UPT ;  /* 0x00010000084a7892 */ /* 0x000fe4000f8efcff */
[----:B------:R-:W-:Y:S01]  /*3970*/  ULOP3.LUT UR76, UR5, 0x10000, URZ, 0xfc, !UPT ;  /* 0x00010000054c7892 */ /* 0x000fe2000f8efcff */
[----:B--2---:R-:W-:Y:S01]  /*3980*/  IMAD.U32 R13, RZ, RZ, UR4 ;  /* 0x00000004ff0d7e24 */ /* 0x004fe2000f8e00ff */
[----:B------:R-:W-:Y:S01]  /*3990*/  UIADD3 UR4, UPT, UPT, UR38, 0x33300, URZ ;  /* 0x0003330026047890 */ /* 0x000fe2000fffe0ff */
[----:B------:R-:W-:-:S03]  /*39a0*/  UMOV UR36, URZ ;  /* 0x000000ff00247c82 */ /* 0x000fc60008000000 */
[----:B------:R-:W-:Y:S02]  /*39b0*/  USHF.R.U32.HI UR6, URZ, 0x4, UR4 ;  /* 0x00000004ff067899 */ /* 0x000fe40008011604 */
[----:B------:R-:W-:Y:S02]  /*39c0*/  ULEA.HI UR4, UR9, UR11, URZ, 0x8 ;  /* 0x0000000b09047291 */ /* 0x000fe4000f8f40ff */
[----:B------:R-:W-:Y:S01]  /*39d0*/  ULOP3.LUT UR6, UR6, 0x3fff, URZ, 0xc0, !UPT ;  /* 0x00003fff06067892 */ /* 0x000fe2000f8ec0ff */
[----:B---3--:R-:W-:Y:S01]  /*39e0*/  R2UR UR33, R2 ;  /* 0x00000000022172ca */ /* 0x008fe200000e0000 */
[----:B------:R-:W-:Y:S02]  /*39f0*/  USHF.R.S32.HI UR12, URZ, 0x8, UR4 ;  /* 0x00000008ff0c7899 */ /* 0x000fe40008011404 */
[----:B------:R-:W-:Y:S02]  /*3a00*/  ULOP3.LUT UR75, UR6, 0x10000, URZ, 0xfc, !UPT ;  /* 0x00010000064b7892 */ /* 0x000fe4000f8efcff */
[----:B------:R-:W-:-:S02]  /*3a10*/  UISETP.LT.AND UP0, UPT, UR12, 0x1, UPT ;  /* 0x000000010c00788c */ /* 0x000fc4000bf01270 */
[----:B------:R-:W-:Y:S02]  /*3a20*/  IMAD.U32 R11, RZ, RZ, UR12 ;  /* 0x0000000cff0b7e24 */ /* 0x000fe4000f8e00ff */
[----:B------:R-:W-:-:S04]  /*3a30*/  USEL UR12, UR12, 0x1, !UP0 ;  /* 0x000000010c0c7887 */ /* 0x000fc8000c000000 */
[----:B------:R-:W-:Y:S02]  /*3a40*/  UIADD3 UR4, UPT, UPT, UR33, 0x88, URZ ;  /* 0x0000008821047890 */ /* 0x000fe4000fffe0ff */
[----:B------:R-:W-:Y:S02]  /*3a50*/  UIADD3 UR58, UPT, UPT, UR33, -0x3fffff7c, URZ ;  /* 0xc0000084213a7890 */ /* 0x000fe4000fffe0ff */
[----:B------:R-:W-:Y:S02]  /*3a60*/  UIADD3 UR56, UPT, UPT, UR33, 0x80, URZ ;  /* 0x0000008021387890 */ /* 0x000fe4000fffe0ff */
[----:B------:R-:W-:Y:S01]  /*3a70*/  UIADD3 UR70, UPT, UPT, UR33, 0x84, URZ ;  /* 0x0000008421467890 */ /* 0x000fe2000fffe0ff */
[----:B------:R-:W-:Y:S01]  /*3a80*/  MOV R24, UR4 ;  /* 0x0000000400187c02 */ /* 0x000fe20008000f00 */
[----:B------:R-:W-:Y:S02]  /*3a90*/  UIADD3 UR68, UPT, UPT, UR33, 0x40000080, URZ ;  /* 0x4000008021447890 */ /* 0x000fe4000fffe0ff */
[----:B------:R-:W-:-:S02]  /*3aa0*/  UIADD3 UR66, UPT, UPT, UR33, -0x7fffff80, URZ ;  /* 0x8000008021427890 */ /* 0x000fc4000fffe0ff */
[----:B------:R-:W-:Y:S02]  /*3ab0*/  UIADD3 UR64, UPT, UPT, UR33, -0x3fffff80, URZ ;  /* 0xc000008021407890 */ /* 0x000fe4000fffe0ff */
[----:B------:R-:W-:Y:S02]  /*3ac0*/  UIADD3 UR62, UPT, UPT, UR33, 0x40000084, URZ ;  /* 0x40000084213e7890 */ /* 0x000fe4000fffe0ff */
[----:B------:R-:W-:Y:S02]  /*3ad0*/  UIADD3 UR60, UPT, UPT, UR33, -0x7fffff7c, URZ ;  /* 0x80000084213c7890 */ /* 0x000fe4000fffe0ff */
[----:B------:R-:W-:Y:S02]  /*3ae0*/  USHF.R.U32.HI UR4, URZ, 0x11, UR58 ;  /* 0x00000011ff047899 */ /* 0x000fe4000801163a */
[----:B------:R-:W-:Y:S02]  /*3af0*/  USHF.R.U32.HI UR11, URZ, 0x11, UR56 ;  /* 0x00000011ff0b7899 */ /* 0x000fe40008011638 */
[----:B------:R-:W-:-:S02]  /*3b00*/  USHF.R.U32.HI UR10, URZ, 0x11, UR68 ;  /* 0x00000011ff0a7899 */ /* 0x000fc40008011644 */
[----:B------:R-:W-:Y:S02]  /*3b10*/  USHF.R.U32.HI UR9, URZ, 0x11, UR66 ;  /* 0x00000011ff097899 */ /* 0x000fe40008011642 */
[----:B------:R-:W-:Y:S02]  /*3b20*/  USHF.R.U32.HI UR8, URZ, 0x11, UR64 ;  /* 0x00000011ff087899 */ /* 0x000fe40008011640 */
[----:B------:R-:W-:Y:S02]  /*3b30*/  USHF.R.U32.HI UR7, URZ, 0x11, UR70 ;  /* 0x00000011ff077899 */ /* 0x000fe40008011646 */
[----:B------:R-:W-:Y:S02]  /*3b40*/  USHF.R.U32.HI UR6, URZ, 0x11, UR62 ;  /* 0x00000011ff067899 */ /* 0x000fe4000801163e */
[----:B------:R-:W-:Y:S02]  /*3b50*/  USHF.R.U32.HI UR5, URZ, 0x11, UR60 ;  /* 0x00000011ff057899 */ /* 0x000fe4000801163c */
[----:B------:R-:W-:-:S02]  /*3b60*/  ULOP3.LUT UR4, UR4, 0x6000, URZ, 0xc0, !UPT ;  /* 0x0000600004047892 */ /* 0x000fc4000f8ec0ff */
[----:B------:R-:W-:Y:S02]  /*3b70*/  ULOP3.LUT UR11, UR11, 0x6000, URZ, 0xc0, !UPT ;  /* 0x000060000b0b7892 */ /* 0x000fe4000f8ec0ff */
[----:B------:R-:W-:Y:S02]  /*3b80*/  ULOP3.LUT UR10, UR10, 0x6000, URZ, 0xc0, !UPT ;  /* 0x000060000a0a7892 */ /* 0x000fe4000f8ec0ff */
[----:B------:R-:W-:Y:S02]  /*3b90*/  ULOP3.LUT UR9, UR9, 0x6000, URZ, 0xc0, !UPT ;  /* 0x0000600009097892 */ /* 0x000fe4000f8ec0ff */
[----:B------:R-:W-:Y:S02]  /*3ba0*/  ULOP3.LUT UR8, UR8, 0x6000, URZ, 0xc0, !UPT ;  /* 0x0000600008087892 */ /* 0x000fe4000f8ec0ff */
[----:B------:R-:W-:Y:S02]  /*3bb0*/  ULOP3.LUT UR7, UR7, 0x6000, URZ, 0xc0, !UPT ;  /* 0x0000600007077892 */ /* 0x000fe4000f8ec0ff */
[----:B------:R-:W-:-:S02]  /*3bc0*/  ULOP3.LUT UR6, UR6, 0x6000, URZ, 0xc0, !UPT ;  /* 0x0000600006067892 */ /* 0x000fc4000f8ec0ff */
[----:B------:R-:W-:Y:S02]  /*3bd0*/  ULOP3.LUT UR5, UR5, 0x6000, URZ, 0xc0, !UPT ;  /* 0x0000600005057892 */ /* 0x000fe4000f8ec0ff */
[----:B------:R-:W-:Y:S02]  /*3be0*/  ULOP3.LUT UR4, UR4, 0x890, URZ, 0xfc, !UPT ;  /* 0x0000089004047892 */ /* 0x000fe4000f8efcff */
[----:B------:R-:W-:Y:S02]  /*3bf0*/  UIADD3 UR12, UPT, UPT, -UR12, URZ, URZ ;  /* 0x000000ff0c0c7290 */ /* 0x000fe4000fffe1ff */
[----:B------:R-:W-:Y:S02]  /*3c00*/  ULOP3.LUT UR11, UR11, 0x890, URZ, 0xfc, !UPT ;  /* 0x000008900b0b7892 */ /* 0x000fe4000f8efcff */
[----:B------:R-:W-:Y:S01]  /*3c10*/  ULOP3.LUT UR10, UR10, 0x890, URZ, 0xfc, !UPT ;  /* 0x000008900a0a7892 */ /* 0x000fe2000f8efcff */
[----:B------:R-:W-:Y:S01]  /*3c20*/  MOV R16, UR4 ;  /* 0x0000000400107c02 */ /* 0x000fe20008000f00 */
[----:B------:R-:W-:Y:S01]  /*3c30*/  ULOP3.LUT UR9, UR9, 0x890, URZ, 0xfc, !UPT ;  /* 0x0000089009097892 */ /* 0x000fe2000f8efcff */
[----:B------:R-:W-:Y:S01]  /*3c40*/  IMAD.U32 R12, RZ, RZ, UR12 ;  /* 0x0000000cff0c7e24 */ /* 0x000fe2000f8e00ff */
        /* <DEDUP_REMOVED lines=8> */
[----:B------:R-:W-:Y:S01]  /*3cd0*/  UMOV UR4, URZ ;  /* 0x000000ff00047c82 */ /* 0x000fe20008000000 */
[----:B------:R-:W-:Y:S01]  /*3ce0*/  MOV R19, UR7 ;  /* 0x0000000700137c02 */ /* 0x000fe20008000f00 */
[----:B------:R-:W-:Y:S01]  /*3cf0*/  IMAD.U32 R18, RZ, RZ, UR6 ;  /* 0x00000006ff127e24 */ /* 0x000fe2000f8e00ff */
[----:B------:R-:W-:-:S02]  /*3d00*/  MOV R15, UR4 ;  /* 0x00000004000f7c02 */ /* 0x000fc40008000f00 */
[----:B------:R-:W-:-:S07]  /*3d10*/  MOV R17, UR5 ;  /* 0x0000000500117c02 */ /* 0x000fce0008000f00 */
.L_x_72:
[C---:B------:R-:W-:Y:S02]  /*3d20*/  LEA R2, R9.reuse, UR38, 0x3 ;  /* 0x0000002609027c11 */ /* 0x040fe4000f8e18ff */
[----:B--2---:R-:W-:Y:S02]  /*3d30*/  SHF.L.U32 R4, R8, 0x1f, RZ ;  /* 0x0000001f08047819 */ /* 0x004fe400000006ff */
[----:B------:R-:W-:Y:S02]  /*3d40*/  LEA R5, R9, UR38, 0x4 ;  /* 0x0000002609057c11 */ /* 0x000fe4000f8e20ff */
[----:B------:R-:W2:Y:S02]  /*3d50*/  SYNCS.PHASECHK.TRANS64.TRYWAIT P0, [R2+URZ+0x80], R4 ;  /* 0x00008004020075a7 */ /* 0x000ea400080011ff */
[----:B--234-:R-:W-:Y:S05]  /*3d60*/  @!P0 BRA `(.L_x_64) ;  /* 0x0000008000748947 */ /* 0x01cfea0003800000 */
.L_x_171:
[----:B--2---:R-:W2:Y:S01]  /*3d70*/  LDS.128 R4, [R5+0xf0] ;  /* 0x0000f00005047984 */ /* 0x004ea20000000c00 */
[----:B------:R-:W-:Y:S01]  /*3d80*/  R2UR UR6, R0 ;  /* 0x00000000000672ca */ /* 0x000fe200000e0000 */
[----:B------:R-:W-:Y:S01]  /*3d90*/  @!PT LDS RZ, [RZ] ;  /* 0x00000000fffff984 */ /* 0x000fe20000000800 */
[----:B------:R-:W-:Y:S01]  /*3da0*/  @!PT LDS RZ, [RZ] ;  /* 0x00000000fffff984 */ /* 0x000fe20000000800 */
[----:B------:R-:W-:Y:S01]  /*3db0*/  @!PT LDS RZ, [RZ] ;  /* 0x00000000fffff984 */ /* 0x000fe20000000800 */
[----:B------:R-:W-:Y:S01]  /*3dc0*/  @!PT LDS RZ, [RZ] ;  /* 0x00000000fffff984 */ /* 0x000fe20000000800 */
[----:B------:R3:W-:Y:S06]  /*3dd0*/  MEMBAR.ALL.CTA ;  /* 0x0000000000007992 */ /* 0x0007ec0000008000 */
[----:B---3--:R-:W3:Y:S01]  /*3de0*/  FENCE.VIEW.ASYNC.S ;  /* 0x00000000000073c6 */ /* 0x008ee20000000000 */
[----:B--2---:R-:W-:-:S13]  /*3df0*/  LOP3.LUT P0, RZ, R6, 0x1, RZ, 0xc0, !PT ;  /* 0x0000000106ff7812 */ /* 0x004fda000780c0ff */
[----:B---3--:R-:W-:Y:S01]  /*3e00*/  VOTEU.ANY UP3, P0 ;  /* 0x0000000000ff7886 */ /* 0x008fe20000060100 */
[----:B------:R-:W-:-:S13]  /*3e10*/  PLOP3.LUT P0, PT, PT, PT, UP3, 0x80, 0x8 ;  /* 0x000000000008781c */ /* 0x000fda0003f0f038 */
[----:B------:R-:W-:Y:S02]  /*3e20*/  @P0 MOV R0, R4 ;  /* 0x0000000400000202 */ /* 0x000fe40000000f00 */
[----:B------:R-:W-:Y:S02]  /*3e30*/  @P0 LOP3.LUT R4, R5, 0xffff, RZ, 0xc0, !PT ;  /* 0x0000ffff05040812 */ /* 0x000fe400078ec0ff */
[----:B------:R-:W-:Y:S01]  /*3e40*/  @P0 R2UR UR5, R0 ;  /* 0x00000000000502ca */ /* 0x000fe200000e0000 */
[----:B------:R-:W-:Y:S01]  /*3e50*/  VIADD R0, R2, 0x90 ;  /* 0x0000009002007836 */ /* 0x000fe20000000000 */
[----:B------:R-:W-:-:S04]  /*3e60*/  @P0 R2UR UR4, R4 ;  /* 0x00000000040402ca */ /* 0x000fc800000e0000 */
[----:B------:R-:W-:-:S04]  /*3e70*/  PRMT R0, RZ, 0x654, R0 ;  /* 0x00000654ff007816 */ /* 0x000fc80000000000 */
[----:B------:R2:W-:Y:S03]  /*3e80*/  SYNCS.ARRIVE.TRANS64.RED.A1T0 RZ, [R0+URZ], RZ ;  /* 0x000000ff00ff79a7 */ /* 0x0005e600081004ff */
[----:B------:R-:W-:Y:S02]  /*3e90*/  @UP3 UMOV UR6, UR5 ;  /* 0x0000000500063c82 */ /* 0x000fe40008000000 */
[----:B------:R-:W-:Y:S01]  /*3ea0*/  @UP3 UMOV UR77, UR4 ;  /* 0x00000004004d3c82 */ /* 0x000fe20008000000 */
[----:B--2---:R-:W-:Y:S01]  /*3eb0*/  IMAD.U32 R0, RZ, RZ, UR6 ;  /* 0x00000006ff007e24 */ /* 0x004fe2000f8e00ff */
[----:B------:R-:W-:Y:S06]  /*3ec0*/  BRA.U !UP5, `(.L_x_65) ;  /* 0x000000010de07547 */ /* 0x000fec000b800000 */
[----:B------:R-:W2:Y:S01]  /*3ed0*/  LDCU.128 UR12, c[0x0][0xf10] ;  /* 0x0001e200ff0c77ac */ /* 0x000ea20008000c00 */
[----:B------:R-:W-:Y:S02]  /*3ee0*/  R2UR UR11, R13 ;  /* 0x000000000d0b72ca */ /* 0x000fe400000e0000 */
[----:B------:R-:W-:Y:S01]  /*3ef0*/  R2UR UR10, R14 ;  /* 0x000000000e0a72ca */ /* 0x000fe200000e0000 */
[----:B------:R-:W3:Y:S01]  /*3f00*/  LDCU UR22, c[0x0][0xf20] ;  /* 0x0001e400ff1677ac */ /* 0x000ee20008000800 */
[----:B------:R-:W-:Y:S01]  /*3f10*/  R2UR UR23, R0 ;  /* 0x00000000001772ca */ /* 0x000fe200000e0000 */
[----:B------:R-:W4:Y:S01]  /*3f20*/  LDCU UR20, c[0x0][0xf0c] ;  /* 0x0001e180ff1477ac */ /* 0x000f220008000800 */
[----:B------:R-:W1:Y:S07]  /*3f30*/  LDCU.64 UR8, c[0x0][0xf28] ;  /* 0x0001e500ff0877ac */ /* 0x000e6e0008000a00 */
[----:B--2---:R-:W-:-:S02]  /*3f40*/  UIMAD.WIDE.U32 UR6, UR11, UR15, URZ ;  /* 0x0000000f0b0672a5 */ /* 0x004fc4000f8e00ff */
[----:B------:R-:W-:Y:S02]  /*3f50*/  UIMAD.WIDE.U32 UR4, UR10, UR12, URZ ;  /* 0x0000000c0a0472a5 */ /* 0x000fe4000f8e00ff */
[----:B------:R-:W-:Y:S02]  /*3f60*/  UISETP.NE.AND UP0, UPT, UR14, 0x1, UPT ;  /* 0x000000010e00788c */ /* 0x000fe4000bf05270 */
[----:B------:R-:W-:Y:S01]  /*3f70*/  UIMAD.WIDE.U32 UR18, UR77, UR15, URZ ;  /* 0x0000000f4d1272a5 */ /* 0x000fe2000f8e00ff */
[----:B------:R-:W-:Y:S02]  /*3f80*/  UMOV UR6, UR7 ;  /* 0x0000000700067c82 */ /* 0x000fe40008000000 */
[----:B------:R-:W-:Y:S01]  /*3f90*/  UMOV UR4, UR5 ;  /* 0x0000000500047c82 */ /* 0x000fe20008000000 */
[----:B---3--:R-:W-:Y:S02]  /*3fa0*/  USHF.R.U32.HI UR6, URZ, UR22, UR6 ;  /* 0x00000016ff067299 */ /* 0x008fe40008011606 */
[----:B----4-:R-:W-:-:S02]  /*3fb0*/  UISETP.NE.AND UP1, UPT, UR20, 0x1, UPT ;  /* 0x000000011400788c */ /* 0x010fc4000bf25270 */
[----:B------:R-:W-:Y:S02]  /*3fc0*/  USHF.R.U32.HI UR4, URZ, UR13, UR4 ;  /* 0x0000000dff047299 */ /* 0x000fe40008011604 */
[----:B------:R-:W-:Y:S02]  /*3fd0*/  USEL UR5, UR11, UR6, !UP0 ;  /* 0x000000060b057287 */ /* 0x000fe4000c000000 */
        /* <DEDUP_REMOVED lines=37> */
[----:B------:R-:W-:-:S06]  /*4230*/  UIMAD UR4, UR5, UR20, UR6 ;  /* 0x00000014050472a4 */ /* 0x000fcc000f8e0206 */
[----:B------:R-:W-:-:S07]  /*4240*/  IMAD.U32 R0, RZ, RZ, UR4 ;  /* 0x00000004ff007e24 */ /* 0x000fce000f8e00ff */
.L_x_65:
[----:B------:R-:W2:Y:S02]  /*4250*/  LDCU UR4, c[0x0][0xf30] ;  /* 0x0001e600ff0477ac */ /* 0x000ea40008000800 */
[----:B--2---:R-:W-:-:S09]  /*4260*/  UISETP.NE.AND UP0, UPT, UR4, 0x1, UPT ;  /* 0x000000010400788c */ /* 0x004fd2000bf05270 */
[----:B------:R-:W-:Y:S05]  /*4270*/  BRA.U UP0, `(.L_x_66) ;  /* 0x0000000100407547 */ /* 0x000fea000b800000 */
[----:B------:R-:W2:Y:S01]  /*4280*/  LDCU.128 UR4, c[0x0][0xf10] ;  /* 0x0001e200ff0477ac */ /* 0x000ea20008000c00 */
[----:B------:R-:W-:Y:S01]  /*4290*/  R2UR UR14, R0 ;  /* 0x00000000000e72ca */ /* 0x000fe200000e0000 */
[----:B------:R-:W3:Y:S01]  /*42a0*/  LDCU UR12, c[0x0][0xf0c] ;  /* 0x0001e180ff0c77ac */ /* 0x000ee20008000800 */
[----:B------:R-:W4:Y:S11]  /*42b0*/  LDCU UR13, c[0x0][0xf20] ;  /* 0x0001e400ff0d77ac */ /* 0x000f360008000800 */
[----:B--2---:R-:W-:-:S02]  /*42c0*/  UIMAD.WIDE.U32 UR10, UR14, UR4, URZ ;  /* 0x000000040e0a72a5 */ /* 0x004fc4000f8e00ff */
[----:B------:R-:W-:Y:S02]  /*42d0*/  UIMAD.WIDE.U32 UR8, UR77, UR7, URZ ;  /* 0x000000074d0872a5 */ /* 0x000fe4000f8e00ff */
[----:B---3--:R-:W-:Y:S02]  /*42e0*/  UISETP.NE.AND UP0, UPT, UR12, 0x1, UPT ;  /* 0x000000010c00788c */ /* 0x008fe4000bf05270 */
[----:B------:R-:W-:Y:S01]  /*42f0*/  UISETP.NE.AND UP1, UPT, UR6, 0x1, UPT ;  /* 0x000000010600788c */ /* 0x000fe2000bf25270 */
[----:B------:R-:W-:Y:S02]  /*4300*/  UMOV UR10, UR11 ;  /* 0x0000000b000a7c82 */ /* 0x000fe40008000000 */
[----:B------:R-:W-:Y:S01]  /*4310*/  UMOV UR4, UR9 ;  /* 0x0000000900047c82 */ /* 0x000fe20008000000 */
[----:B------:R-:W-:Y:S02]  /*4320*/  USHF.R.U32.HI UR5, URZ, UR5, UR10 ;  /* 0x00000005ff057299 */ /* 0x000fe4000801160a */
[----:B----4-:R-:W-:-:S02]  /*4330*/  USHF.R.U32.HI UR4, URZ, UR13, UR4 ;  /* 0x0000000dff047299 */ /* 0x010fc40008011604 */
[----:B------:R-:W-:Y:S02]  /*4340*/  USEL UR5, UR14, UR5, !UP0 ;  /* 0x000000050e057287 */ /* 0x000fe4000c000000 */
[----:B------:R-:W-:-:S04]  /*4350*/  USEL UR4, UR77, UR4, !UP1 ;  /* 0x000000044d047287 */ /* 0x000fc8000c800000 */
[----:B------:R-:W-:-:S04]  /*4360*/  UIADD3 UR4, UPT, UPT, UR5, -UR4, URZ ;  /* 0x8000000405047290 */ /* 0x000fc8000fffe0ff */
[----:B------:R-:W-:-:S12]  /*4370*/  UIMAD UR77, UR4, UR6, UR77 ;  /* 0x00000006044d72a4 */ /* 0x000fd8000f8e024d */
.L_x_66:
[----:B------:R-:W2:Y:S01]  /*4380*/  LDCU UR4, c[0x0][0x38c] ;  /* 0x00007180ff0477ac */ /* 0x000ea20008000800 */
[----:B------:R-:W-:Y:S02]  /*4390*/  R2UR UR6, R15 ;  /* 0x000000000f0672ca */ /* 0x000fe400000e0000 */
[----:B------:R-:W-:Y:S02]  /*43a0*/  PLOP3.LUT P1, PT, PT, PT, PT, 0x80, 0x8 ;  /* 0x000000000008781c */ /* 0x000fe40003f2f070 */
[----:B------:R-:W-:Y:S02]  /*43b0*/  SHF.L.U32 R5, R10, 0x1f, RZ ;  /* 0x0000001f0a057819 */ /* 0x000fe400000006ff */
[----:B------:R-:W-:-:S07]  /*43c0*/  R2UR UR5, R24 ;  /* 0x00000000180572ca */ /* 0x000fce00000e0000 */
[----:B------:R-:W-:Y:S02]  /*43d0*/  ULEA UR7, UR6, UR38, 0x3 ;  /* 0x0000002606077291 */ /* 0x000fe4000f8e18ff */
[----:B------:R-:W-:Y:S02]  /*43e0*/  ULEA UR32, UR6, UR33, 0x6 ;  /* 0x0000002106207291 */ /* 0x000fe4000f8e30ff */
[----:B--2---:R-:W-:Y:S02]  /*43f0*/  UISETP.GE.AND UP0, UPT, UR4, 0x1, UPT ;  /* 0x000000010400788c */ /* 0x004fe4000bf06270 */
[----:B------:R-:W-:-:S04]  /*4400*/  IMAD.U32 R2, RZ, RZ, UR7 ;  /* 0x00000007ff027e24 */ /* 0x000fc8000f8e00ff */
[----:B------:R-:W-:-:S05]  /*4410*/  PLOP3.LUT P0, PT, PT, PT, UP0, 0x80, 0x8 ;  /* 0x000000000008781c */ /* 0x000fca0003f0f008 */
[----:B------:R-:W-:-:S08]  /*4420*/  @UP0 ULEA UR4, UR36, UR38, 0x3 ;  /* 0x0000002624040291 */ /* 0x000fd0000f8e18ff */
[----:B------:R-:W-:-:S04]  /*4430*/  @P0 SHF.L.U32 R4, R3, 0x1f, RZ ;  /* 0x0000001f03040819 */ /* 0x000fc800000006ff */
[----:B------:R2:W3:Y:S01]  /*4440*/  @P0 SYNCS.PHASECHK.TRANS64.TRYWAIT P1, [UR4], R4 ;  /* 0x00000004ff0005a7 */ /* 0x0004e20008021104 */
[----:B------:R-:W-:-:S04]  /*4450*/  ULEA.HI UR4, UR21, UR21, URZ, 0x1 ;  /* 0x0000001515047291 */ /* 0x000fc8000f8f08ff */
[----:B------:R-:W-:-:S04]  /*4460*/  ULOP3.LUT UR4, UR4, 0x7ffffffe, URZ, 0xc0, !UPT ;  /* 0x7ffffffe04047892 */ /* 0x000fc8000f8ec0ff */
[----:B------:R-:W-:-:S04]  /*4470*/  UIADD3 UR4, UPT, UPT, -UR4, UR21, URZ ;  /* 0x0000001504047290 */ /* 0x000fc8000fffe1ff */
[----:B------:R-:W-:Y:S01]  /*4480*/  ULEA UR57, UR4, UR5, 0x1 ;  /* 0x0000000504397291 */ /* 0x000fe2000f8e08ff */
[----:B------:R-:W4:Y:S02]  /*4490*/  SYNCS.PHASECHK.TRANS64.TRYWAIT P0, [UR7+0xb0], R5 ;  /* 0x0000b005ff0075a7 */ /* 0x000f240008001107 */
[----:B--234-:R-:W-:Y:S09]  /*44a0*/  @!P0 BRA `(.L_x_67) ;  /* 0x0000007800b88947 */ /* 0x01cff20003800000 */
.L_x_173:
[----:B------:R-:W-:Y:S01]  /*44b0*/  IADD3 R9, PT, PT, R9, 0x1, RZ ;  /* 0x0000000109097810 */ /* 0x000fe20007ffe0ff */
[----:B------:R-:W-:Y:S06]  /*44c0*/  BRA.U !UP0, `(.L_x_68) ;  /* 0x0000000508f87547 */ /* 0x000fec000b800000 */
[----:B------:R-:W-:Y:S01]  /*44d0*/  R2UR UR20, R23 ;  /* 0x00000000171472ca */ /* 0x000fe200000e0000 */
[----:B------:R-:W-:Y:S01]  /*44e0*/  USHF.R.U32.HI UR4, URZ, 0x1a, UR57 ;  /* 0x0000001aff047899 */ /* 0x000fe20008011639 */
[----:B------:R-:W-:Y:S01]  /*44f0*/  R2UR UR19, R22 ;  /* 0x00000000161372ca */ /* 0x000fe200000e0000 */
[----:B------:R-:W-:Y:S01]  /*4500*/  UIADD3 UR69, UPT, UPT, UR57, 0x40000000, URZ ;  /* 0x4000000039457890 */ /* 0x000fe2000fffe0ff */
[----:B------:R-:W-:Y:S01]  /*4510*/  R2UR UR18, R21 ;  /* 0x00000000151272ca */ /* 0x000fe200000e0000 */
[----:B------:R-:W-:Y:S01]  /*4520*/  ULOP3.LUT UR67, UR57, 0x80000000, URZ, 0x3c, !UPT ;  /* 0x8000000039437892 */ /* 0x000fe2000f8e3cff */
[----:B------:R-:W-:Y:S01]  /*4530*/  R2UR UR17, R20 ;  /* 0x00000000141172ca */ /* 0x000fe200000e0000 */
[----:B------:R-:W-:Y:S01]  /*4540*/  UIADD3 UR65, UPT, UPT, UR57, -0x40000000, URZ ;  /* 0xc000000039417890 */ /* 0x000fe2000fffe0ff */
[----:B------:R-:W-:Y:S01]  /*4550*/  R2UR UR16, R19 ;  /* 0x00000000131072ca */ /* 0x000fe200000e0000 */
[----:B------:R-:W-:Y:S01]  /*4560*/  UIADD3 UR71, UPT, UPT, UR57, 0x4, URZ ;  /* 0x0000000439477890 */ /* 0x000fe2000fffe0ff */
[----:B------:R-:W-:Y:S01]  /*4570*/  R2UR UR15, R18 ;  /* 0x00000000120f72ca */ /* 0x000fe200000e0000 */
[----:B------:R-:W-:Y:S01]  /*4580*/  UIADD3 UR63, UPT, UPT, UR57, 0x40000004, URZ ;  /* 0x40000004393f7890 */ /* 0x000fe2000fffe0ff */
[----:B------:R-:W-:Y:S01]  /*4590*/  R2UR UR14, R17 ;  /* 0x00000000110e72ca */ /* 0x000fe200000e0000 */
[----:B------:R-:W-:Y:S01]  /*45a0*/  UIADD3 UR61, UPT, UPT, UR57, -0x7ffffffc, URZ ;  /* 0x80000004393d7890 */ /* 0x000fe2000fffe0ff */
[----:B------:R-:W-:Y:S01]  /*45b0*/  R2UR UR13, R16 ;  /* 0x00000000100d72ca */ /* 0x000fe200000e0000 */
[----:B------:R-:W-:Y:S01]  /*45c0*/  UIADD3 UR59, UPT, UPT, UR57, -0x3ffffffc, URZ ;  /* 0xc0000004393b7890 */ /* 0x000fe2000fffe0ff */
[----:B------:R-:W-:Y:S01]  /*45d0*/  R2UR UR35, R12 ;  /* 0x000000000c2372ca */ /* 0x000fe200000e0000 */
[----:B------:R-:W-:Y:S01]  /*45e0*/  ULOP3.LUT UR54, UR4, 0x30, URZ, 0xc0, !UPT ;  /* 0x0000003004367892 */ /* 0x000fe2000f8ec0ff */
[----:B------:R-:W-:Y:S01]  /*45f0*/  R2UR UR34, R11 ;  /* 0x000000000b2272ca */ /* 0x000fe200000e0000 */
[----:B------:R-:W-:-:S02]  /*4600*/  USHF.R.U32.HI UR10, URZ, 0x1a, UR69 ;  /* 0x0000001aff0a7899 */ /* 0x000fc40008011645 */
[----:B------:R-:W-:Y:S02]  /*4610*/  USHF.R.U32.HI UR8, URZ, 0x1a, UR67 ;  /* 0x0000001aff087899 */ /* 0x000fe40008011643 */
[----:B------:R-:W-:Y:S02]  /*4620*/  USHF.R.U32.HI UR7, URZ, 0x1a, UR65 ;  /* 0x0000001aff077899 */ /* 0x000fe40008011641 */
[----:B------:R-:W-:Y:S02]  /*4630*/  USHF.R.U32.HI UR6, URZ, 0x1a, UR71 ;  /* 0x0000001aff067899 */ /* 0x000fe40008011647 */
[----:B------:R-:W-:Y:S02]  /*4640*/  USHF.R.U32.HI UR5, URZ, 0x1a, UR63 ;  /* 0x0000001aff057899 */ /* 0x000fe4000801163f */
[----:B------:R-:W-:Y:S02]  /*4650*/  USHF.R.U32.HI UR4, URZ, 0x1a, UR61 ;  /* 0x0000001aff047899 */ /* 0x000fe4000801163d */
[----:B------:R-:W-:-:S02]  /*4660*/  USHF.R.U32.HI UR12, URZ, 0x1a, UR59 ;  /* 0x0000001aff0c7899 */ /* 0x000fc4000801163b */
[----:B------:R-:W-:Y:S02]  /*4670*/  ULOP3.LUT UR10, UR10, 0x30, URZ, 0xc0, !UPT ;  /* 0x000000300a0a7892 */ /* 0x000fe4000f8ec0ff */
[----:B------:R-:W-:Y:S02]  /*4680*/  ULOP3.LUT UR8, UR8, 0x30, URZ, 0xc0, !UPT ;  /* 0x0000003008087892 */ /* 0x000fe4000f8ec0ff */
[----:B------:R-:W-:Y:S02]  /*4690*/  ULOP3.LUT UR7, UR7, 0x30, URZ, 0xc0, !UPT ;  /* 0x0000003007077892 */ /* 0x000fe4000f8ec0ff */
[----:B------:R-:W-:Y:S02]  /*46a0*/  ULOP3.LUT UR6, UR6, 0x30, URZ, 0xc0, !UPT ;  /* 0x0000003006067892 */ /* 0x000fe4000f8ec0ff */
[----:B------:R-:W-:Y:S02]  /*46b0*/  ULOP3.LUT UR5, UR5, 0x30, URZ, 0xc0, !UPT ;  /* 0x0000003005057892 */ /* 0x000fe4000f8ec0ff */
[----:B------:R-:W-:-:S02]  /*46c0*/  ULOP3.LUT UR4, UR4, 0x30, URZ, 0xc0, !UPT ;  /* 0x0000003004047892 */ /* 0x000fc4000f8ec0ff */
[----:B------:R-:W-:Y:S02]  /*46d0*/  ULOP3.LUT UR12, UR12, 0x30, URZ, 0xc0, !UPT ;  /* 0x000000300c0c7892 */ /* 0x000fe4000f8ec0ff */
[----:B------:R-:W-:Y:S01]  /*46e0*/  UPRMT UR55, UR54, 0x5410, UR20 ;  /* 0x0000541036377896 */ /* 0x000fe20008000014 */
[----:B------:R-:W-:Y:S01]  /*46f0*/  UMOV UR11, URZ ;  /* 0x000000ff000b7c82 */ /* 0x000fe20008000000 */
[----:B------:R-:W-:Y:S01]  /*4700*/  UMOV UR9, UR36 ;  /* 0x0000002400097c82 */ /* 0x000fe20008000000 */
[----:B------:R-:W-:Y:S02]  /*4710*/  UPRMT UR53, UR10, 0x5410, UR19 ;  /* 0x000054100a357896 */ /* 0x000fe40008000013 */
[----:B------:R-:W-:Y:S02]  /*4720*/  UPRMT UR51, UR8, 0x5410, UR18 ;  /* 0x0000541008337896 */ /* 0x000fe40008000012 */
[----:B------:R-:W-:Y:S02]  /*4730*/  UPRMT UR49, UR7, 0x5410, UR17 ;  /* 0x0000541007317896 */ /* 0x000fe40008000011 */
[----:B------:R-:W-:-:S02]  /*4740*/  UPRMT UR47, UR6, 0x5410, UR16 ;  /* 0x00005410062f7896 */ /* 0x000fc40008000010 */
[----:B------:R-:W-:Y:S02]  /*4750*/  UPRMT UR45, UR5, 0x5410, UR15 ;  /* 0x00005410052d7896 */ /* 0x000fe4000800000f */
[----:B------:R-:W-:Y:S02]  /*4760*/  UPRMT UR43, UR4, 0x5410, UR14 ;  /* 0x00005410042b7896 */ /* 0x000fe4000800000e */
[----:B------:R-:W-:Y:S01]  /*4770*/  UPRMT UR41, UR12, 0x5410, UR13 ;  /* 0x000054100c297896 */ /* 0x000fe2000800000d */
[----:B------:R-:W-:Y:S01]  /*4780*/  UMOV UR54, URZ ;  /* 0x000000ff00367c82 */ /* 0x000fe20008000000 */
[----:B-1----:R-:W-:Y:S01]  /*4790*/  UMOV UR52, URZ ;  /* 0x000000ff00347c82 */ /* 0x002fe20008000000 */
[----:B------:R-:W-:Y:S01]  /*47a0*/  UMOV UR50, URZ ;  /* 0x000000ff00327c82 */ /* 0x000fe20008000000 */
[----:B------:R-:W-:Y:S01]  /*47b0*/  UMOV UR48, URZ ;  /* 0x000000ff00307c82 */ /* 0x000fe20008000000 */
[----:B------:R-:W-:Y:S01]  /*47c0*/  UMOV UR46, URZ ;  /* 0x000000ff002e7c82 */ /* 0x000fe20008000000 */
[----:B------:R-:W-:Y:S01]  /*47d0*/  UMOV UR44, URZ ;  /* 0x000000ff002c7c82 */ /* 0x000fe20008000000 */
[----:B------:R-:W-:Y:S01]  /*47e0*/  UMOV UR42, URZ ;  /* 0x000000ff002a7c82 */ /* 0x000fe20008000000 */
[----:B------:R-:W-:-:S05]  /*47f0*/  UMOV UR40, URZ ;  /* 0x000000ff00287c82 */ /* 0x000fca0008000000 */
.L_x_71:
[----:B------:R-:W-:Y:S02]  /*4800*/  UIADD3 UR35, UPT, UPT, UR35, 0x1, URZ ;  /* 0x0000000123237890 */ /* 0x000fe4000fffe0ff */
[----:B---3--:R-:W-:Y:S02]  /*4810*/  ULEA UR7, UR9, UR38, 0x3 ;  /* 0x0000002609077291 */ /* 0x008fe4000f8e18ff */
[----:B------:R-:W-:Y:S01]  /*4820*/  UISETP.NE.AND UP2, UPT, UR35, URZ, UPT ;  /* 0x000000ff2300728c */ /* 0x000fe2000bf45270 */
[----:B----4-:R-:W-:Y:S10]  /*4830*/  @P1 BRA `(.L_x_69) ;  /* 0x00000000000c1947 */ /* 0x010ff40003800000 */
[----:B--2---:R-:W-:Y:S04]  /*4840*/  SHF.L.U32 R5, R3, 0x1f, RZ ;  /* 0x0000001f03057819 */ /* 0x004fe800000006ff */
[----:B------:R-:W1:Y:S02]  /*4850*/  SYNCS.PHASECHK.TRANS64.TRYWAIT P0, [UR7], R5 ;  /* 0x00000005ff0075a7 */ /* 0x000e640008001107 */
[----:B-1----:R-:W-:Y:S05]  /*4860*/  @!P0 BRA `(.L_x_70) ;  /* 0x0000007400e48947 */ /* 0x002fea0003800000 */
.L_x_69:
[----:B------:R-:W-:Y:S01]  /*4870*/  UISETP.NE.AND UP0, UPT, UR34, 0x1, UPT ;  /* 0x000000012200788c */ /* 0x000fe2000bf05270 */
[----:B------:R-:W-:Y:S01]  /*4880*/  PLOP3.LUT P1, PT, PT, PT, PT, 0x80, 0x8 ;  /* 0x000000000008781c */ /* 0x000fe20003f2f070 */
[----:B------:R-:W-:Y:S02]  /*4890*/  UIADD3 UR4, UPT, UPT, UR9, 0x1, URZ ;  /* 0x0000000109047890 */ /* 0x000fe4000fffe0ff */
[----:B------:R-:W-:Y:S02]  /*48a0*/  ULEA UR10, UR9, UR75, 0x6 ;  /* 0x0000004b090a7291 */ /* 0x000fe4000f8e30ff */
[----:B------:R-:W-:Y:S01]  /*48b0*/  UISETP.NE.AND UP1, UPT, UR4, 0x4, UPT ;  /* 0x000000040400788c */ /* 0x000fe2000bf25270 */
[----:B------:R-:W-:Y:S01]  /*48c0*/  PLOP3.LUT P0, PT, PT, PT, UP0, 0x80, 0x8 ;  /* 0x000000000008781c */ /* 0x000fe20003f0f008 */
[----:B------:R-:W-:Y:S02]  /*48d0*/  ULEA UR8, UR9, UR76, 0x6 ;  /* 0x0000004c09087291 */ /* 0x000fe4000f8e30ff */
[----:B------:R-:W-:Y:S02]  /*48e0*/  USEL UR5, URZ, 0x1, UP1 ;  /* 0x00000001ff057887 */ /* 0x000fe40008800000 */
[----:B------:R-:W-:Y:S02]  /*48f0*/  USEL UR36, UR4, URZ, UP1 ;  /* 0x000000ff04247287 */ /* 0x000fe40008800000 */
[----:B------:R-:W-:Y:S02]  /*4900*/  UIADD3 UR14, UPT, UPT, UR10, 0x20, URZ ;  /* 0x000000200a0e7890 */ /* 0x000fe4000fffe0ff */
[----:B------:R-:W-:Y:S01]  /*4910*/  @UP0 ULEA UR4, UR36, UR38, 0x3 ;  /* 0x0000002624040291 */ /* 0x000fe2000f8e18ff */
[----:B------:R-:W-:Y:S01]  /*4920*/  LOP3.LUT R3, R3, UR5, RZ, 0x3c, !PT ;  /* 0x0000000503037c12 */ /* 0x000fe2000f8e3cff */
[----:B------:R-:W-:Y:S02]  /*4930*/  UISETP.NE.U32.AND UP0, UPT, UR11, URZ, UPT ;  /* 0x000000ff0b00728c */ /* 0x000fe4000bf05070 */
[----:B------:R-:W-:Y:S01]  /*4940*/  UIADD3 UR18, UPT, UPT, UR8, 0x20, URZ ;  /* 0x0000002008127890 */ /* 0x000fe2000fffe0ff */
[----:B-12---:R-:W-:Y:S01]  /*4950*/  @P0 SHF.L.U32 R4, R3, 0x1f, RZ ;  /* 0x0000001f03040819 */ /* 0x006fe200000006ff */
[----:B------:R-:W-:Y:S02]  /*4960*/  ULEA UR6, UR9, UR74, 0xa ;  /* 0x0000004a09067291 */ /* 0x000fe4000f8e50ff */
[----:B------:R-:W-:Y:S01]  /*4970*/  UIADD3 UR37, UPT, UPT, UR7, 0x20, URZ ;  /* 0x0000002007257890 */ /* 0x000fe2000fffe0ff */
[----:B------:R3:W4:Y:S01]  /*4980*/  @P0 SYNCS.PHASECHK.TRANS64.TRYWAIT P1, [UR4], R4 ;  /* 0x00000004ff0005a7 */ /* 0x0007220008021104 */
[----:B------:R-:W-:Y:S02]  /*4990*/  ULEA UR4, UR9, UR73, 0xb ;  /* 0x0000004909047291 */ /* 0x000fe4000f8e58ff */
[----:B------:R-:W-:Y:S02]  /*49a0*/  UIADD3 UR26, UPT, UPT, UR6, 0x2, URZ ;  /* 0x00000002061a7890 */ /* 0x000fe4000fffe0ff */
[----:B------:R-:W-:Y:S02]  /*49b0*/  UIADD3 UR22, UPT, UPT, UR4, 0x2, URZ ;  /* 0x0000000204167890 */ /* 0x000fe4000fffe0ff */
[----:B------:R-:W-:Y:S02]  /*49c0*/  UIADD3 UR28, UPT, UPT, UR6, 0x4, URZ ;  /* 0x00000004061c7890 */ /* 0x000fe4000fffe0ff */
[----:B------:R-:W-:Y:S02]  /*49d0*/  UIADD3 UR16, UPT, UPT, UR4, 0x4, URZ ;  /* 0x0000000404107890 */ /* 0x000fe4000fffe0ff */
[----:B------:R-:W-:Y:S02]  /*49e0*/  UIADD3 UR12, UPT, UPT, UR6, 0x6, URZ ;  /* 0x00000006060c7890 */ /* 0x000fe4000fffe0ff */
[----:B------:R-:W-:Y:S02]  /*49f0*/  UIADD3 UR30, UPT, UPT, UR6, 0x200, URZ ;  /* 0x00000200061e7890 */ /* 0x000fe4000fffe0ff */
[----:B------:R-:W-:Y:S02]  /*4a00*/  UIADD3 UR24, UPT, UPT, UR6, 0x202, URZ ;  /* 0x0000020206187890 */ /* 0x000fe4000fffe0ff */
[----:B------:R-:W-:Y:S02]  /*4a10*/  UIADD3 UR20, UPT, UPT, UR4, 0x402, URZ ;  /* 0x0000040204147890 */ /* 0x000fe4000fffe0ff */
[----:B------:R-:W-:Y:S01]  /*4a20*/  UIADD3 UR34, UPT, UPT, UR34, -0x1, URZ ;  /* 0xffffffff22227890 */ /* 0x000fe2000fffe0ff */
[----:B------:R-:W-:Y:S01]  /*4a30*/  UMOV UR11, 0x4008 ;  /* 0x00004008000b7882 */ /* 0x000fe20000000000 */
[----:B------:R-:W-:Y:S01]  /*4a40*/  UMOV UR15, 0x4008 ;  /* 0x00004008000f7882 */ /* 0x000fe20000000000 */
[----:B------:R1:W-:Y:S01]  /*4a50*/  UTCCP.T.S.4x32dp128bit tmem[UR33+0x80], gdesc[UR10] ;  /* 0x0000800a210079e7 */ /* 0x0003e20009100000 */
[----:B------:R2:W-:Y:S01]  /*4a60*/  UTCCP.T.S.4x32dp128bit tmem[UR33+0x84], gdesc[UR14] ;  /* 0x0000840e210079e7 */ /* 0x0005e20009100000 */
[----:B------:R-:W-:Y:S01]  /*4a70*/  UMOV UR9, 0x4008 ;  /* 0x0000400800097882 */ /* 0x000fe20000000000 */
[----:B------:R-:W-:Y:S01]  /*4a80*/  UMOV UR19, 0x4008 ;  /* 0x0000400800137882 */ /* 0x000fe20000000000 */
[----:B------:R3:W-:Y:S01]  /*4a90*/  UTCCP.T.S.4x32dp128bit tmem[UR33+0x88], gdesc[UR8] ;  /* 0x00008808210079e7 */ /* 0x0007e20009100000 */
[----:B------:R3:W-:Y:S01]  /*4aa0*/  UTCCP.T.S.4x32dp128bit tmem[UR33+0x8c], gdesc[UR18] ;  /* 0x00008c12210079e7 */ /* 0x0007e20009100000 */
[----:B------:R-:W-:Y:S01]  /*4ab0*/  UMOV UR7, 0x40004040 ;  /* 0x4000404000077882 */ /* 0x000fe20000000000 */
[----:B------:R-:W-:Y:S01]  /*4ac0*/  UMOV UR5, 0x40004040 ;  /* 0x4000404000057882 */ /* 0x000fe20000000000 */
[----:B------:R-:W-:Y:S01]  /*4ad0*/  UMOV UR27, 0x40004040 ;  /* 0x40004040001b7882 */ /* 0x000fe20000000000 */
[----:B------:R3:W-:Y:S01]  /*4ae0*/  UTCQMMA gdesc[UR4], gdesc[UR6], tmem[UR32], tmem[UR54], idesc[UR55], tmem[UR56], UP0 ;  /* 0x0038360604007dea */ /* 0x0007e20008000320 */
[----:B------:R-:W-:Y:S01]  /*4af0*/  UMOV UR23, 0x40004040 ;  /* 0x4000404000177882 */ /* 0x000fe20000000000 */
[----:B------:R-:W-:Y:S01]  /*4b00*/  UMOV UR29, 0x40004040 ;  /* 0x40004040001d7882 */ /* 0x000fe20000000000 */
[----:B------:R-:W-:Y:S01]  /*4b10*/  UTCQMMA gdesc[UR22], gdesc[UR26], tmem[UR32], tmem[UR52], idesc[UR53], tmem[UR68], UPT ;  /* 0x0044341a16007dea */ /* 0x000fe2000b800320 */
[----:B------:R-:W-:Y:S01]  /*4b20*/  UMOV UR17, 0x40004040 ;  /* 0x4000404000117882 */ /* 0x000fe20000000000 */
[----:B------:R-:W-:Y:S01]  /*4b30*/  UMOV UR13, 0x40004040 ;  /* 0x40004040000d7882 */ /* 0x000fe20000000000 */
[----:B------:R-:W-:Y:S01]  /*4b40*/  UTCQMMA gdesc[UR16], gdesc[UR28], tmem[UR32], tmem[UR50], idesc[UR51], tmem[UR66], UPT ;  /* 0x0042321c10007dea */ /* 0x000fe2000b800320 */
[----:B------:R-:W-:Y:S01]  /*4b50*/  UMOV UR31, 0x40004040 ;  /* 0x40004040001f7882 */ /* 0x000fe20000000000 */
[----:B------:R-:W-:Y:S01]  /*4b60*/  UMOV UR25, 0x40004040 ;  /* 0x4000404000197882 */ /* 0x000fe20000000000 */
[----:B------:R-:W-:Y:S01]  /*4b70*/  UMOV UR21, 0x40004040 ;  /* 0x4000404000157882 */ /* 0x000fe20000000000 */
[----:B-1----:R-:W-:Y:S02]  /*4b80*/  UIADD3 UR10, UPT, UPT, UR4, 0x6, URZ ;  /* 0x00000006040a7890 */ /* 0x002fe4000fffe0ff */
[----:B--2---:R-:W-:Y:S02]  /*4b90*/  UIADD3 UR14, UPT, UPT, UR4, 0x404, URZ ;  /* 0x00000404040e7890 */ /* 0x004fe4000fffe0ff */
[----:B---3--:R-:W-:Y:S02]  /*4ba0*/  UIADD3 UR8, UPT, UPT, UR4, 0x400, URZ ;  /* 0x0000040004087890 */ /* 0x008fe4000fffe0ff */
[----:B------:R-:W-:Y:S01]  /*4bb0*/  UIADD3 UR18, UPT, UPT, UR6, 0x204, URZ ;  /* 0x0000020406127890 */ /* 0x000fe2000fffe0ff */
[----:B------:R-:W-:Y:S01]  /*4bc0*/  UMOV UR11, 0x40004040 ;  /* 0x40004040000b7882 */ /* 0x000fe20000000000 */
[----:B------:R-:W-:Y:S01]  /*4bd0*/  UMOV UR9, 0x40004040 ;  /* 0x4000404000097882 */ /* 0x000fe20000000000 */
[----:B------:R1:W-:Y:S01]  /*4be0*/  UTCQMMA gdesc[UR10], gdesc[UR12], tmem[UR32], tmem[UR48], idesc[UR49], tmem[UR64], UPT ;  /* 0x0040300c0a007dea */ /* 0x0003e2000b800320 */
[----:B------:R-:W-:Y:S02]  /*4bf0*/  UIADD3 UR6, UPT, UPT, UR6, 0x206, URZ ;  /* 0x0000020606067890 */ /* 0x000fe4000fffe0ff */
[----:B------:R-:W-:Y:S01]  /*4c00*/  UIADD3 UR4, UPT, UPT, UR4, 0x406, URZ ;  /* 0x0000040604047890 */ /* 0x000fe2000fffe0ff */
[----:B------:R2:W-:Y:S01]  /*4c10*/  UTCQMMA gdesc[UR8], gdesc[UR30], tmem[UR32], tmem[UR46], idesc[UR47], tmem[UR70], UPT ;  /* 0x00462e1e08007dea */ /* 0x0005e2000b800320 */
[----:B------:R3:W-:Y:S01]  /*4c20*/  UTCQMMA gdesc[UR20], gdesc[UR24], tmem[UR32], tmem[UR44], idesc[UR45], tmem[UR62], UPT ;  /* 0x003e2c1814007dea */ /* 0x0007e2000b800320 */
[----:B------:R-:W-:Y:S01]  /*4c30*/  UMOV UR19, 0x40004040 ;  /* 0x4000404000137882 */ /* 0x000fe20000000000 */
[----:B------:R-:W-:Y:S02]  /*4c40*/  UMOV UR15, 0x40004040 ;  /* 0x40004040000f7882 */ /* 0x000fe40000000000 */
[----:B------:R3:W-:Y:S03]  /*4c50*/  UTCQMMA gdesc[UR14], gdesc[UR18], tmem[UR32], tmem[UR42], idesc[UR43], tmem[UR60], UPT ;  /* 0x003c2a120e007dea */ /* 0x0007e6000b800320 */
[----:B------:R3:W-:Y:S01]  /*4c60*/  UTCQMMA gdesc[UR4], gdesc[UR6], tmem[UR32], tmem[UR40], idesc[UR41], tmem[UR58], UPT ;  /* 0x003a280604007dea */ /* 0x0007e2000b800320 */
[----:B------:R3:W-:Y:S01]  /*4c70*/  UTCBAR.MULTICAST [UR37], URZ, UR72 ;  /* 0x000000ff250073e9 */ /* 0x0007e20008000848 */
[----:B-1----:R-:W-:Y:S01]  /*4c80*/  UMOV UR11, 0x1 ;  /* 0x00000001000b7882 */ /* 0x002fe20000000000 */
[----:B--2---:R-:W-:Y:S01]  /*4c90*/  UMOV UR9, UR36 ;  /* 0x0000002400097c82 */ /* 0x004fe20008000000 */
[----:B------:R-:W-:Y:S05]  /*4ca0*/  BRA.U UP2, `(.L_x_71) ;  /* 0xfffffff902d47547 */ /* 0x000fea000b83ffff */
.L_x_68:
[----:B---3--:R-:W-:Y:S02]  /*4cb0*/  R2UR UR5, R2 ;  /* 0x00000000020572ca */ /* 0x008fe400000e0000 */
[----:B------:R-:W-:Y:S02]  /*4cc0*/  R2UR UR4, R15 ;  /* 0x000000000f0472ca */ /* 0x000fe400000e0000 */
[----:B------:R-:W-:Y:S02]  /*4cd0*/  R2UR UR6, R92 ;  /* 0x000000005c0672ca */ /* 0x000fe400000e0000 */
[----:B------:R-:W-:-:S04]  /*4ce0*/  ISETP.NE.AND P0, PT, R9, 0x2, PT ;  /* 0x000000020900780c */ /* 0x000fc80003f05270 */
[----:B------:R-:W-:Y:S02]  /*4cf0*/  SEL R2, RZ, 0x1, P0 ;  /* 0x00000001ff027807 */ /* 0x000fe40000000000 */
[----:B------:R-:W-:Y:S01]  /*4d00*/  SEL R9, R9, RZ, P0 ;  /* 0x000000ff09097207 */ /* 0x000fe20000000000 */
[----:B------:R-:W-:Y:S01]  /*4d10*/  UIADD3 UR5, UPT, UPT, UR5, 0xa0, URZ ;  /* 0x000000a005057890 */ /* 0x000fe2000fffe0ff */
[----:B------:R-:W-:Y:S01]  /*4d20*/  LOP3.LUT R8, R8, R2, RZ, 0x3c, !PT ;  /* 0x0000000208087212 */ /* 0x000fe200078e3cff */
[----:B------:R-:W-:Y:S02]  /*4d30*/  UIADD3 UR4, UPT, UPT, UR4, 0x1, URZ ;  /* 0x0000000104047890 */ /* 0x000fe4000fffe0ff */
[----:B------:R-:W-:Y:S02]  /*4d40*/  UIADD3 UR21, UPT, UPT, UR77, UR6, URZ ;  /* 0x000000064d157290 */ /* 0x000fe4000fffe0ff */
[----:B------:R-:W-:-:S03]  /*4d50*/  UISETP.NE.AND UP0, UPT, UR4, 0x2, UPT ;  /* 0x000000020400788c */ /* 0x000fc6000bf05270 */
[----:B------:R3:W-:Y:S01]  /*4d60*/  UTCBAR [UR5], URZ ;  /* 0x000000ff050073e9 */ /* 0x0007e200080000ff */
[----:B------:R-:W-:Y:S02]  /*4d70*/  USEL UR6, URZ, 0x1, UP0 ;  /* 0x00000001ff067887 */ /* 0x000fe40008000000 */
[----:B------:R-:W-:-:S04]  /*4d80*/  USEL UR4, UR4, URZ, UP0 ;  /* 0x000000ff04047287 */ /* 0x000fc80008000000 */
[----:B------:R-:W-:Y:S02]  /*4d90*/  LOP3.LUT R10, R10, UR6, RZ, 0x3c, !PT ;  /* 0x000000060a0a7c12 */ /* 0x000fe4000f8e3cff */
[----:B------:R-:W-:Y:S01]  /*4da0*/  IMAD.U32 R15, RZ, RZ, UR4 ;  /* 0x00000004ff0f7e24 */ /* 0x000fe2000f8e00ff */
[----:B------:R-:W-:Y:S06]  /*4db0*/  BRA.U UP3, `(.L_x_72) ;  /* 0xffffffed03d87547 */ /* 0x000fec000b83ffff */
[----:B------:R-:W1:Y:S01]  /*4dc0*/  S2UR UR7, SR_CgaCtaId ;  /* 0x00000000000779c3 */ /* 0x000e620000008800 */
[----:B---3--:R-:W-:Y:S02]  /*4dd0*/  R2UR UR5, R15 ;  /* 0x000000000f0572ca */ /* 0x008fe400000e0000 */
[----:B------:R-:W-:Y:S01]  /*4de0*/  ELECT P0, URZ, PT ;  /* 0x0000000000ff782f */ /* 0x000fe20003800000 */
[----:B------:R-:W-:Y:S01]  /*4df0*/  IMAD.MOV.U32 R0, RZ, RZ, 0x1 ;  /* 0x00000001ff007424 */ /* 0x000fe200078e00ff */
[----:B------:R-:W-:Y:S01]  /*4e00*/  UIADD3 UR38, UPT, UPT, UR38, 0xb0, URZ ;  /* 0x000000b026267890 */ /* 0x000fe2000fffe0ff */
[----:B------:R-:W-:Y:S01]  /*4e10*/  SHF.L.U32 R2, R10, 0x1f, RZ ;  /* 0x0000001f0a027819 */ /* 0x000fe200000006ff */
[----:B------:R-:W-:Y:S01]  /*4e20*/  UMOV UR4, 0x40 ;  /* 0x0000004000047882 */ /* 0x000fe20000000000 */
[----:B------:R-:W-:Y:S01]  /*4e30*/  UVIRTCOUNT.DEALLOC.SMPOOL 0x80 ;  /* 0x000000800000784c */ /* 0x000fe20000000000 */
[----:B-1----:R-:W-:-:S05]  /*4e40*/  ULEA UR7, UR7, UR4, 0x18 ;  /* 0x0000000407077291 */ /* 0x002fca000f8ec0ff */
[----:B------:R-:W-:-:S04]  /*4e50*/  ULEA UR4, UR5, UR38, 0x3 ;  /* 0x0000002605047291 */ /* 0x000fc8000f8e18ff */
[----:B------:R1:W-:Y:S05]  /*4e60*/  @P0 STS.U8 [UR7+0x1c], R0 ;  /* 0x00001c00ff000988 */ /* 0x0003ea0008000007 */
[----:B------:R-:W3:Y:S02]  /*4e70*/  SYNCS.PHASECHK.TRANS64.TRYWAIT P0, [UR4], R2 ;  /* 0x00000002ff0075a7 */ /* 0x000ee40008001104 */
[----:B-1-3--:R-:W-:Y:S05]  /*4e80*/  @!P0 BRA `(.L_x_73) ;  /* 0x0000007000748947 */ /* 0x00afea0003800000 */
.L_x_176:
[----:B------:R-:W-:-:S13]  /*4e90*/  R2UR UR4, R15 ;  /* 0x000000000f0472ca */ /* 0x000fda00000e0000 */
        /* <DEDUP_REMOVED lines=9> */
.L_x_178:
[----:B------:R-:W-:Y:S01]  /*4f30*/  NOP ;  /* 0x0000000000007918 */ /* 0x000fe20000000000 */
[----:B-1----:R-:W1:Y:S01]  /*4f40*/  LDS R0, [UR7+0x14] ;  /* 0x00001407ff007984 */ /* 0x002e620008000800 */
[----:B------:R-:W-:Y:S01]  /*4f50*/  ULOP3.LUT UR4, UR33, 0xffff, URZ, 0xc0, !UPT ;  /* 0x0000ffff21047892 */ /* 0x000fe2000f8ec0ff */
[----:B------:R-:W-:Y:S01]  /*4f60*/  UMOV UR5, 0xffff ;  /* 0x0000ffff00057882 */ /* 0x000fe20000000000 */
[----:B------:R-:W-:Y:S02]  /*4f70*/  UMOV UR6, 0x1 ;  /* 0x0000000100067882 */ /* 0x000fe40000000000 */
[----:B------:R-:W-:-:S04]  /*4f80*/  USHF.R.U32.HI UR4, URZ, 0x5, UR4 ;  /* 0x00000005ff047899 */ /* 0x000fc80008011604 */
[----:B------:R-:W-:Y:S02]  /*4f90*/  USHF.L.U32 UR5, UR5, UR4, URZ ;  /* 0x0000000405057299 */ /* 0x000fe400080006ff */
[----:B------:R-:W-:-:S04]  /*4fa0*/  USHF.L.U32 UR4, UR6, UR4, URZ ;  /* 0x0000000406047299 */ /* 0x000fc800080006ff */
[----:B-1----:R-:W-:-:S04]  /*4fb0*/  LOP3.LUT R0, R0, UR5, RZ, 0xc0, !PT ;  /* 0x0000000500007c12 */ /* 0x002fc8000f8ec0ff */
[----:B------:R-:W-:-:S13]  /*4fc0*/  ISETP.NE.AND P0, PT, R0, UR5, PT ;  /* 0x0000000500007c0c */ /* 0x000fda000bf05270 */
[----:B------:R-:W-:Y:S05]  /*4fd0*/  @P0 BRA `(.L_x_75) ;  /* 0x0000000000580947 */ /* 0x000fea0003800000 */
[----:B------:R-:W1:Y:S02]  /*4fe0*/  LDS R0, [UR7+0x18] ;  /* 0x00001807ff007984 */ /* 0x000e640008000800 */
[----:B-1----:R-:W-:-:S04]  /*4ff0*/  LOP3.LUT R0, R0, UR4, RZ, 0xc0, !PT ;  /* 0x0000000400007c12 */ /* 0x002fc8000f8ec0ff */
[----:B------:R-:W-:-:S13]  /*5000*/  ISETP.NE.AND P0, PT, R0, UR4, PT ;  /* 0x0000000400007c0c */ /* 0x000fda000bf05270 */
[----:B------:R-:W-:Y:S05]  /*5010*/  @P0 BRA `(.L_x_76) ;  /* 0x00000000003c0947 */ /* 0x000fea0003800000 */
[----:B------:R-:W1:Y:S01]  /*5020*/  S2R R2, SR_LANEID ;  /* 0x0000000000027919 */ /* 0x000e620000000000 */
[----:B------:R-:W-:-:S06]  /*5030*/  ULOP3.LUT UR5, URZ, UR5, URZ, 0x33, !UPT ;  /* 0x00000005ff057292 */ /* 0x000fcc000f8e33ff */
[----:B------:R-:W-:-:S04]  /*5040*/  IMAD.U32 R0, RZ, RZ, UR5 ;  /* 0x00000005ff007e24 */ /* 0x000fc8000f8e00ff */
[----:B------:R3:W2:Y:S02]  /*5050*/  REDUX UR8, R0 ;  /* 0x00000000000873c4 */ /* 0x0006a40000000000 */
[----:B------:R1:W-:Y:S01]  /*5060*/  UTCATOMSWS.AND URZ, UR5 ;  /* 0x0000000500ff79e3 */ /* 0x0003e20008000000 */
[----:B---3--:R-:W-:Y:S01]  /*5070*/  LOP3.LUT R0, RZ, UR4, RZ, 0x33, !PT ;  /* 0x00000004ff007c12 */ /* 0x008fe2000f8e33ff */
[----:B------:R-:W-:Y:S02]  /*5080*/  VOTEU.ANY UR4, UPT, PT ;  /* 0x0000000000047886 */ /* 0x000fe400038e0100 */
[----:B------:R-:W-:Y:S02]  /*5090*/  UFLO.U32 UR4, UR4 ;  /* 0x00000004000472bd */ /* 0x000fe400080e0000 */
[----:B------:R-:W3:Y:S04]  /*50a0*/  REDUX UR6, R0 ;  /* 0x00000000000673c4 */ /* 0x000ee80000000000 */
[----:B-1----:R-:W-:-:S02]  /*50b0*/  ISETP.EQ.U32.AND P0, PT, R2, UR4, PT ;  /* 0x0000000402007c0c */ /* 0x002fc4000bf02070 */
[----:B--2---:R-:W-:-:S11]  /*50c0*/  MOV R2, UR8 ;  /* 0x0000000800027c02 */ /* 0x004fd60008000f00 */
[----:B------:R1:W-:Y:S01]  /*50d0*/  @P0 ATOMS.AND RZ, [UR7+0x14], R2 ;  /* 0x00001402ffff098c */ /* 0x0003e2000a800007 */
[----:B---3--:R-:W-:-:S05]  /*50e0*/  IMAD.U32 R0, RZ, RZ, UR6 ;  /* 0x00000006ff007e24 */ /* 0x008fca000f8e00ff */
[----:B------:R1:W-:Y:S01]  /*50f0*/  @P0 ATOMS.AND RZ, [UR7+0x18], R0 ;  /* 0x00001800ffff098c */ /* 0x0003e2000a800007 */
[----:B------:R-:W-:Y:S05]  /*5100*/  BRA `(.L_x_77) ;  /* 0x0000000000147947 */ /* 0x000fea0003800000 */
.L_x_76:
[----:B------:R-:W-:Y:S02]  /*5110*/  MOV R2, 0x5130 ;  /* 0x0000513000027802 */ /* 0x000fe40000000f00 */
[----:B--2-45:R-:W-:Y:S05]  /*5120*/  CALL.REL.NOINC `($__internal_0_$__cuda_sm10x_tcgen05_guardrail_trap_col_being_dealloced_not_returned_by_alloc) ;  /* 0x0000007400307944 */ /* 0x034fea0003c00000 */
[----:B------:R-:W-:Y:S05]  /*5130*/  BRA `(.L_x_77) ;  /* 0x0000000000087947 */ /* 0x000fea0003800000 */
.L_x_75:
[----:B------:R-:W-:Y:S02]  /*5140*/  MOV R2, 0x5160 ;  /* 0x0000516000027802 */ /* 0x000fe40000000f00 */
[----:B--2-45:R-:W-:Y:S05]  /*5150*/  CALL.REL.NOINC `($__internal_2_$__cuda_sm10x_tcgen05_guardrail_trap_unallocated_columns_being_dealloced) ;  /* 0x00000074003c7944 */ /* 0x034fea0003c00000 */
.L_x_77:
[----:B------:R-:W-:Y:S01]  /*5160*/  NOP ;  /* 0x0000000000007918 */ /* 0x000fe20000000000 */
[----:B------:R-:W-:Y:S05]  /*5170*/  EXIT ;  /* 0x000000000000794d */ /* 0x000fea0003800000 */
.L_x_59:
[----:B------:R-:W-:-:S09]  /*5180*/  UISETP.NE.OR UP0, UPT, UR24, 0x3, !UP3 ;  /* 0x000000031800788c */ /* 0x000fd2000df05670 */
[----:B------:R-:W-:Y:S05]  /*5190*/  BRA.U UP0, `(.L_x_78) ;  /* 0x0000001500607547 */ /* 0x000fea000b800000 */
[----:B------:R-:W2:Y:S01]  /*51a0*/  LDCU UR38, c[0x0][0x370] ;  /* 0x00006e00ff2677ac */ /* 0x000ea20008000800 */
[----:B------:R-:W3:Y:S01]  /*51b0*/  LDC.64 R16, c[0x0][0x348] ;  /* 0x0000d200ff107b82 */ /* 0x000ee20000000a00 */
[----:B------:R-:W-:Y:S02]  /*51c0*/  HFMA2 R13, -RZ, RZ, 0, 0 ;  /* 0x00000000ff0d7431 */ /* 0x000fe400000001ff */
[----:B------:R-:W-:Y:S01]  /*51d0*/  IMAD.MOV.U32 R15, RZ, RZ, 0x1 ;  /* 0x00000001ff0f7424 */ /* 0x000fe200078e00ff */
[----:B------:R-:W2:Y:S01]  /*51e0*/  LDCU.128 UR32, c[0x0][0xf10] ;  /* 0x0001e200ff2077ac */ /* 0x000ea20008000c00 */
[----:B------:R-:W-:Y:S01]  /*51f0*/  IMAD.MOV.U32 R14, RZ, RZ, RZ ;  /* 0x000000ffff0e7224 */ /* 0x000fe200078e00ff */
[----:B------:R-:W-:Y:S01]  /*5200*/  MOV R7, 0x1000 ;  /* 0x0000100000077802 */ /* 0x000fe20000000f00 */
[----:B------:R-:W4:Y:S01]  /*5210*/  LDCU UR31, c[0x0][0x374] ;  /* 0x00006e80ff1f77ac */ /* 0x000f220008000800 */
[----:B------:R-:W1:Y:S01]  /*5220*/  LDC.64 R2, c[0x0][0xc88] ;  /* 0x00032200ff027b82 */ /* 0x000e620000000a00 */
[----:B------:R-:W4:Y:S01]  /*5230*/  LDCU UR15, c[0x0][0xf0c] ;  /* 0x0001e180ff0f77ac */ /* 0x000f220008000800 */
[----:B------:R-:W4:Y:S06]  /*5240*/  LDCU UR42, c[0x0][0xf20] ;  /* 0x0001e400ff2a77ac */ /* 0x000f2c0008000800 */
[----:B------:R-:W1:Y:S01]  /*5250*/  LDC.64 R4, c[0x0][0xc90] ;  /* 0x00032400ff047b82 */ /* 0x000e620000000a00 */
[----:B------:R-:W3:Y:S01]  /*5260*/  LDCU UR4, c[0x0][0xf30] ;  /* 0x0001e600ff0477ac */ /* 0x000ee20008000800 */
[----:B--2---:R-:W-:-:S02]  /*5270*/  UIMAD.WIDE.U32 UR8, UR38, UR32, URZ ;  /* 0x00000020260872a5 */ /* 0x004fc4000f8e00ff */
[----:B----4-:R-:W-:Y:S01]  /*5280*/  UIMAD.WIDE.U32 UR6, UR31, UR35, URZ ;  /* 0x000000231f0672a5 */ /* 0x010fe2000f8e00ff */
[----:B------:R-:W-:Y:S01]  /*5290*/  UMOV UR29, 0x400 ;  /* 0x00000400001d7882 */ /* 0x000fe20000000000 */
[----:B------:R-:W-:-:S03]  /*52a0*/  UPLOP3.LUT UP1, UPT, UPT, UPT, UPT, 0x40, 0x4 ;  /* 0x000000000004789c */ /* 0x000fc60003f2e870 */
[----:B------:R-:W-:Y:S01]  /*52b0*/  UMOV UR8, UR9 ;  /* 0x0000000900087c82 */ /* 0x000fe20008000000 */
[----:B------:R-:W-:Y:S01]  /*52c0*/  UISETP.GE.AND UP0, UPT, UR39, 0x1, UPT ;  /* 0x000000012700788c */ /* 0x000fe2000bf06270 */
[----:B------:R-:W-:Y:S01]  /*52d0*/  UMOV UR6, UR7 ;  /* 0x0000000700067c82 */ /* 0x000fe20008000000 */
[----:B------:R-:W-:Y:S01]  /*52e0*/  UISETP.NE.AND UP4, UPT, UR39, 0x1, UPT ;  /* 0x000000012700788c */ /* 0x000fe2000bf85270 */
[----:B------:R-:W2:Y:S01]  /*52f0*/  LDCU.64 UR22, c[0x0][0xf28] ;  /* 0x0001e500ff1677ac */ /* 0x000ea20008000a00 */
[----:B------:R-:W-:Y:S02]  /*5300*/  ULEA UR29, UR68, UR29, 0x18 ;  /* 0x0000001d441d7291 */ /* 0x000fe4000f8ec0ff */
[----:B------:R-:W-:Y:S02]  /*5310*/  UISETP.NE.AND UP6, UPT, UR15, 0x1, UPT ;  /* 0x000000010f00788c */ /* 0x000fe4000bfc5270 */
[----:B------:R-:W-:Y:S02]  /*5320*/  UISETP.NE.AND UP5, UPT, UR34, 0x1, UPT ;  /* 0x000000012200788c */ /* 0x000fe4000bfa5270 */
[----:B------:R-:W-:-:S02]  /*5330*/  USHF.R.U32.HI UR41, URZ, UR33, UR8 ;  /* 0x00000021ff297299 */ /* 0x000fc40008011608 */
[----:B------:R-:W-:Y:S02]  /*5340*/  USHF.R.U32.HI UR40, URZ, UR42, UR6 ;  /* 0x0000002aff287299 */ /* 0x000fe40008011606 */
[----:B---3--:R-:W-:Y:S01]  /*5350*/  UISETP.NE.AND UP3, UPT, UR4, 0x1, UPT ;  /* 0x000000010400788c */ /* 0x008fe2000bf65270 */
[----:B------:R-:W-:-:S10]  /*5360*/  UMOV UR12, URZ ;  /* 0x000000ff000c7c82 */ /* 0x000fd40008000000 */
.L_x_89:
[C---:B------:R-:W-:Y:S02]  /*5370*/  LEA R12, R14.reuse, UR29, 0x3 ;  /* 0x0000001d0e0c7c11 */ /* 0x040fe4000f8e18ff */
[----:B------:R-:W-:Y:S02]  /*5380*/  SHF.L.U32 R0, R13, 0x1f, RZ ;  /* 0x0000001f0d007819 */ /* 0x000fe400000006ff */
[----:B------:R-:W-:Y:S02]  /*5390*/  LEA R8, R14, UR29, 0x4 ;  /* 0x0000001d0e087c11 */ /* 0x000fe4000f8e20ff */
[----:B------:R-:W3:Y:S02]  /*53a0*/  SYNCS.PHASECHK.TRANS64.TRYWAIT P0, [R12+URZ+0x80], R0 ;  /* 0x000080000c0075a7 */ /* 0x000ee400080011ff */
[----:B---34-:R-:W-:Y:S05]  /*53b0*/  @!P0 BRA `(.L_x_79) ;  /* 0x0000006c00588947 */ /* 0x018fea0003800000 */
.L_x_179:
        /* <DEDUP_REMOVED lines=8> */
[----:B----4-:R-:W-:Y:S11]  /*5440*/  LOP3.LUT P0, RZ, R10, 0x1, RZ, 0xc0, !PT ;  /* 0x000000010aff7812 */ /* 0x010ff6000780c0ff */
[----:B------:R-:W-:Y:S02]  /*5450*/  @!UPT UIADD3 URZ, UPT, UPT, URZ, URZ, URZ ;  /* 0x000000fffffff290 */ /* 0x000fe4000fffe0ff */
[----:B-1----:R-:W-:Y:S01]  /*5460*/  VOTEU.ANY UP2, P0 ;  /* 0x0000000000ff7886 */ /* 0x002fe20000040100 */
[----:B------:R-:W-:Y:S11]  /*5470*/  PLOP3.LUT P0, PT, PT, PT, UP2, 0x80, 0x8 ;  /* 0x000000000008781c */ /* 0x000ff60003f0f028 */
[----:B------:R-:W-:Y:S02]  /*5480*/  @!UPT UIADD3 URZ, UPT, UPT, URZ, URZ, URZ ;  /* 0x000000fffffff290 */ /* 0x000fe4000fffe0ff */
[----:B---3--:R-:W-:Y:S02]  /*5490*/  @P0 SHF.R.U32.HI R0, RZ, 0x10, R9 ;  /* 0x00000010ff000819 */ /* 0x008fe40000011609 */
[----:B------:R-:W-:Y:S02]  /*54a0*/  @P0 MOV R6, R8 ;  /* 0x0000000800060202 */ /* 0x000fe40000000f00 */
[----:B------:R-:W-:Y:S01]  /*54b0*/  @P0 R2UR UR4, R0 ;  /* 0x00000000000402ca */ /* 0x000fe200000e0000 */
[----:B------:R-:W-:Y:S01]  /*54c0*/  VIADD R0, R12, 0x90 ;  /* 0x000000900c007836 */ /* 0x000fe20000000000 */
[----:B------:R-:W-:Y:S02]  /*54d0*/  @P0 LOP3.LUT R8, R9, 0xffff, RZ, 0xc0, !PT ;  /* 0x0000ffff09080812 */ /* 0x000fe400078ec0ff */
[----:B------:R-:W-:Y:S02]  /*54e0*/  @P0 R2UR UR6, R6 ;  /* 0x00000000060602ca */ /* 0x000fe400000e0000 */
[----:B------:R-:W-:Y:S02]  /*54f0*/  PRMT R0, RZ, 0x654, R0 ;  /* 0x00000654ff007816 */ /* 0x000fe40000000000 */
[----:B------:R-:W-:Y:S02]  /*5500*/  @P0 R2UR UR5, R8 ;  /* 0x00000000080502ca */ /* 0x000fe400000e0000 */
[----:B------:R1:W-:Y:S03]  /*5510*/  SYNCS.ARRIVE.TRANS64.RED.A1T0 RZ, [R0+URZ], RZ ;  /* 0x000000ff00ff79a7 */ /* 0x0003e600081004ff */
[----:B------:R-:W-:Y:S04]  /*5520*/  @UP2 UMOV UR30, UR4 ;  /* 0x00000004001e2c82 */ /* 0x000fe80008000000 */
[----:B------:R-:W-:Y:S04]  /*5530*/  @UP2 UMOV UR14, UR6 ;  /* 0x00000006000e2c82 */ /* 0x000fe80008000000 */
[----:B------:R-:W-:Y:S01]  /*5540*/  @UP2 UMOV UR13, UR5 ;  /* 0x00000005000d2c82 */ /* 0x000fe20008000000 */
[----:B------:R-:W-:Y:S05]  /*5550*/  BRA.U !UP0, `(.L_x_80) ;  /* 0x0000000108a47547 */ /* 0x000fea000b800000 */
[----:B------:R-:W-:Y:S02]  /*5560*/  UIMAD.WIDE.U32 UR8, UR13, UR35, URZ ;  /* 0x000000230d0872a5 */ /* 0x000fe4000f8e00ff */
[----:B------:R-:W-:Y:S02]  /*5570*/  UIMAD.WIDE.U32 UR10, UR14, UR32, URZ ;  /* 0x000000200e0a72a5 */ /* 0x000fe4000f8e00ff */
[----:B------:R-:W-:Y:S02]  /*5580*/  USEL UR4, UR31, UR40, !UP5 ;  /* 0x000000281f047287 */ /* 0x000fe4000e800000 */
[----:B------:R-:W-:Y:S02]  /*5590*/  USEL UR7, UR38, UR41, !UP6 ;  /* 0x0000002926077287 */ /* 0x000fe4000f000000 */
[----:B--2---:R-:W-:Y:S02]  /*55a0*/  UIMAD.WIDE.U32 UR16, UR4, UR22, URZ ;  /* 0x00000016041072a5 */ /* 0x004fe4000f8e00ff */
[----:B------:R-:W-:Y:S01]  /*55b0*/  UIMAD.WIDE.U32 UR18, UR7, UR22, URZ ;  /* 0x00000016071272a5 */ /* 0x000fe2000f8e00ff */
[----:B------:R-:W-:Y:S02]  /*55c0*/  UMOV UR5, UR9 ;  /* 0x0000000900057c82 */ /* 0x000fe40008000000 */
[----:B------:R-:W-:Y:S03]  /*55d0*/  USHF.R.U32.HI UR6, URZ, UR42, UR5 ;  /* 0x0000002aff067299 */ /* 0x000fe60008011605 */
[----:B------:R-:W-:Y:S01]  /*55e0*/  UMOV UR5, UR11 ;  /* 0x0000000b00057c82 */ /* 0x000fe20008000000 */
[----:B------:R-:W-:Y:S02]  /*55f0*/  USEL UR6, UR13, UR6, !UP5 ;  /* 0x000000060d067287 */ /* 0x000fe4000e800000 */
[----:B------:R-:W-:Y:S02]  /*5600*/  USHF.R.U32.HI UR8, URZ, UR33, UR5 ;  /* 0x00000021ff087299 */ /* 0x000fe40008011605 */
[----:B------:R-:W-:Y:S01]  /*5610*/  UIMAD.WIDE.U32 UR10, UR6, UR22, URZ ;  /* 0x00000016060a72a5 */ /* 0x000fe2000f8e00ff */
[----:B------:R-:W-:Y:S02]  /*5620*/  UMOV UR5, UR17 ;  /* 0x0000001100057c82 */ /* 0x000fe40008000000 */
[----:B------:R-:W-:Y:S03]  /*5630*/  @UP4 USHF.R.U32.HI UR4, URZ, UR23, UR5 ;  /* 0x00000017ff044299 */ /* 0x000fe60008011605 */
[----:B------:R-:W-:Y:S01]  /*5640*/  UMOV UR5, UR19 ;  /* 0x0000001300057c82 */ /* 0x000fe20008000000 */
[----:B------:R-:W-:Y:S02]  /*5650*/  UIMAD UR4, UR39, UR4, URZ ;  /* 0x00000004270472a4 */ /* 0x000fe4000f8e02ff */
[----:B------:R-:W-:Y:S02]  /*5660*/  @UP4 USHF.R.U32.HI UR7, URZ, UR23, UR5 ;  /* 0x00000017ff074299 */ /* 0x000fe40008011605 */
[----:B------:R-:W-:Y:S02]  /*5670*/  USEL UR5, UR14, UR8, !UP6 ;  /* 0x000000080e057287 */ /* 0x000fe4000f000000 */
[----:B------:R-:W-:Y:S02]  /*5680*/  UIMAD UR8, UR39, UR7, URZ ;  /* 0x00000007270872a4 */ /* 0x000fe4000f8e02ff */
[----:B------:R-:W-:Y:S03]  /*5690*/  UISETP.GE.AND UP0, UPT, UR6, UR4, UPT ;  /* 0x000000040600728c */ /* 0x000fe6000bf06270 */
[----:B------:R-:W-:Y:S01]  /*56a0*/  UMOV UR4, UR11 ;  /* 0x0000000b00047c82 */ /* 0x000fe20008000000 */
[----:B------:R-:W-:Y:S02]  /*56b0*/  UISETP.GE.OR UP0, UPT, UR5, UR8, UP0 ;  /* 0x000000080500728c */ /* 0x000fe40008706670 */
[----:B------:R-:W-:Y:S02]  /*56c0*/  USHF.R.U32.HI UR4, URZ, UR23, UR4 ;  /* 0x00000017ff047299 */ /* 0x000fe40008011604 */
[----:B------:R-:W-:Y:S02]  /*56d0*/  UIMAD.WIDE.U32 UR8, UR5, UR22, URZ ;  /* 0x00000016050872a5 */ /* 0x000fe4000f8e00ff */
[----:B------:R-:W-:Y:S04]  /*56e0*/  USEL UR10, UR6, UR4, !UP4 ;  /* 0x00000004060a7287 */ /* 0x000fe8000e000000 */
[----:B------:R-:W-:Y:S01]  /*56f0*/  UIADD3 UR11, UPT, UPT, -UR10, URZ, URZ ;  /* 0x000000ff0a0b7290 */ /* 0x000fe2000fffe1ff */
[----:B------:R-:W-:Y:S02]  /*5700*/  @!UP0 UMOV UR4, UR9 ;  /* 0x0000000900048c82 */ /* 0x000fe40008000000 */
[----:B------:R-:W-:Y:S02]  /*5710*/  @!UP0 USHF.R.U32.HI UR4, URZ, UR23, UR4 ;  /* 0x00000017ff048299 */ /* 0x000fe40008011604 */
[----:B------:R-:W-:Y:S02]  /*5720*/  UIMAD UR8, UR39, UR11, UR6 ;  /* 0x0000000b270872a4 */ /* 0x000fe4000f8e0206 */
[----:B------:R-:W-:Y:S04]  /*5730*/  @!UP0 USEL UR4, UR5, UR4, !UP4 ;  /* 0x0000000405048287 */ /* 0x000fe8000e000000 */
[----:B------:R-:W-:Y:S02]  /*5740*/  @!UP0 UIMAD UR7, UR7, UR8, UR4 ;  /* 0x00000008070782a4 */ /* 0x000fe4000f8e0204 */
[----:B------:R-:W-:Y:S02]  /*5750*/  @!UP0 UIADD3 UR9, UPT, UPT, UR10, -UR4, URZ ;  /* 0x800000040a098290 */ /* 0x000fe4000fffe0ff */
[----:B------:R-:W-:Y:S02]  /*5760*/  UIADD3 UR8, UPT, UPT, -UR6, URZ, URZ ;  /* 0x000000ff06087290 */ /* 0x000fe4000fffe1ff */
[----:B------:R-:W-:Y:S02]  /*5770*/  UIADD3 UR4, UPT, UPT, -UR5, URZ, URZ ;  /* 0x000000ff05047290 */ /* 0x000fe4000fffe1ff */
[----:B------:R-:W-:Y:S03]  /*5780*/  @!UP0 UIMAD UR6, UR9, UR39, UR5 ;  /* 0x00000027090682a4 */ /* 0x000fe6000f8e0205 */
[----:B------:R-:W-:Y:S01]  /*5790*/  @!UP0 UMOV UR5, UR7 ;  /* 0x0000000700058c82 */ /* 0x000fe20008000000 */
[----:B------:R-:W-:Y:S02]  /*57a0*/  UIMAD UR7, UR15, UR4, UR14 ;  /* 0x000000040f0772a4 */ /* 0x000fe4000f8e020e */
[----:B------:R-:W-:Y:S02]  /*57b0*/  UIMAD UR4, UR34, UR8, UR13 ;  /* 0x00000008220472a4 */ /* 0x000fe4000f8e020d */
[----:B------:R-:W-:Y:S02]  /*57c0*/  UIMAD UR14, UR5, UR15, UR7 ;  /* 0x0000000f050e72a4 */ /* 0x000fe4000f8e0207 */
[----:B------:R-:W-:Y:S11]  /*57d0*/  UIMAD UR13, UR6, UR34, UR4 ;  /* 0x00000022060d72a4 */ /* 0x000ff6000f8e0204 */
[----:B------:R-:W-:Y:S01]  /*57e0*/  @!UPT UIADD3 URZ, UPT, UPT, URZ, URZ, URZ ;  /* 0x000000fffffff290 */ /* 0x000fe2000fffe0ff */
.L_x_80:
[----:B------:R-:W3:Y:S01]  /*57f0*/  @!UP3 LDCU.128 UR8, c[0x0][0xf10] ;  /* 0x0001e200ff08b7ac */ /* 0x000ee20008000c00 */
[C---:B------:R-:W-:Y:S02]  /*5800*/  ISETP.NE.U32.AND P1, PT, R4.reuse, RZ, PT ;  /* 0x000000ff0400720c */ /* 0x040fe40003f25070 */
[----:B------:R-:W-:Y:S02]  /*5810*/  ISETP.NE.U32.AND P0, PT, R4, RZ, PT ;  /* 0x000000ff0400720c */ /* 0x000fe40003f05070 */
[C---:B------:R-:W-:Y:S02]  /*5820*/  ISETP.NE.AND.EX P1, PT, R5.reuse, RZ, PT, P1 ;  /* 0x000000ff0500720c */ /* 0x040fe40003f25310 */
[----:B------:R-:W-:Y:S01]  /*5830*/  ISETP.NE.AND.EX P0, PT, R5, RZ, PT, P0 ;  /* 0x000000ff0500720c */ /* 0x000fe20003f05300 */
[----:B------:R-:W4:Y:S01]  /*5840*/  @!UP3 LDCU UR5, c[0x0][0xf0c] ;  /* 0x0001e180ff05b7ac */ /* 0x000f220008000800 */
[----:B------:R-:W-:Y:S02]  /*5850*/  USHF.L.U32 UR26, UR21, 0x6, URZ ;  /* 0x00000006151a7899 */ /* 0x000fe400080006ff */
[----:B------:R-:W-:Y:S02]  /*5860*/  USHF.L.U32 UR27, UR20, 0x7, URZ ;  /* 0x00000007141b7899 */ /* 0x000fe400080006ff */
[----:B---3--:R-:W-:Y:S07]  /*5870*/  UIMAD.WIDE.U32 UR6, UR14, UR8, URZ ;  /* 0x000000080e0672a5 */ /* 0x008fee000f8e00ff */
[----:B------:R-:W-:Y:S01]  /*5880*/  @!UP3 UMOV UR4, UR7 ;  /* 0x000000070004bc82 */ /* 0x000fe20008000000 */
[----:B----4-:R-:W-:Y:S02]  /*5890*/  @!UP3 UISETP.NE.AND UP0, UPT, UR5, 0x1, UPT ;  /* 0x000000010500b88c */ /* 0x010fe4000bf05270 */
[----:B------:R-:W-:Y:S02]  /*58a0*/  @!UP3 USHF.R.U32.HI UR4, URZ, UR9, UR4 ;  /* 0x00000009ff04b299 */ /* 0x000fe40008011604 */
[----:B------:R-:W-:Y:S02]  /*58b0*/  UIMAD.WIDE.U32 UR6, UR13, UR11, URZ ;  /* 0x0000000b0d0672a5 */ /* 0x000fe4000f8e00ff */
[----:B------:R-:W-:Y:S02]  /*58c0*/  @!UP3 USEL UR8, UR14, UR4, !UP0 ;  /* 0x000000040e08b287 */ /* 0x000fe4000c000000 */
[----:B------:R-:W-:Y:S03]  /*58d0*/  @!UP3 UISETP.NE.AND UP0, UPT, UR10, 0x1, UPT ;  /* 0x000000010a00b88c */ /* 0x000fe6000bf05270 */
[----:B------:R-:W-:Y:S02]  /*58e0*/  @!UP3 UMOV UR6, UR7 ;  /* 0x000000070006bc82 */ /* 0x000fe40008000000 */
[----:B------:R-:W3:Y:S02]  /*58f0*/  @!UP3 LDCU UR4, c[0x0][0xf20] ;  /* 0x0001e400ff04b7ac */ /* 0x000ee40008000800 */
[----:B---3--:R-:W-:Y:S04]  /*5900*/  @!UP3 USHF.R.U32.HI UR6, URZ, UR4, UR6 ;  /* 0x00000004ff06b299 */ /* 0x008fe80008011606 */
[----:B------:R-:W-:Y:S04]  /*5910*/  @!UP3 USEL UR6, UR13, UR6, !UP0 ;  /* 0x000000060d06b287 */ /* 0x000fe8000c000000 */
[----:B------:R-:W-:Y:S02]  /*5920*/  @!UP3 UIADD3 UR4, UPT, UPT, -UR8, UR6, URZ ;  /* 0x000000060804b290 */ /* 0x000fe4000fffe1ff */
[----:B------:R-:W-:Y:S02]  /*5930*/  @!UP3 UIADD3 UR6, UPT, UPT, UR8, -UR6, URZ ;  /* 0x800000060806b290 */ /* 0x000fe4000fffe0ff */
[----:B------:R-:W-:Y:S02]  /*5940*/  @!UP3 UIMAD UR14, UR4, UR5, UR14 ;  /* 0x00000005040eb2a4 */ /* 0x000fe4000f8e020e */
[----:B------:R-:W-:Y:S01]  /*5950*/  @!UP3 UIMAD UR13, UR6, UR10, UR13 ;  /* 0x0000000a060db2a4 */ /* 0x000fe2000f8e020d */
[----:B------:R-:W-:Y:S11]  /*5960*/  BRA.U UP1, `(.L_x_81) ;  /* 0x0000000101107547 */ /* 0x000ff6000b800000 */
[----:B------:R-:W-:Y:S04]  /*5970*/  MOV R6, UR64 ;  /* 0x0000004000067c02 */ /* 0x000fe80008000f00 */
[----:B------:R-:W-:Y:S04]  /*5980*/  SHF.L.U32 R6, R6, 0x1f, RZ ;  /* 0x0000001f06067819 */ /* 0x000fe800000006ff */
[----:B------:R-:W3:Y:S02]  /*5990*/  SYNCS.PHASECHK.TRANS64.TRYWAIT P2, [UR29+0x78], R6 ;  /* 0x00007806ff0075a7 */ /* 0x000ee4000804111d */
[----:B---3--:R-:W-:Y:S05]  /*59a0*/  @!P2 BRA `(.L_x_82) ;  /* 0x0000006400f0a947 */ /* 0x008fea0003800000 */
.L_x_81:
[----:B------:R-:W-:Y:S05]  /*59b0*/  @!P1 BRA `(.L_x_83) ;  /* 0x0000000000309947 */ /* 0x000fea0003800000 */
[----:B------:R-:W-:Y:S01]  /*59c0*/  ISETP.NE.U32.AND P1, PT, R2, RZ, PT ;  /* 0x000000ff0200720c */ /* 0x000fe20003f25070 */
[----:B------:R-:W3:Y:S01]  /*59d0*/  LDCU.64 UR4, c[0x0][0x358] ;  /* 0x00006b00ff0477ac */ /* 0x000ee20008000a00 */
[----:B------:R-:W-:Y:S02]  /*59e0*/  IMAD.MOV.U32 R85, RZ, RZ, 0x1 ;  /* 0x00000001ff557424 */ /* 0x000fe400078e00ff */
[----:B------:R-:W-:Y:S11]  /*59f0*/  ISETP.NE.AND.EX P1, PT, R3, RZ, PT, P1 ;  /* 0x000000ff0300720c */ /* 0x000ff60003f25310 */
[----:B------:R-:W-:Y:S02]  /*5a00*/  @!UPT UIADD3 URZ, UPT, UPT, URZ, URZ, URZ ;  /* 0x000000fffffff290 */ /* 0x000fe4000fffe0ff */
[----:B------:R-:W4:Y:S01]  /*5a10*/  @P1 LDC.64 R8, c[0x0][0xc88] ;  /* 0x00032200ff081b82 */ /* 0x000f220000000a00 */
[----:B-1----:R-:W-:Y:S04]  /*5a20*/  @P1 IMAD R0, R4, UR52, RZ ;  /* 0x0000003404001c24 */ /* 0x002fe8000f8e02ff */
[----:B----4-:R-:W-:Y:S04]  /*5a30*/  @P1 IMAD.WIDE R8, R0, 0x4, R8 ;  /* 0x0000000400081825 */ /* 0x010fe800078e0208 */
[----:B------:R-:W-:Y:S01]  /*5a40*/  HFMA2 R0, -RZ, RZ, 0, 5.9604644775390625e-08 ;  /* 0x00000001ff007431 */ /* 0x000fe200000001ff */
[----:B---3-5:R3:W5:Y:S04]  /*5a50*/  @P1 LDG.E R45, desc[UR4][R8.64] ;  /* 0x00000004082d1981 */ /* 0x028768000c1e1900 */
[----:B------:R-:W-:Y:S01]  /*5a60*/  @!P1 PRMT R85, R0, 0x7610, R85 ;  /* 0x0000761000559816 */ /* 0x000fe20000000055 */
[----:B---3--:R-:W4:Y:S06]  /*5a70*/  @!P1 LDC R45, c[0x0][0xc80] ;  /* 0x00032000ff2d9b82 */ /* 0x008f2c0000000800 */
.L_x_83:
[----:B----45:R-:W-:Y:S01]  /*5a80*/  @!P0 FSETP.EQ.AND P1, PT, R45, RZ, PT ;  /* 0x000000ff2d00820b */ /* 0x030fe20003f22000 */
[----:B------:R-:W-:Y:S01]  /*5a90*/  @!UPT UIADD3 URZ, UPT, UPT, URZ, URZ, URZ ;  /* 0x000000fffffff290 */ /* 0x000fe2000fffe0ff */
[----:B------:R-:W-:Y:S11]  /*5aa0*/  @!P0 BRA `(.L_x_84) ;  /* 0x0000000000188947 */ /* 0x000ff60003800000 */
[----:B------:R-:W-:Y:S02]  /*5ab0*/  LOP3.LUT P0, RZ, R85, 0xff, RZ, 0xc0, !PT ;  /* 0x000000ff55ff7812 */ /* 0x000fe4000780c0ff */
[----:B------:R-:W-:Y:S04]  /*5ac0*/  ISETP.NE.U32.AND P1, PT, R2, RZ, PT ;  /* 0x000000ff0200720c */ /* 0x000fe80003f25070 */
[----:B------:R-:W-:Y:S04]  /*5ad0*/  ISETP.NE.AND.EX P1, PT, R3, RZ, PT, P1 ;  /* 0x000000ff0300720c */ /* 0x000fe80003f25310 */
[----:B------:R-:W-:Y:S03]  /*5ae0*/  PLOP3.LUT P1, PT, P1, PT, PT, 0x8, 0x80 ;  /* 0x000000000080781c */ /* 0x000fe60000f2e170 */
[----:B------:R-:W-:Y:S11]  /*5af0*/  @P0 FSETP.EQ.AND P1, PT, R45, RZ, PT ;  /* 0x000000ff2d00020b */ /* 0x000ff60003f22000 */
[----:B------:R-:W-:Y:S02]  /*5b00*/  @!UPT UIADD3 URZ, UPT, UPT, URZ, URZ, URZ ;  /* 0x000000fffffff290 */ /* 0x000fe4000fffe0ff */
.L_x_84:
[----:B------:R-:W-:Y:S01]  /*5b10*/  ULEA UR4, UR12, UR29, 0x3 ;  /* 0x0000001d0c047291 */ /* 0x000fe2000f8e18ff */
[----:B------:R-:W-:Y:S02]  /*5b20*/  SHF.L.U32 R9, R15, 0x1f, RZ ;  /* 0x0000001f0f097819 */ /* 0x000fe400000006ff */
[----:B------:R-:W-:Y:S04]  /*5b30*/  ELECT P0, URZ, PT ;  /* 0x0000000000ff782f */ /* 0x000fe80003800000 */
[----:B------:R-:W-:Y:S02]  /*5b40*/  PLOP3.LUT P1, PT, P1, P0, PT, 0xf2, 0x2f ;  /* 0x00000000002f781c */ /* 0x000fe40000f21e72 */
[----:B------:R-:W3:Y:S11]  /*5b50*/  SYNCS.PHASECHK.TRANS64.TRYWAIT P2, [UR4+0x58], R9 ;  /* 0x00005809ff0075a7 */ /* 0x000ef60008041104 */
[----:B------:R-:W-:Y:S05]  /*5b60*/  @!P1 IADD3 R8, P0, PT, R16, 0x980, RZ ;  /* 0x0000098010089810 */ /* 0x000fea0007f1e0ff */
[----:B-1----:R-:W-:Y:S01]  /*5b70*/  @!P1 IMAD.X R6, RZ, RZ, R17, P0 ;  /* 0x000000ffff069224 */ /* 0x002fe200000e0611 */
[----:B---3--:R-:W-:Y:S07]  /*5b80*/  @!P2 BRA `(.L_x_85) ;  /* 0x000000640090a947 */ /* 0x008fee0003800000 */
.L_x_182:
[----:B------:R-:W-:Y:S01]  /*5b90*/  @!P1 R2UR UR7, R6 ;  /* 0x00000000060792ca */ /* 0x000fe200000e0000 */
[----:B------:R-:W-:Y:S01]  /*5ba0*/  UIADD3 UR5, UPT, UPT, UR12, 0x1, URZ ;  /* 0x000000010c057890 */ /* 0x000fe2000fffe0ff */
[----:B------:R-:W-:Y:S01]  /*5bb0*/  @!P1 R2UR UR6, R8 ;  /* 0x00000000080692ca */ /* 0x000fe200000e0000 */
[----:B------:R-:W-:Y:S01]  /*5bc0*/  UIADD3 UR25, UPT, UPT, UR4, 0x40, URZ ;  /* 0x0000004004197890 */ /* 0x000fe2000fffe0ff */
[----:B-1----:R-:W-:Y:S01]  /*5bd0*/  @!P1 IMAD.MOV.U32 R0, RZ, RZ, 0x1000 ;  /* 0x00001000ff009424 */ /* 0x002fe200078e00ff */
[----:B------:R-:W-:Y:S01]  /*5be0*/  UISETP.NE.AND UP0, UPT, UR5, 0x3, UPT ;  /* 0x000000030500788c */ /* 0x000fe2000bf05270 */
[----:B------:R-:W-:Y:S01]  /*5bf0*/  UMOV UR18, 0x0 ;  /* 0x0000000000127882 */ /* 0x000fe20000000000 */
[----:B------:R-:W-:Y:S02]  /*5c00*/  UMOV UR19, 0x10000000 ;  /* 0x1000000000137882 */ /* 0x000fe40000000000 */
[----:B------:R-:W-:Y:S02]  /*5c10*/  USEL UR5, UR5, URZ, UP0 ;  /* 0x000000ff05057287 */ /* 0x000fe40008000000 */
[----:B------:R-:W-:Y:S02]  /*5c20*/  USEL UR9, URZ, 0x1, UP0 ;  /* 0x00000001ff097887 */ /* 0x000fe40008000000 */
[----:B------:R-:W-:Y:S01]  /*5c30*/  IMAD.U32 R9, RZ, RZ, UR7 ;  /* 0x00000007ff097e24 */ /* 0x000fe2000f8e00ff */
[----:B------:R-:W-:Y:S01]  /*5c40*/  VOTEU.ALL UP0, P1 ;  /* 0x0000000000ff7886 */ /* 0x000fe20000800000 */
[----:B------:R-:W-:Y:S01]  /*5c50*/  IMAD.U32 R8, RZ, RZ, UR6 ;  /* 0x00000006ff087e24 */ /* 0x000fe2000f8e00ff */
[----:B------:R-:W-:Y:S01]  /*5c60*/  UMOV UR28, UR52 ;  /* 0x00000034001c7c82 */ /* 0x000fe20008000000 */
[----:B------:R-:W-:Y:S01]  /*5c70*/  UMOV UR11, UR27 ;  /* 0x0000001b000b7c82 */ /* 0x000fe20008000000 */
[----:B------:R-:W-:Y:S01]  /*5c80*/  @!P1 R2UR UR17, R9 ;  /* 0x00000000091192ca */ /* 0x000fe200000e0000 */
[----:B------:R-:W-:Y:S01]  /*5c90*/  @!UP0 ULEA UR6, UR12, UR29, 0xc ;  /* 0x0000001d0c068291 */ /* 0x000fe2000f8e60ff */
[----:B------:R-:W-:Y:S01]  /*5ca0*/  @!P1 R2UR UR16, R8 ;  /* 0x00000000081092ca */ /* 0x000fe200000e0000 */
[----:B------:R-:W-:Y:S01]  /*5cb0*/  @!UP0 UIADD3 UR10, UPT, UPT, UR26, 0x20, URZ ;  /* 0x000000201a0a8890 */ /* 0x000fe2000fffe0ff */
[----:B------:R-:W-:Y:S01]  /*5cc0*/  LOP3.LUT R9, R15, UR9, RZ, 0x3c, !PT ;  /* 0x000000090f097c12 */ /* 0x000fe2000f8e3cff */
[----:B------:R-:W-:Y:S01]  /*5cd0*/  @!UP0 UIADD3 UR24, UPT, UPT, UR6, 0x200, URZ ;  /* 0x0000020006188890 */ /* 0x000fe2000fffe0ff */
[----:B------:R-:W-:Y:S01]  /*5ce0*/  @!P1 IADD3 R8, P0, PT, R16, 0x980, RZ ;  /* 0x0000098010089810 */ /* 0x000fe20007f1e0ff */
[----:B------:R-:W-:Y:S01]  /*5cf0*/  @!UP0 UIADD3 UR8, UPT, UPT, UR6, 0xa00, URZ ;  /* 0x00000a0006088890 */ /* 0x000fe2000fffe0ff */
[----:B------:R-:W-:Y:S01]  /*5d00*/  SHF.L.U32 R10, R9, 0x1f, RZ ;  /* 0x0000001f090a7819 */ /* 0x000fe200000006ff */
[----:B------:R-:W-:Y:S01]  /*5d10*/  VOTEU.ALL UP0, P1 ;  /* 0x0000000000ff7886 */ /* 0x000fe20000800000 */
[----:B------:R-:W-:Y:S01]  /*5d20*/  UMOV UR12, UR52 ;  /* 0x00000034000c7c82 */ /* 0x000fe20008000000 */
[----:B------:R-:W-:Y:S01]  /*5d30*/  UMOV UR9, UR25 ;  /* 0x0000001900097c82 */ /* 0x000fe20008000000 */
[----:B------:R-:W-:Y:S01]  /*5d40*/  UPRMT UR6, UR68, 0x654, UR25 ;  /* 0x0000065444067896 */ /* 0x000fe20008000019 */
[----:B------:R-:W-:Y:S01]  /*5d50*/  @!P1 IMAD.X R6, RZ, RZ, R17, P0 ;  /* 0x000000ffff069224 */ /* 0x000fe200000e0611 */
[----:B------:R-:W-:Y:S01]  /*5d60*/  ULEA UR7, UR5, UR29, 0x3 ;  /* 0x0000001d05077291 */ /* 0x000fe2000f8e18ff */
[----:B------:R1:W-:Y:S01]  /*5d70*/  @!UP0 UTMALDG.3D [UR24], [UR16], desc[UR18] ;  /* 0x00001218100085b4 */ /* 0x0003e20008011000 */
[----:B------:R-:W-:Y:S05]  /*5d80*/  VOTEU.ALL UP0, P1 ;  /* 0x0000000000ff7886 */ /* 0x000fea0000800000 */
[----:B------:R1:W-:Y:S01]  /*5d90*/  @!UP0 UTMALDG.3D [UR8], [UR16], desc[UR18] ;  /* 0x00001208100085b4 */ /* 0x0003e20008011000 */
[----:B------:R1:W-:Y:S01]  /*5da0*/  @!P1 SYNCS.ARRIVE.TRANS64.RED.A0TR RZ, [UR4+0x40], R0 ;  /* 0x00004000ffff99a7 */ /* 0x0003e20008300404 */
[----:B------:R-:W-:Y:S01]  /*5db0*/  SYNCS.ARRIVE.TRANS64.RED.A1T0 RZ, [UR6], RZ ;  /* 0x000000ffffff79a7 */ /* 0x000fe20008100406 */
[----:B------:R-:W3:Y:S02]  /*5dc0*/  SYNCS.PHASECHK.TRANS64.TRYWAIT P2, [UR7+0x58], R10 ;  /* 0x0000580aff0075a7 */ /* 0x000ee40008041107 */
[----:B-1-3--:R-:W-:Y:S05]  /*5dd0*/  @!P2 BRA `(.L_x_86) ;  /* 0x000000640014a947 */ /* 0x00afea0003800000 */
.L_x_184:
[----:B------:R-:W-:Y:S01]  /*5de0*/  @!P1 R2UR UR6, R8 ;  /* 0x00000000080692ca */ /* 0x000fe200000e0000 */
[----:B------:R-:W-:Y:S01]  /*5df0*/  UIADD3 UR4, UPT, UPT, UR5, 0x1, URZ ;  /* 0x0000000105047890 */ /* 0x000fe2000fffe0ff */
[----:B------:R-:W-:Y:S01]  /*5e00*/  @!P1 R2UR UR8, R6 ;  /* 0x00000000060892ca */ /* 0x000fe200000e0000 */
[----:B------:R-:W-:Y:S01]  /*5e10*/  UIADD3 UR17, UPT, UPT, UR7, 0x40, URZ ;  /* 0x0000004007117890 */ /* 0x000fe2000fffe0ff */
[----:B-1----:R-:W-:Y:S01]  /*5e20*/  @!P1 IMAD.MOV.U32 R0, RZ, RZ, 0x1000 ;  /* 0x00001000ff009424 */ /* 0x002fe200078e00ff */
[----:B------:R-:W-:Y:S01]  /*5e30*/  UISETP.NE.AND UP0, UPT, UR4, 0x3, UPT ;  /* 0x000000030400788c */ /* 0x000fe2000bf05270 */
[----:B------:R-:W-:Y:S01]  /*5e40*/  @!P1 IADD3 R8, P0, PT, R16, 0x980, RZ ;  /* 0x0000098010089810 */ /* 0x000fe20007f1e0ff */
[----:B------:R-:W-:Y:S01]  /*5e50*/  UMOV UR36, 0x0 ;  /* 0x0000000000247882 */ /* 0x000fe20000000000 */
[----:B------:R-:W-:Y:S01]  /*5e60*/  UMOV UR37, 0x10000000 ;  /* 0x1000000000257882 */ /* 0x000fe20000000000 */
[----:B------:R-:W-:Y:S01]  /*5e70*/  USEL UR9, URZ, 0x1, UP0 ;  /* 0x00000001ff097887 */ /* 0x000fe20008000000 */
[----:B------:R-:W-:Y:S01]  /*5e80*/  UMOV UR18, UR26 ;  /* 0x0000001a00127c82 */ /* 0x000fe20008000000 */
[----:B------:R-:W-:Y:S02]  /*5e90*/  UMOV UR20, UR52 ;  /* 0x0000003400147c82 */ /* 0x000fe40008000000 */
[----:B------:R-:W-:Y:S01]  /*5ea0*/  IMAD.U32 R10, RZ, RZ, UR6 ;  /* 0x00000006ff0a7e24 */ /* 0x000fe2000f8e00ff */
[----:B------:R-:W-:Y:S01]  /*5eb0*/  USEL UR6, UR4, URZ, UP0 ;  /* 0x000000ff04067287 */ /* 0x000fe20008000000 */
[----:B------:R-:W-:Y:S01]  /*5ec0*/  IMAD.U32 R11, RZ, RZ, UR8 ;  /* 0x00000008ff0b7e24 */ /* 0x000fe2000f8e00ff */
[----:B------:R-:W-:Y:S01]  /*5ed0*/  VOTEU.ALL UP0, P1 ;  /* 0x0000000000ff7886 */ /* 0x000fe20000800000 */
[----:B------:R-:W-:Y:S01]  /*5ee0*/  LOP3.LUT R9, R9, UR9, RZ, 0x3c, !PT ;  /* 0x0000000909097c12 */ /* 0x000fe2000f8e3cff */
[----:B------:R-:W-:Y:S01]  /*5ef0*/  UMOV UR12, UR52 ;  /* 0x00000034000c7c82 */ /* 0x000fe20008000000 */
[----:B------:R-:W-:Y:S01]  /*5f00*/  @!P1 R2UR UR24, R10 ;  /* 0x000000000a1892ca */ /* 0x000fe200000e0000 */
[----:B------:R-:W-:Y:S01]  /*5f10*/  UMOV UR9, UR17 ;  /* 0x0000001100097c82 */ /* 0x000fe20008000000 */
[----:B------:R-:W-:Y:S01]  /*5f20*/  @!P1 R2UR UR25, R11 ;  /* 0x000000000b1992ca */ /* 0x000fe200000e0000 */
[----:B------:R-:W-:Y:S01]  /*5f30*/  @!UP0 ULEA UR5, UR5, UR29, 0xc ;  /* 0x0000001d05058291 */ /* 0x000fe2000f8e60ff */
[----:B------:R-:W-:Y:S01]  /*5f40*/  SHF.L.U32 R10, R9, 0x1f, RZ ;  /* 0x0000001f090a7819 */ /* 0x000fe200000006ff */
[----:B------:R-:W-:Y:S01]  /*5f50*/  @!UP0 UIADD3 UR19, UPT, UPT, UR27, 0x40, URZ ;  /* 0x000000401b138890 */ /* 0x000fe2000fffe0ff */
[----:B------:R-:W-:Y:S01]  /*5f60*/  @!P1 IMAD.X R6, RZ, RZ, R17, P0 ;  /* 0x000000ffff069224 */ /* 0x000fe200000e0611 */
[----:B------:R-:W-:Y:S02]  /*5f70*/  @!UP0 UIADD3 UR16, UPT, UPT, UR5, 0x200, URZ ;  /* 0x0000020005108890 */ /* 0x000fe4000fffe0ff */
[----:B------:R-:W-:Y:S02]  /*5f80*/  @!UP0 UIADD3 UR8, UPT, UPT, UR5, 0xa00, URZ ;  /* 0x00000a0005088890 */ /* 0x000fe4000fffe0ff */
[----:B------:R-:W-:Y:S01]  /*5f90*/  @!UP0 UIADD3 UR10, UPT, UPT, UR26, 0x20, URZ ;  /* 0x000000201a0a8890 */ /* 0x000fe2000fffe0ff */
[----:B------:R-:W-:Y:S01]  /*5fa0*/  VOTEU.ALL UP0, P1 ;  /* 0x0000000000ff7886 */ /* 0x000fe20000800000 */
[----:B------:R-:W-:Y:S01]  /*5fb0*/  UMOV UR11, UR19 ;  /* 0x00000013000b7c82 */ /* 0x000fe20008000000 */
[----:B------:R-:W-:Y:S02]  /*5fc0*/  UPRMT UR4, UR68, 0x654, UR17 ;  /* 0x0000065444047896 */ /* 0x000fe40008000011 */
        /* <DEDUP_REMOVED lines=8> */
.L_x_186:
[----:B------:R-:W-:Y:S01]  /*6050*/  @!P1 R2UR UR7, R6 ;  /* 0x00000000060792ca */ /* 0x000fe200000e0000 */
[----:B------:R-:W-:Y:S01]  /*6060*/  UIADD3 UR4, UPT, UPT, UR6, 0x1, URZ ;  /* 0x0000000106047890 */ /* 0x000fe2000fffe0ff */
[----:B------:R-:W-:Y:S01]  /*6070*/  @!P1 R2UR UR8, R8 ;  /* 0x00000000080892ca */ /* 0x000fe200000e0000 */
[----:B------:R-:W-:Y:S01]  /*6080*/  UIADD3 UR18, UPT, UPT, UR26, 0x10, URZ ;  /* 0x000000101a127890 */ /* 0x000fe2000fffe0ff */
[----:B-1----:R-:W-:Y:S01]  /*6090*/  @!P1 IMAD.MOV.U32 R0, RZ, RZ, 0x1000 ;  /* 0x00001000ff009424 */ /* 0x002fe200078e00ff */
[----:B------:R-:W-:Y:S01]  /*60a0*/  UISETP.NE.AND UP0, UPT, UR4, 0x3, UPT ;  /* 0x000000030400788c */ /* 0x000fe2000bf05270 */
[----:B------:R-:W-:Y:S01]  /*60b0*/  VIADD R14, R14, 0x1 ;  /* 0x000000010e0e7836 */ /* 0x000fe20000000000 */
[----:B------:R-:W-:Y:S02]  /*60c0*/  UIADD3 UR17, UPT, UPT, UR5, 0x40, URZ ;  /* 0x0000004005117890 */ /* 0x000fe4000fffe0ff */
[----:B------:R-:W-:Y:S01]  /*60d0*/  USEL UR21, UR4, URZ, UP0 ;  /* 0x000000ff04157287 */ /* 0x000fe20008000000 */
[----:B------:R-:W-:Y:S01]  /*60e0*/  UMOV UR36, 0x0 ;  /* 0x0000000000247882 */ /* 0x000fe20000000000 */
[----:B------:R-:W-:Y:S02]  /*60f0*/  UMOV UR37, 0x10000000 ;  /* 0x1000000000257882 */ /* 0x000fe40000000000 */
[----:B------:R-:W-:Y:S01]  /*6100*/  IMAD.U32 R11, RZ, RZ, UR7 ;  /* 0x00000007ff0b7e24 */ /* 0x000fe2000f8e00ff */
[----:B------:R-:W-:Y:S01]  /*6110*/  USEL UR7, URZ, 0x1, UP0 ;  /* 0x00000001ff077887 */ /* 0x000fe20008000000 */
[----:B------:R-:W-:Y:S01]  /*6120*/  IMAD.U32 R10, RZ, RZ, UR8 ;  /* 0x00000008ff0a7e24 */ /* 0x000fe2000f8e00ff */
[----:B------:R-:W-:Y:S01]  /*6130*/  VOTEU.ALL UP0, P1 ;  /* 0x0000000000ff7886 */ /* 0x000fe20000800000 */
[----:B------:R-:W-:Y:S01]  /*6140*/  UMOV UR19, UR27 ;  /* 0x0000001b00137c82 */ /* 0x000fe20008000000 */
[----:B------:R-:W-:Y:S01]  /*6150*/  @!P1 R2UR UR25, R11 ;  /* 0x000000000b1992ca */ /* 0x000fe200000e0000 */
[----:B------:R-:W-:Y:S01]  /*6160*/  UMOV UR20, UR52 ;  /* 0x0000003400147c82 */ /* 0x000fe20008000000 */
[----:B------:R-:W-:Y:S01]  /*6170*/  @!P1 R2UR UR24, R10 ;  /* 0x000000000a1892ca */ /* 0x000fe200000e0000 */
[----:B------:R-:W-:Y:S01]  /*6180*/  @!UP0 ULEA UR4, UR6, UR29, 0xc ;  /* 0x0000001d06048291 */ /* 0x000fe2000f8e60ff */
[----:B------:R-:W-:Y:S01]  /*6190*/  LOP3.LUT R9, R9, UR7, RZ, 0x3c, !PT ;  /* 0x0000000709097c12 */ /* 0x000fe2000f8e3cff */
[----:B------:R-:W-:Y:S02]  /*61a0*/  @!UP0 UIADD3 UR10, UPT, UPT, UR26, 0x30, URZ ;  /* 0x000000301a0a8890 */ /* 0x000fe4000fffe0ff */
[----:B------:R-:W-:Y:S01]  /*61b0*/  @!UP0 UIADD3 UR16, UPT, UPT, UR4, 0x200, URZ ;  /* 0x0000020004108890 */ /* 0x000fe2000fffe0ff */
[----:B------:R-:W-:Y:S01]  /*61c0*/  SHF.L.U32 R6, R9, 0x1f, RZ ;  /* 0x0000001f09067819 */ /* 0x000fe200000006ff */
[----:B------:R-:W-:Y:S01]  /*61d0*/  @!UP0 UIADD3 UR8, UPT, UPT, UR4, 0xa00, URZ ;  /* 0x00000a0004088890 */ /* 0x000fe2000fffe0ff */
[----:B------:R-:W-:Y:S01]  /*61e0*/  VOTEU.ALL UP0, P1 ;  /* 0x0000000000ff7886 */ /* 0x000fe20000800000 */
[----:B------:R-:W-:Y:S01]  /*61f0*/  UMOV UR11, UR27 ;  /* 0x0000001b000b7c82 */ /* 0x000fe20008000000 */
[----:B------:R-:W-:Y:S01]  /*6200*/  UMOV UR12, UR52 ;  /* 0x00000034000c7c82 */ /* 0x000fe20008000000 */
[----:B------:R-:W-:Y:S01]  /*6210*/  UMOV UR9, UR17 ;  /* 0x0000001100097c82 */ /* 0x000fe20008000000 */
[----:B------:R-:W-:Y:S02]  /*6220*/  UPRMT UR6, UR68, 0x654, UR17 ;  /* 0x0000065444067896 */ /* 0x000fe40008000011 */
[----:B------:R1:W-:Y:S01]  /*6230*/  @!UP0 UTMALDG.3D [UR16], [UR24], desc[UR36] ;  /* 0x00002410180085b4 */ /* 0x0003e20008011000 */
[----:B------:R-:W-:Y:S01]  /*6240*/  VOTEU.ALL UP0, P1 ;  /* 0x0000000000ff7886 */ /* 0x000fe20000800000 */
[----:B------:R-:W-:Y:S04]  /*6250*/  ULEA UR4, UR21, UR29, 0x3 ;  /* 0x0000001d15047291 */ /* 0x000fe8000f8e18ff */
[----:B------:R1:W-:Y:S01]  /*6260*/  @!UP0 UTMALDG.3D [UR8], [UR24], desc[UR36] ;  /* 0x00002408180085b4 */ /* 0x0003e20008011000 */
[----:B------:R1:W-:Y:S01]  /*6270*/  @!P1 SYNCS.ARRIVE.TRANS64.RED.A0TR RZ, [UR5+0x40], R0 ;  /* 0x00004000ffff99a7 */ /* 0x0003e20008300405 */
[----:B------:R-:W-:Y:S03]  /*6280*/  SYNCS.ARRIVE.TRANS64.RED.A1T0 RZ, [UR6], RZ ;  /* 0x000000ffffff79a7 */ /* 0x000fe60008100406 */
[----:B------:R-:W3:Y:S02]  /*6290*/  SYNCS.PHASECHK.TRANS64.TRYWAIT P0, [UR4+0x58], R6 ;  /* 0x00005806ff0075a7 */ /* 0x000ee40008001104 */
[----:B-1-3--:R-:W-:Y:S05]  /*62a0*/  @!P0 BRA `(.L_x_88) ;  /* 0x0000006000108947 */ /* 0x00afea0003800000 */
.L_x_188:
[----:B------:R-:W-:Y:S01]  /*62b0*/  UIADD3 UR17, UPT, UPT, UR4, 0x40, URZ ;  /* 0x0000004004117890 */ /* 0x000fe2000fffe0ff */
[----:B-1----:R-:W-:Y:S01]  /*62c0*/  @!P1 IADD3 R6, P0, PT, R16, 0x980, RZ ;  /* 0x0000098010069810 */ /* 0x002fe20007f1e0ff */
[----:B------:R-:W-:Y:S01]  /*62d0*/  UPLOP3.LUT UP1, UPT, UPT, UPT, UPT, 0x80, 0x8 ;  /* 0x000000000008789c */ /* 0x000fe20003f2f070 */
[----:B------:R-:W-:Y:S01]  /*62e0*/  R2UR UR36, R92 ;  /* 0x000000005c2472ca */ /* 0x000fe200000e0000 */
[----:B------:R-:W-:Y:S01]  /*62f0*/  UMOV UR24, 0x0 ;  /* 0x0000000000187882 */ /* 0x000fe20000000000 */
[----:B------:R-:W-:Y:S01]  /*6300*/  @!P1 R2UR UR6, R6 ;  /* 0x00000000060692ca */ /* 0x000fe200000e0000 */
[----:B------:R-:W-:Y:S01]  /*6310*/  @!P1 IMAD.X R0, RZ, RZ, R17, P0 ;  /* 0x000000ffff009224 */ /* 0x000fe200000e0611 */
[----:B------:R-:W-:Y:S01]  /*6320*/  UMOV UR25, 0x10000000 ;  /* 0x1000000000197882 */ /* 0x000fe20000000000 */
[----:B------:R-:W-:Y:S01]  /*6330*/  UMOV UR20, UR52 ;  /* 0x0000003400147c82 */ /* 0x000fe20008000000 */
[----:B------:R-:W-:Y:S01]  /*6340*/  UMOV UR12, UR52 ;  /* 0x00000034000c7c82 */ /* 0x000fe20008000000 */
[----:B------:R-:W-:Y:S01]  /*6350*/  UMOV UR9, UR17 ;  /* 0x0000001100097c82 */ /* 0x000fe20008000000 */
[----:B------:R-:W-:Y:S01]  /*6360*/  @!P1 R2UR UR5, R0 ;  /* 0x00000000000592ca */ /* 0x000fe200000e0000 */
[----:B------:R-:W-:Y:S01]  /*6370*/  VOTEU.ALL UP0, P1 ;  /* 0x0000000000ff7886 */ /* 0x000fe20000800000 */
[----:B------:R-:W-:Y:S01]  /*6380*/  R2UR UR28, R93 ;  /* 0x000000005d1c72ca */ /* 0x000fe200000e0000 */
[----:B------:R-:W-:Y:S01]  /*6390*/  UMOV UR52, UR30 ;  /* 0x0000001e00347c82 */ /* 0x000fe20008000000 */
[C---:B------:R-:W-:Y:S02]  /*63a0*/  ISETP.NE.AND P0, PT, R14.reuse, 0x2, PT ;  /* 0x000000020e00780c */ /* 0x040fe40003f05270 */
[----:B------:R-:W-:Y:S01]  /*63b0*/  @!UP0 UIADD3 UR19, UPT, UPT, UR27, 0x40, URZ ;  /* 0x000000401b138890 */ /* 0x000fe2000fffe0ff */
[----:B------:R-:W-:Y:S01]  /*63c0*/  IMAD.U32 R10, RZ, RZ, UR6 ;  /* 0x00000006ff0a7e24 */ /* 0x000fe2000f8e00ff */
[----:B------:R-:W-:Y:S01]  /*63d0*/  @!UP0 UIADD3 UR10, UPT, UPT, UR26, 0x30, URZ ;  /* 0x000000301a0a8890 */ /* 0x000fe2000fffe0ff */
[----:B------:R-:W-:Y:S02]  /*63e0*/  SEL R0, RZ, 0x1, P0 ;  /* 0x00000001ff007807 */ /* 0x000fe40000000000 */
[----:B------:R-:W-:Y:S02]  /*63f0*/  SEL R14, R14, RZ, P0 ;  /* 0x000000ff0e0e7207 */ /* 0x000fe40000000000 */
[----:B------:R-:W-:Y:S01]  /*6400*/  IMAD.U32 R11, RZ, RZ, UR5 ;  /* 0x00000005ff0b7e24 */ /* 0x000fe2000f8e00ff */
[----:B------:R-:W-:Y:S01]  /*6410*/  @!P1 R2UR UR6, R10 ;  /* 0x000000000a0692ca */ /* 0x000fe200000e0000 */
[----:B------:R-:W-:Y:S01]  /*6420*/  @!UP0 ULEA UR5, UR21, UR29, 0xc ;  /* 0x0000001d15058291 */ /* 0x000fe2000f8e60ff */
[----:B------:R-:W-:Y:S01]  /*6430*/  LOP3.LUT R13, R13, R0, RZ, 0x3c, !PT ;  /* 0x000000000d0d7212 */ /* 0x000fe200078e3cff */
[----:B------:R-:W-:Y:S01]  /*6440*/  UMOV UR11, UR19 ;  /* 0x00000013000b7c82 */ /* 0x000fe20008000000 */
[----:B------:R-:W-:Y:S01]  /*6450*/  @!P1 R2UR UR7, R11 ;  /* 0x000000000b0792ca */ /* 0x000fe200000e0000 */
[----:B------:R-:W-:Y:S02]  /*6460*/  @!UP0 UIADD3 UR16, UPT, UPT, UR5, 0x200, URZ ;  /* 0x0000020005108890 */ /* 0x000fe4000fffe0ff */
[----:B------:R-:W-:Y:S01]  /*6470*/  @!UP0 UIADD3 UR8, UPT, UPT, UR5, 0xa00, URZ ;  /* 0x00000a0005088890 */ /* 0x000fe2000fffe0ff */
[----:B------:R-:W-:Y:S01]  /*6480*/  VOTEU.ALL UP0, P1 ;  /* 0x0000000000ff7886 */ /* 0x000fe20000800000 */
[----:B------:R-:W-:Y:S08]  /*6490*/  UPRMT UR5, UR68, 0x654, UR17 ;  /* 0x0000065444057896 */ /* 0x000ff00008000011 */
[----:B------:R1:W-:Y:S01]  /*64a0*/  @!UP0 UTMALDG.3D [UR16], [UR6], desc[UR24] ;  /* 0x00001810060085b4 */ /* 0x0003e20008011000 */
[----:B------:R-:W-:Y:S05]  /*64b0*/  VOTEU.ALL UP0, P1 ;  /* 0x0000000000ff7886 */ /* 0x000fea0000800000 */
[----:B------:R3:W-:Y:S01]  /*64c0*/  @!UP0 UTMALDG.3D [UR8], [UR6], desc[UR24] ;  /* 0x00001808060085b4 */ /* 0x0007e20008011000 */
[----:B------:R4:W-:Y:S01]  /*64d0*/  @!P1 SYNCS.ARRIVE.TRANS64.RED.A0TR RZ, [UR4+0x40], R7 ;  /* 0x00004007ffff99a7 */ /* 0x0009e20008300404 */
[----:B------:R-:W-:Y:S02]  /*64e0*/  UIADD3 UR4, UPT, UPT, UR21, 0x1, URZ ;  /* 0x0000000115047890 */ /* 0x000fe4000fffe0ff */
[----:B------:R-:W-:Y:S02]  /*64f0*/  UIADD3 UR21, UPT, UPT, UR13, UR36, URZ ;  /* 0x000000240d157290 */ /* 0x000fe4000fffe0ff */
[----:B------:R-:W-:Y:S01]  /*6500*/  UISETP.NE.AND UP0, UPT, UR4, 0x3, UPT ;  /* 0x000000030400788c */ /* 0x000fe2000bf05270 */
[----:B------:R-:W-:Y:S03]  /*6510*/  SYNCS.ARRIVE.TRANS64.RED.A1T0 RZ, [UR5], RZ ;  /* 0x000000ffffff79a7 */ /* 0x000fe60008100405 */
[----:B------:R-:W-:Y:S06]  /*6520*/  USEL UR5, URZ, 0x1, UP0 ;  /* 0x00000001ff057887 */ /* 0x000fec0008000000 */
[----:B------:R-:W-:Y:S01]  /*6530*/  LOP3.LUT R15, R9, UR5, RZ, 0x3c, !PT ;  /* 0x00000005090f7c12 */ /* 0x000fe2000f8e3cff */
[----:B-1----:R-:W-:Y:S02]  /*6540*/  UIADD3 UR20, UPT, UPT, UR14, UR28, URZ ;  /* 0x0000001c0e147290 */ /* 0x002fe4000fffe0ff */
[----:B---3--:R-:W-:Y:S01]  /*6550*/  USEL UR12, UR4, URZ, UP0 ;  /* 0x000000ff040c7287 */ /* 0x008fe20008000000 */
[----:B------:R-:W-:Y:S11]  /*6560*/  BRA.U UP2, `(.L_x_89) ;  /* 0xffffffed02807547 */ /* 0x000ff6000b83ffff */
[----:B------:R-:W-:Y:S01]  /*6570*/  UIADD3 UR29, UPT, UPT, UR29, 0x58, URZ ;  /* 0x000000581d1d7890 */ /* 0x000fe2000fffe0ff */
[----:B------:R-:W-:-:S03]  /*6580*/  SHF.L.U32 R2, R15, 0x1f, RZ ;  /* 0x0000001f0f027819 */ /* 0x000fc600000006ff */
[----:B------:R-:W-:-:S09]  /*6590*/  ULEA UR4, UR12, UR29, 0x3 ;  /* 0x0000001d0c047291 */ /* 0x000fd2000f8e18ff */
[----:B------:R-:W1:Y:S02]  /*65a0*/  SYNCS.PHASECHK.TRANS64.TRYWAIT P0, [UR4], R2 ;  /* 0x00000002ff0075a7 */ /* 0x000e640008001104 */
[----:B-1----:R-:W-:Y:S05]  /*65b0*/  @!P0 BRA `(.L_x_90) ;  /* 0x0000005c00648947 */ /* 0x002fea0003800000 */
.L_x_190:
        /* <DEDUP_REMOVED lines=9> */
.L_x_192:
[----:B------:R-:W-:-:S04]  /*6650*/  UIADD3 UR4, UPT, UPT, UR4, 0x1, URZ ;  /* 0x0000000104047890 */ /* 0x000fc8000fffe0ff */
[----:B------:R-:W-:-:S04]  /*6660*/  UISETP.NE.AND UP0, UPT, UR4, 0x3, UPT ;  /* 0x000000030400788c */ /* 0x000fc8000bf05270 */
[----:B------:R-:W-:Y:S02]  /*6670*/  USEL UR5, URZ, 0x1, UP0 ;  /* 0x00000001ff057887 */ /* 0x000fe40008000000 */
[----:B------:R-:W-:-:S04]  /*6680*/  USEL UR4, UR4, URZ, UP0 ;  /* 0x000000ff04047287 */ /* 0x000fc80008000000 */
[----:B------:R-:W-:Y:S01]  /*6690*/  ULEA UR4, UR4, UR29, 0x3 ;  /* 0x0000001d04047291 */ /* 0x000fe2000f8e18ff */
[----:B-1----:R-:W-:-:S04]  /*66a0*/  LOP3.LUT R2, R15, UR5, RZ, 0x3c, !PT ;  /* 0x000000050f027c12 */ /* 0x002fc8000f8e3cff */
[----:B------:R-:W-:Y:S01]  /*66b0*/  SHF.L.U32 R2, R2, 0x1f, RZ ;  /* 0x0000001f02027819 */ /* 0x000fe200000006ff */
[----:B------:R-:W-:-:S07]  /*66c0*/  IMAD.U32 R0, RZ, RZ, UR4 ;  /* 0x00000004ff007e24 */ /* 0x000fce000f8e00ff */
.L_x_92:
[----:B-1----:R1:W3:Y:S02]  /*66d0*/  SYNCS.PHASECHK.TRANS64.TRYWAIT P0, [R0+URZ], R2 ;  /* 0x00000002000075a7 */ /* 0x0022e400080011ff */
[----:B---3--:R-:W-:Y:S05]  /*66e0*/  @!P0 NANOSLEEP.SYNCS 0x989680 ;  /* 0x009896800000895d */ /* 0x008fea0003900000 */
[----:B------:R-:W3:Y:S02]  /*66f0*/  @!P0 SYNCS.PHASECHK.TRANS64 P0, [R0+URZ], R2 ;  /* 0x00000002000085a7 */ /* 0x000ee400080010ff */
[----:B--23--:R-:W-:Y:S05]  /*6700*/  @P0 EXIT ;  /* 0x000000000000094d */ /* 0x00cfea0003800000 */
[----:B------:R-:W-:Y:S05]  /*6710*/  BRA `(.L_x_92) ;  /* 0xfffffffc00ec7947 */ /* 0x000fea000383ffff */
.L_x_78:
[----:B------:R-:W-:-:S06]  /*6720*/  UISETP.GE.AND UP0, UPT, UR24, 0x4, UPT ;  /* 0x000000041800788c */ /* 0x000fcc000bf06270 */
[----:B------:R-:W-:-:S13]  /*6730*/  PLOP3.LUT P0, PT, PT, PT, UP0, 0x80, 0x8 ;  /* 0x000000000008781c */ /* 0x000fda0003f0f008 */
[----:B-1----:R-:W-:Y:S05]  /*6740*/  @!P0 EXIT ;  /* 0x000000000000894d */ /* 0x002fea0003800000 */
[----:B------:R-:W-:Y:S01]  /*6750*/  BAR.SYNC.DEFER_BLOCKING 0x6, 0xa0 ;  /* 0x0182800000007b1d */ /* 0x000fe20000010000 */
[C---:B------:R-:W-:Y:S01]  /*6760*/  IMAD.SHL.U32 R83, R81.reuse, 0x10, RZ ;  /* 0x0000001051537824 */ /* 0x040fe200078e00ff */
[C---:B------:R-:W-:Y:S01]  /*6770*/  LOP3.LUT R84, R86.reuse, 0x3, RZ, 0xc0, !PT ;  /* 0x0000000356547812 */ /* 0x040fe200078ec0ff */
[C---:B------:R-:W-:Y:S01]  /*6780*/  IMAD.SHL.U32 R82, R81.reuse, 0x2, RZ ;  /* 0x0000000251527824 */ /* 0x040fe200078e00ff */
[----:B------:R-:W-:Y:S01]  /*6790*/  CS2R R78, SRZ ;  /* 0x00000000004e7805 */ /* 0x000fe2000001ff00 */
[----:B------:R-:W-:Y:S01]  /*67a0*/  IMAD.SHL.U32 R2, R86, 0x200, RZ ;  /* 0x0000020056027824 */ /* 0x000fe200078e00ff */
[----:B------:R-:W-:Y:S01]  /*67b0*/  UMOV UR4, 0x400 ;  /* 0x0000040000047882 */ /* 0x000fe20000000000 */
[----:B------:R-:W1:Y:S01]  /*67c0*/  LDCU.64 UR6, c[0x0][0xc88] ;  /* 0x00019100ff0677ac */ /* 0x000e620008000a00 */
[----:B------:R-:W2:Y:S01]  /*67d0*/  LDC.64 R74, c[0x0][0xcb0] ;  /* 0x00032c00ff4a7b82 */ /* 0x000ea20000000a00 */
[----:B------:R-:W-:Y:S01]  /*67e0*/  IMAD.U32 R81, R81, 0x10000, RZ ;  /* 0x0001000051517824 */ /* 0x000fe200078e00ff */
[C---:B------:R-:W-:Y:S01]  /*67f0*/  LOP3.LUT R6, R83.reuse, 0x40, RZ, 0xc0, !PT ;  /* 0x0000004053067812 */ /* 0x040fe200078ec0ff */
[----:B------:R-:W-:Y:S01]  /*6800*/  ULEA UR4, UR68, UR4, 0x18 ;  /* 0x0000000444047291 */ /* 0x000fe2000f8ec0ff */
[----:B------:R-:W-:Y:S01]  /*6810*/  LOP3.LUT R3, R83, 0x1b0, RZ, 0xc0, !PT ;  /* 0x000001b053037812 */ /* 0x000fe200078ec0ff */
[----:B------:R-:W3:Y:S01]  /*6820*/  LDCU UR5, c[0x0][0x370] ;  /* 0x00006e00ff0577ac */ /* 0x000ee20008000800 */
[----:B------:R-:W-:Y:S01]  /*6830*/  LOP3.LUT R82, R6, 0x8, R82, 0xf8, !PT ;  /* 0x0000000806527812 */ /* 0x000fe200078ef852 */
[----:B------:R-:W-:Y:S01]  /*6840*/  IMAD.MOV.U32 R80, RZ, RZ, RZ ;  /* 0x000000ffff507224 */ /* 0x000fe200078e00ff */
[----:B------:R-:W4:Y:S01]  /*6850*/  LDC.64 R72, c[0x0][0xca8] ;  /* 0x00032a00ff487b82 */ /* 0x000f220000000a00 */
[----:B------:R-:W-:Y:S01]  /*6860*/  LOP3.LUT R2, R3, 0x200, R2, 0xf8, !PT ;  /* 0x0000020003027812 */ /* 0x000fe200078ef802 */
[----:B------:R-:W-:Y:S01]  /*6870*/  IMAD.MOV.U32 R77, RZ, RZ, RZ ;  /* 0x000000ffff4d7224 */ /* 0x000fe200078e00ff */
[----:B------:R-:W-:Y:S01]  /*6880*/  LOP3.LUT R81, R81, 0x200000, RZ, 0xc0, !PT ;  /* 0x0020000051517812 */ /* 0x000fe200078ec0ff */
[----:B------:R-:W2:Y:S01]  /*6890*/  LDCU UR42, c[0x0][0xf0c] ;  /* 0x0001e180ff2a77ac */ /* 0x000ea20008000800 */
[----:B------:R-:W-:-:S02]  /*68a0*/  LOP3.LUT P0, RZ, R83, 0x40, RZ, 0xc0, !PT ;  /* 0x0000004053ff7812 */ /* 0x000fc4000780c0ff */
[----:B------:R-:W-:Y:S01]  /*68b0*/  LOP3.LUT R82, R2, R82, RZ, 0xfc, !PT ;  /* 0x0000005202527212 */ /* 0x000fe200078efcff */
[----:B------:R-:W2:Y:S01]  /*68c0*/  LDS R0, [UR4+0x110] ;  /* 0x00011004ff007984 */ /* 0x000ea20008000800 */
[----:B-1----:R-:W-:Y:S01]  /*68d0*/  MOV R88, UR6 ;  /* 0x0000000600587c02 */ /* 0x002fe20008000f00 */
[----:B------:R-:W-:Y:S01]  /*68e0*/  IMAD.U32 R87, RZ, RZ, UR7 ;  /* 0x00000007ff577e24 */ /* 0x000fe2000f8e00ff */
[----:B------:R-:W1:Y:S01]  /*68f0*/  LDCU.64 UR6, c[0x0][0xc90] ;  /* 0x00019200ff0677ac */ /* 0x000e620008000a00 */
[----:B------:R-:W-:Y:S01]  /*6900*/  P2R R2, PR, RZ, 0x1 ;  /* 0x00000001ff027803 */ /* 0x000fe20000000000 */
[----:B------:R-:W-:Y:S01]  /*6910*/  UIADD3 UR4, UPT, UPT, UR4, 0x200, URZ ;  /* 0x0000020004047890 */ /* 0x000fe2000fffe0ff */
[----:B---3--:R-:W-:Y:S01]  /*6920*/  IMAD.U32 R91, RZ, RZ, UR5 ;  /* 0x00000005ff5b7e24 */ /* 0x008fe2000f8e00ff */
[----:B------:R-:W3:Y:S04]  /*6930*/  LDCU UR38, c[0x0][0xf30] ;  /* 0x0001e600ff2677ac */ /* 0x000ee80008000800 */
[----:B------:R-:W-:Y:S01]  /*6940*/  MOV R95, UR4 ;  /* 0x00000004005f7c02 */ /* 0x000fe20008000f00 */
[----:B------:R-:W2:Y:S01]  /*6950*/  LDCU.64 UR40, c[0x0][0xf28] ;  /* 0x0001e500ff2877ac */ /* 0x000ea20008000a00 */
[----:B------:R-:W2:Y:S01]  /*6960*/  LDCU.128 UR60, c[0x0][0xf10] ;  /* 0x0001e200ff3c77ac */ /* 0x000ea20008000c00 */
[----:B-1----:R-:W-:Y:S01]  /*6970*/  IMAD.U32 R90, RZ, RZ, UR6 ;  /* 0x00000006ff5a7e24 */ /* 0x002fe2000f8e00ff */
[----:B------:R-:W-:Y:S01]  /*6980*/  MOV R89, UR7 ;  /* 0x0000000700597c02 */ /* 0x000fe20008000f00 */
[----:B------:R-:W1:Y:S01]  /*6990*/  LDCU UR55, c[0x0][0x374] ;  /* 0x00006e80ff3777ac */ /* 0x000e620008000800 */
[----:B------:R-:W-:Y:S01]  /*69a0*/  UMOV UR54, 0x1 ;  /* 0x0000000100367882 */ /* 0x000fe20000000000 */
[----:B------:R-:W-:Y:S01]  /*69b0*/  UMOV UR44, URZ ;  /* 0x000000ff002c7c82 */ /* 0x000fe20008000000 */
[----:B------:R-:W-:Y:S01]  /*69c0*/  UMOV UR53, URZ ;  /* 0x000000ff00357c82 */ /* 0x000fe20008000000 */
[----:B------:R-:W-:Y:S01]  /*69d0*/  UMOV UR47, URZ ;  /* 0x000000ff002f7c82 */ /* 0x000fe20008000000 */
[----:B--234-:R-:W-:-:S07]  /*69e0*/  IMAD.IADD R81, R0, 0x1, R81 ;  /* 0x0000000100517824 */ /* 0x01cfce00078e0251 */
.L_x_151:
[----:B------:R-:W2:Y:S01]  /*69f0*/  S2UR UR43, SR_CgaCtaId ;  /* 0x00000000002b79c3 */ /* 0x000ea20000008800 */
[----:B------:R-:W-:Y:S01]  /*6a00*/  UMOV UR4, 0x400 ;  /* 0x0000040000047882 */ /* 0x000fe20000000000 */
[----:B------:R-:W-:Y:S01]  /*6a10*/  SHF.L.U32 R2, R78, 0x1f, RZ ;  /* 0x0000001f4e027819 */ /* 0x000fe200000006ff */
[----:B--2---:R-:W-:Y:S06]  /*6a20*/  ULEA UR43, UR43, UR4, 0x18 ;  /* 0x000000042b2b7291 */ /* 0x004fec000f8ec0ff */
[C---:B------:R-:W-:Y:S02]  /*6a30*/  LEA R0, R77.reuse, UR43, 0x3 ;  /* 0x0000002b4d007c11 */ /* 0x040fe4000f8e18ff */
[----:B------:R-:W-:Y:S02]  /*6a40*/  LEA R4, R77, UR43, 0x4 ;  /* 0x0000002b4d047c11 */ /* 0x000fe4000f8e20ff */
[----:B------:R-:W2:Y:S02]  /*6a50*/  SYNCS.PHASECHK.TRANS64.TRYWAIT P0, [R0+URZ+0x80], R2 ;  /* 0x00008002000075a7 */ /* 0x000ea400080011ff */
[----:B-12---:R-:W-:Y:S05]  /*6a60*/  @!P0 BRA `(.L_x_93) ;  /* 0x0000005800688947 */ /* 0x006fea0003800000 */
.L_x_193:
[----:B------:R-:W-:Y:S01]  /*6a70*/  R2UR UR7, R94 ;  /* 0x000000005e0772ca */ /* 0x000fe200000e0000 */
[----:B------:R-:W3:Y:S01]  /*6a80*/  LDS.128 R4, [R4+0xf0] ;  /* 0x0000f00004047984 */ /* 0x000ee20000000c00 */
[----:B--2---:R-:W-:Y:S01]  /*6a90*/  VIADD R0, R0, 0x90 ;  /* 0x0000009000007836 */ /* 0x004fe20000000000 */
[----:B------:R-:W-:Y:S04]  /*6aa0*/  UISETP.GE.AND UP0, UPT, UR39, 0x1, UPT ;  /* 0x000000012700788c */ /* 0x000fe8000bf06270 */
[----:B------:R-:W-:Y:S01]  /*6ab0*/  PRMT R0, RZ, 0x654, R0 ;  /* 0x00000654ff007816 */ /* 0x000fe20000000000 */
[----:B------:R-:W-:Y:S01]  /*6ac0*/  @!PT LDS RZ, [RZ] ;  /* 0x00000000fffff984 */ /* 0x000fe20000000800 */
[----:B------:R-:W-:Y:S01]  /*6ad0*/  @!PT LDS RZ, [RZ] ;  /* 0x00000000fffff984 */ /* 0x000fe20000000800 */
[----:B------:R-:W-:Y:S01]  /*6ae0*/  @!PT LDS RZ, [RZ] ;  /* 0x00000000fffff984 */ /* 0x000fe20000000800 */
[----:B------:R-:W-:Y:S01]  /*6af0*/  @!PT LDS RZ, [RZ] ;  /* 0x00000000fffff984 */ /* 0x000fe20000000800 */
[----:B------:R2:W-:Y:S06]  /*6b00*/  MEMBAR.ALL.CTA ;  /* 0x0000000000007992 */ /* 0x0005ec0000008000 */
[----:B--2---:R-:W2:Y:S02]  /*6b10*/  FENCE.VIEW.ASYNC.S ;  /* 0x00000000000073c6 */ /* 0x004ea40000000000 */
[----:B--2---:R2:W-:Y:S01]  /*6b20*/  SYNCS.ARRIVE.TRANS64.RED.A1T0 RZ, [R0+URZ], RZ ;  /* 0x000000ff00ff79a7 */ /* 0x0045e200081004ff */
[----:B---3--:R-:W-:Y:S11]  /*6b30*/  LOP3.LUT P0, RZ, R6, 0x1, RZ, 0xc0, !PT ;  /* 0x0000000106ff7812 */ /* 0x008ff6000780c0ff */
[----:B------:R-:W-:Y:S02]  /*6b40*/  @!UPT UIADD3 URZ, UPT, UPT, URZ, URZ, URZ ;  /* 0x000000fffffff290 */ /* 0x000fe4000fffe0ff */
[----:B------:R-:W-:Y:S01]  /*6b50*/  VOTEU.ANY UP1, P0 ;  /* 0x0000000000ff7886 */ /* 0x000fe20000020100 */
[----:B------:R-:W-:Y:S01]  /*6b60*/  PLOP3.LUT P0, PT, PT, PT, UP1, 0x80, 0x8 ;  /* 0x000000000008781c */ /* 0x000fe20003f0f018 */
[----:B------:R-:W-:Y:S06]  /*6b70*/  UP2UR UR4, UPR, URZ, 0x2 ;  /* 0x00000002ff047883 */ /* 0x000fec0008000000 */
[----:B------:R-:W-:Y:S06]  /*6b80*/  IMAD.U32 R96, RZ, RZ, UR4 ;  /* 0x00000004ff607e24 */ /* 0x000fec000f8e00ff */
[----:B------:R-:W-:Y:S02]  /*6b90*/  @P0 SHF.R.U32.HI R2, RZ, 0x10, R5 ;  /* 0x00000010ff020819 */ /* 0x000fe40000011605 */
[----:B------:R-:W-:Y:S02]  /*6ba0*/  @P0 MOV R3, R4 ;  /* 0x0000000400030202 */ /* 0x000fe40000000f00 */
[----:B------:R-:W-:Y:S02]  /*6bb0*/  @P0 R2UR UR4, R2 ;  /* 0x00000000020402ca */ /* 0x000fe400000e0000 */
[----:B------:R-:W-:Y:S02]  /*6bc0*/  @P0 LOP3.LUT R4, R5, 0xffff, RZ, 0xc0, !PT ;  /* 0x0000ffff05040812 */ /* 0x000fe400078ec0ff */
[----:B------:R-:W-:Y:S02]  /*6bd0*/  @P0 R2UR UR6, R3 ;  /* 0x00000000030602ca */ /* 0x000fe400000e0000 */
[----:B------:R-:W-:Y:S07]  /*6be0*/  @P0 R2UR UR5, R4 ;  /* 0x00000000040502ca */ /* 0x000fee00000e0000 */
[----:B------:R-:W-:Y:S02]  /*6bf0*/  @UP1 UMOV UR7, UR4 ;  /* 0x0000000400071c82 */ /* 0x000fe40008000000 */
[----:B------:R-:W-:Y:S02]  /*6c00*/  IMAD.U32 R94, RZ, RZ, UR7 ;  /* 0x00000007ff5e7e24 */ /* 0x000fe4000f8e00ff */
[----:B------:R-:W-:Y:S02]  /*6c10*/  @UP1 UMOV UR37, UR6 ;  /* 0x0000000600251c82 */ /* 0x000fe40008000000 */
[----:B------:R-:W-:Y:S01]  /*6c20*/  @UP1 UMOV UR36, UR5 ;  /* 0x0000000500241c82 */ /* 0x000fe20008000000 */
[----:B--2---:R-:W-:Y:S05]  /*6c30*/  BRA.U !UP0, `(.L_x_94) ;  /* 0x0000000108d07547 */ /* 0x004fea000b800000 */
[----:B------:R-:W2:Y:S01]  /*6c40*/  LDCU UR13, c[0x0][0xf20] ;  /* 0x0001e400ff0d77ac */ /* 0x000ea20008000800 */
[----:B------:R-:W-:Y:S01]  /*6c50*/  R2UR UR12, R91 ;  /* 0x000000005b0c72ca */ /* 0x000fe200000e0000 */
[----:B-1----:R-:W-:Y:S02]  /*6c60*/  UIMAD.WIDE.U32 UR4, UR55, UR63, URZ ;  /* 0x0000003f370472a5 */ /* 0x002fe4000f8e00ff */
[----:B------:R-:W-:Y:S02]  /*6c70*/  UISETP.NE.AND UP0, UPT, UR62, 0x1, UPT ;  /* 0x000000013e00788c */ /* 0x000fe4000bf05270 */
[----:B------:R-:W-:Y:S02]  /*6c80*/  UIMAD.WIDE.U32 UR8, UR36, UR63, URZ ;  /* 0x0000003f240872a5 */ /* 0x000fe4000f8e00ff */
[----:B------:R-:W-:Y:S02]  /*6c90*/  UIMAD.WIDE.U32 UR10, UR37, UR60, URZ ;  /* 0x0000003c250a72a5 */ /* 0x000fe4000f8e00ff */
[----:B------:R-:W-:Y:S04]  /*6ca0*/  UISETP.NE.AND UP1, UPT, UR42, 0x1, UPT ;  /* 0x000000012a00788c */ /* 0x000fe8000bf25270 */
[----:B------:R-:W-:Y:S02]  /*6cb0*/  UIMAD.WIDE.U32 UR6, UR12, UR60, URZ ;  /* 0x0000003c0c0672a5 */ /* 0x000fe4000f8e00ff */
[----:B------:R-:W-:Y:S01]  /*6cc0*/  UISETP.NE.AND UP2, UPT, UR39, 0x1, UPT ;  /* 0x000000012700788c */ /* 0x000fe2000bf45270 */
[----:B------:R-:W-:Y:S02]  /*6cd0*/  UMOV UR4, UR5 ;  /* 0x0000000500047c82 */ /* 0x000fe40008000000 */
[----:B--2---:R-:W-:Y:S03]  /*6ce0*/  USHF.R.U32.HI UR5, URZ, UR13, UR4 ;  /* 0x0000000dff057299 */ /* 0x004fe60008011604 */
[----:B------:R-:W-:Y:S02]  /*6cf0*/  UMOV UR4, UR7 ;  /* 0x0000000700047c82 */ /* 0x000fe40008000000 */
[----:B------:R-:W-:Y:S02]  /*6d00*/  USHF.R.U32.HI UR7, URZ, UR61, UR4 ;  /* 0x0000003dff077299 */ /* 0x000fe40008011604 */
[----:B------:R-:W-:Y:S02]  /*6d10*/  USEL UR4, UR55, UR5, !UP0 ;  /* 0x0000000537047287 */ /* 0x000fe4000c000000 */
[----:B------:R-:W-:Y:S01]  /*6d20*/  USEL UR7, UR12, UR7, !UP1 ;  /* 0x000000070c077287 */ /* 0x000fe2000c800000 */
[----:B------:R-:W-:Y:S01]  /*6d30*/  UMOV UR5, UR9 ;  /* 0x0000000900057c82 */ /* 0x000fe20008000000 */
[----:B------:R-:W-:Y:S02]  /*6d40*/  UIMAD.WIDE.U32 UR8, UR4, UR40, URZ ;  /* 0x00000028040872a5 */ /* 0x000fe4000f8e00ff */
[----:B------:R-:W-:Y:S03]  /*6d50*/  USHF.R.U32.HI UR6, URZ, UR13, UR5 ;  /* 0x0000000dff067299 */ /* 0x000fe60008011605 */
[----:B------:R-:W-:Y:S01]  /*6d60*/  UMOV UR5, UR11 ;  /* 0x0000000b00057c82 */ /* 0x000fe20008000000 */
[----:B------:R-:W-:Y:S02]  /*6d70*/  UIMAD.WIDE.U32 UR10, UR7, UR40, URZ ;  /* 0x00000028070a72a5 */ /* 0x000fe4000f8e00ff */
[----:B------:R-:W-:Y:S02]  /*6d80*/  USHF.R.U32.HI UR12, URZ, UR61, UR5 ;  /* 0x0000003dff0c7299 */ /* 0x000fe40008011605 */
[----:B------:R-:W-:Y:S01]  /*6d90*/  USEL UR6, UR36, UR6, !UP0 ;  /* 0x0000000624067287 */ /* 0x000fe2000c000000 */
[----:B------:R-:W-:Y:S02]  /*6da0*/  UMOV UR5, UR9 ;  /* 0x0000000900057c82 */ /* 0x000fe40008000000 */
[----:B------:R-:W-:Y:S01]  /*6db0*/  UMOV UR10, UR11 ;  /* 0x0000000b000a7c82 */ /* 0x000fe20008000000 */
[----:B------:R-:W-:Y:S02]  /*6dc0*/  @UP2 USHF.R.U32.HI UR4, URZ, UR41, UR5 ;  /* 0x00000029ff042299 */ /* 0x000fe40008011605 */
[----:B------:R-:W-:Y:S02]  /*6dd0*/  @UP2 USHF.R.U32.HI UR7, URZ, UR41, UR10 ;  /* 0x00000029ff072299 */ /* 0x000fe4000801160a */
[----:B------:R-:W-:Y:S02]  /*6de0*/  UIMAD UR4, UR39, UR4, URZ ;  /* 0x00000004270472a4 */ /* 0x000fe4000f8e02ff */
[----:B------:R-:W-:Y:S02]  /*6df0*/  UIMAD.WIDE.U32 UR10, UR6, UR40, URZ ;  /* 0x00000028060a72a5 */ /* 0x000fe4000f8e00ff */
[----:B------:R-:W-:Y:S02]  /*6e00*/  USEL UR5, UR37, UR12, !UP1 ;  /* 0x0000000c25057287 */ /* 0x000fe4000c800000 */
[----:B------:R-:W-:Y:S02]  /*6e10*/  UIMAD UR8, UR39, UR7, URZ ;  /* 0x00000007270872a4 */ /* 0x000fe4000f8e02ff */
[----:B------:R-:W-:Y:S03]  /*6e20*/  UISETP.GE.AND UP0, UPT, UR6, UR4, UPT ;  /* 0x000000040600728c */ /* 0x000fe6000bf06270 */
[----:B------:R-:W-:Y:S01]  /*6e30*/  UMOV UR4, UR11 ;  /* 0x0000000b00047c82 */ /* 0x000fe20008000000 */
[----:B------:R-:W-:Y:S02]  /*6e40*/  UISETP.GE.OR UP0, UPT, UR5, UR8, UP0 ;  /* 0x000000080500728c */ /* 0x000fe40008706670 */
[----:B------:R-:W-:Y:S02]  /*6e50*/  USHF.R.U32.HI UR4, URZ, UR41, UR4 ;  /* 0x00000029ff047299 */ /* 0x000fe40008011604 */
[----:B------:R-:W-:Y:S02]  /*6e60*/  UIMAD.WIDE.U32 UR8, UR5, UR40, URZ ;  /* 0x00000028050872a5 */ /* 0x000fe4000f8e00ff */
[----:B------:R-:W-:Y:S02]  /*6e70*/  USEL UR11, UR6, UR4, !UP2 ;  /* 0x00000004060b7287 */ /* 0x000fe4000d000000 */
[----:B------:R-:W-:Y:S02]  /*6e80*/  UIADD3 UR8, UPT, UPT, -UR5, URZ, URZ ;  /* 0x000000ff05087290 */ /* 0x000fe4000fffe1ff */
[----:B------:R-:W-:Y:S01]  /*6e90*/  UIADD3 UR10, UPT, UPT, -UR11, URZ, URZ ;  /* 0x000000ff0b0a7290 */ /* 0x000fe2000fffe1ff */
[----:B------:R-:W-:Y:S01]  /*6ea0*/  @!UP0 UMOV UR4, UR9 ;  /* 0x0000000900048c82 */ /* 0x000fe20008000000 */
[----:B------:R-:W-:Y:S02]  /*6eb0*/  UIADD3 UR9, UPT, UPT, -UR6, URZ, URZ ;  /* 0x000000ff06097290 */ /* 0x000fe4000fffe1ff */
[----:B------:R-:W-:Y:S02]  /*6ec0*/  @!UP0 USHF.R.U32.HI UR4, URZ, UR41, UR4 ;  /* 0x00000029ff048299 */ /* 0x000fe40008011604 */
[----:B------:R-:W-:Y:S02]  /*6ed0*/  UIMAD UR10, UR39, UR10, UR6 ;  /* 0x0000000a270a72a4 */ /* 0x000fe4000f8e0206 */
[----:B------:R-:W-:Y:S04]  /*6ee0*/  @!UP0 USEL UR4, UR5, UR4, !UP2 ;  /* 0x0000000405048287 */ /* 0x000fe8000d000000 */
[----:B------:R-:W-:Y:S02]  /*6ef0*/  @!UP0 UIMAD UR10, UR7, UR10, UR4 ;  /* 0x0000000a070a82a4 */ /* 0x000fe4000f8e0204 */
[----:B------:R-:W-:Y:S02]  /*6f00*/  @!UP0 UIADD3 UR11, UPT, UPT, UR11, -UR4, URZ ;  /* 0x800000040b0b8290 */ /* 0x000fe4000fffe0ff */
[----:B------:R-:W-:Y:S02]  /*6f10*/  UIMAD UR7, UR42, UR8, UR37 ;  /* 0x000000082a0772a4 */ /* 0x000fe4000f8e0225 */
[----:B------:R-:W-:Y:S02]  /*6f20*/  @!UP0 UIMAD UR6, UR11, UR39, UR5 ;  /* 0x000000270b0682a4 */ /* 0x000fe4000f8e0205 */
[----:B------:R-:W-:Y:S01]  /*6f30*/  UIMAD UR4, UR62, UR9, UR36 ;  /* 0x000000093e0472a4 */ /* 0x000fe2000f8e0224 */
[----:B------:R-:W-:Y:S02]  /*6f40*/  @!UP0 UMOV UR5, UR10 ;  /* 0x0000000a00058c82 */ /* 0x000fe40008000000 */
[----:B------:R-:W-:Y:S02]  /*6f50*/  UIMAD UR37, UR5, UR42, UR7 ;  /* 0x0000002a052572a4 */ /* 0x000fe4000f8e0207 */
[----:B------:R-:W-:Y:S11]  /*6f60*/  UIMAD UR36, UR6, UR62, UR4 ;  /* 0x0000003e062472a4 */ /* 0x000ff6000f8e0204 */
[----:B------:R-:W-:Y:S01]  /*6f70*/  @!UPT UIADD3 URZ, UPT, UPT, URZ, URZ, URZ ;  /* 0x000000fffffff290 */ /* 0x000fe2000fffe0ff */
.L_x_94:
[----:B------:R-:W-:Y:S01]  /*6f80*/  UISETP.NE.AND UP0, UPT, UR38, 0x1, UPT ;  /* 0x000000012600788c */ /* 0x000fe2000bf05270 */
[----:B------:R-:W-:Y:S01]  /*6f90*/  R2UR UR11, R95 ;  /* 0x000000005f0b72ca */ /* 0x000fe200000e0000 */
[----:B------:R-:W-:Y:S01]  /*6fa0*/  USHF.L.U32 UR50, UR20, 0x7, URZ ;  /* 0x0000000714327899 */ /* 0x000fe200080006ff */
[----:B------:R-:W-:Y:S01]  /*6fb0*/  IADD3 R77, PT, PT, R77, 0x1, RZ ;  /* 0x000000014d4d7810 */ /* 0x000fe20007ffe0ff */
[----:B------:R-:W-:Y:S07]  /*6fc0*/  USHF.L.U32 UR49, UR21, 0x6, URZ ;  /* 0x0000000615317899 */ /* 0x000fee00080006ff */
[----:B------:R-:W2:Y:S01]  /*6fd0*/  @!UP0 LDCU.128 UR12, c[0x0][0xf10] ;  /* 0x0001e200ff0c87ac */ /* 0x000ea20008000c00 */
[----:B------:R-:W3:Y:S01]  /*6fe0*/  @!UP0 LDCU UR5, c[0x0][0xf0c] ;  /* 0x0001e180ff0587ac */ /* 0x000ee20008000800 */
[----:B------:R-:W4:Y:S01]  /*6ff0*/  @!UP0 LDCU UR10, c[0x0][0xf20] ;  /* 0x0001e400ff0a87ac */ /* 0x000f220008000800 */
[----:B--2---:R-:W-:Y:S02]  /*7000*/  UIMAD.WIDE.U32 UR8, UR37, UR12, URZ ;  /* 0x0000000c250872a5 */ /* 0x004fe4000f8e00ff */
[----:B------:R-:W-:Y:S02]  /*7010*/  UIMAD.WIDE.U32 UR6, UR36, UR15, URZ ;  /* 0x0000000f240672a5 */ /* 0x000fe4000f8e00ff */
[----:B------:R-:W-:Y:S03]  /*7020*/  @!UP0 UISETP.NE.AND UP1, UPT, UR14, 0x1, UPT ;  /* 0x000000010e00888c */ /* 0x000fe6000bf25270 */
[----:B------:R-:W-:Y:S01]  /*7030*/  @!UP0 UMOV UR4, UR9 ;  /* 0x0000000900048c82 */ /* 0x000fe20008000000 */
[----:B---3--:R-:W-:Y:S02]  /*7040*/  @!UP0 UISETP.NE.AND UP2, UPT, UR5, 0x1, UPT ;  /* 0x000000010500888c */ /* 0x008fe4000bf45270 */
[----:B------:R-:W-:Y:S01]  /*7050*/  @!UP0 USHF.R.U32.HI UR4, URZ, UR13, UR4 ;  /* 0x0000000dff048299 */ /* 0x000fe20008011604 */
[----:B------:R-:W-:Y:S02]  /*7060*/  @!UP0 UMOV UR6, UR7 ;  /* 0x0000000700068c82 */ /* 0x000fe40008000000 */
[----:B----4-:R-:W-:Y:S02]  /*7070*/  @!UP0 USHF.R.U32.HI UR6, URZ, UR10, UR6 ;  /* 0x0000000aff068299 */ /* 0x010fe40008011606 */
[----:B------:R-:W-:Y:S02]  /*7080*/  @!UP0 USEL UR7, UR37, UR4, !UP2 ;  /* 0x0000000425078287 */ /* 0x000fe4000d000000 */
[----:B------:R-:W-:Y:S04]  /*7090*/  @!UP0 USEL UR6, UR36, UR6, !UP1 ;  /* 0x0000000624068287 */ /* 0x000fe8000c800000 */
[----:B------:R-:W-:Y:S02]  /*70a0*/  @!UP0 UIADD3 UR4, UPT, UPT, -UR7, UR6, URZ ;  /* 0x0000000607048290 */ /* 0x000fe4000fffe1ff */
[----:B------:R-:W-:Y:S02]  /*70b0*/  @!UP0 UIADD3 UR6, UPT, UPT, UR7, -UR6, URZ ;  /* 0x8000000607068290 */ /* 0x000fe4000fffe0ff */
[----:B------:R-:W-:Y:S02]  /*70c0*/  @!UP0 UIMAD UR37, UR4, UR5, UR37 ;  /* 0x00000005042582a4 */ /* 0x000fe4000f8e0225 */
[----:B------:R-:W-:Y:S02]  /*70d0*/  @!UP0 UIMAD UR36, UR6, UR14, UR36 ;  /* 0x0000000e062482a4 */ /* 0x000fe4000f8e0224 */
[----:B------:R-:W-:Y:S09]  /*70e0*/  ULOP3.LUT UP0, URZ, UR11, 0x90, URZ, 0xc0, !UPT ;  /* 0x000000900bff7892 */ /* 0x000ff2000f80c0ff */
[----:B------:R-:W-:Y:S05]  /*70f0*/  BRA.U !UP0, `(.L_x_95) ;  /* 0x00000001087c7547 */ /* 0x000fea000b800000 */
[----:B------:R-:W2:Y:S01]  /*7100*/  LDCU.64 UR8, c[0x4][0x80] ;  /* 0x01001000ff0877ac */ /* 0x000ea20008000a00 */
[----:B------:R-:W-:Y:S01]  /*7110*/  MOV R2, 0x0 ;  /* 0x0000000000027802 */ /* 0x000fe20000000f00 */
[----:B------:R-:W-:Y:S02]  /*7120*/  HFMA2 R12, -RZ, RZ, 0, 5.9604644775390625e-08 ;  /* 0x00000001ff0c7431 */ /* 0x000fe400000001ff */
[----:B------:R-:W-:Y:S01]  /*7130*/  IMAD.MOV.U32 R8, RZ, RZ, 0x70 ;  /* 0x00000070ff087424 */ /* 0x000fe200078e00ff */
[----:B------:R3:W4:Y:S01]  /*7140*/  LDC.64 R14, c[0x4][R2] ;  /* 0x01000000020e7b82 */ /* 0x0007220000000a00 */
[----:B------:R-:W1:Y:S01]  /*7150*/  LDCU.64 UR6, c[0x4][0x88] ;  /* 0x01001100ff0677ac */ /* 0x000e620008000a00 */
[----:B------:R-:W-:Y:S01]  /*7160*/  IMAD.MOV.U32 R13, RZ, RZ, RZ ;  /* 0x000000ffff0d7224 */ /* 0x000fe200078e00ff */
[----:B------:R-:W1:Y:S01]  /*7170*/  LDCU.64 UR4, c[0x4][0x8] ;  /* 0x01000100ff0477ac */ /* 0x000e620008000a00 */
[----:B--2---:R-:W-:Y:S01]  /*7180*/  MOV R5, UR9 ;  /* 0x0000000900057c02 */ /* 0x004fe20008000f00 */
[----:B------:R-:W-:Y:S01]  /*7190*/  IMAD.U32 R4, RZ, RZ, UR8 ;  /* 0x00000008ff047e24 */ /* 0x000fe2000f8e00ff */
[----:B-1----:R-:W-:Y:S01]  /*71a0*/  MOV R7, UR7 ;  /* 0x0000000700077c02 */ /* 0x002fe20008000f00 */
[----:B------:R-:W-:Y:S01]  /*71b0*/  IMAD.U32 R6, RZ, RZ, UR6 ;  /* 0x00000006ff067e24 */ /* 0x000fe2000f8e00ff */
[----:B------:R-:W-:Y:S01]  /*71c0*/  MOV R11, UR5 ;  /* 0x00000005000b7c02 */ /* 0x000fe20008000f00 */
[----:B------:R-:W-:Y:S02]  /*71d0*/  IMAD.U32 R10, RZ, RZ, UR4 ;  /* 0x00000004ff0a7e24 */ /* 0x000fe4000f8e00ff */
[----:B------:R-:W-:Y:S07]  /*71e0*/  LEPC R20, `(.L_x_96) ;  /* 0x000000001014794e */ /* 0x000fee0000000000 */
[----:B---345:R-:W-:Y:S05]  /*71f0*/  CALL.ABS.NOINC R14 ;  /* 0x000000000e007343 */ /* 0x038fea0003c00000 */
.L_x_96:
[----:B------:R-:W1:Y:S01]  /*7200*/  LDCU.64 UR8, c[0x4][0x80] ;  /* 0x01001000ff0877ac */ /* 0x000e620008000a00 */
[----:B------:R-:W2:Y:S01]  /*7210*/  LDC.64 R2, c[0x4][R2] ;  /* 0x0100000002027b82 */ /* 0x000ea20000000a00 */
[----:B------:R-:W-:Y:S02]  /*7220*/  HFMA2 R12, -RZ, RZ, 0, 5.9604644775390625e-08 ;  /* 0x00000001ff0c7431 */ /* 0x000fe400000001ff */
[----:B------:R-:W-:Y:S02]  /*7230*/  IMAD.MOV.U32 R8, RZ, RZ, 0x70 ;  /* 0x00000070ff087424 */ /* 0x000fe400078e00ff */
[----:B------:R-:W-:Y:S01]  /*7240*/  IMAD.MOV.U32 R13, RZ, RZ, RZ ;  /* 0x000000ffff0d7224 */ /* 0x000fe200078e00ff */
[----:B------:R-:W3:Y:S01]  /*7250*/  LDCU.64 UR6, c[0x4][0x88] ;  /* 0x01001100ff0677ac */ /* 0x000ee20008000a00 */
[----:B------:R-:W4:Y:S01]  /*7260*/  LDCU.64 UR4, c[0x4][0x8] ;  /* 0x01000100ff0477ac */ /* 0x000f220008000a00 */
[----:B-1----:R-:W-:Y:S02]  /*7270*/  MOV R4, UR8 ;  /* 0x0000000800047c02 */ /* 0x002fe40008000f00 */
[----:B------:R-:W-:Y:S02]  /*7280*/  MOV R5, UR9 ;  /* 0x0000000900057c02 */ /* 0x000fe40008000f00 */
[----:B---3--:R-:W-:Y:S01]  /*7290*/  MOV R7, UR7 ;  /* 0x0000000700077c02 */ /* 0x008fe20008000f00 */
[----:B------:R-:W-:Y:S01]  /*72a0*/  IMAD.U32 R6, RZ, RZ, UR6 ;  /* 0x00000006ff067e24 */ /* 0x000fe2000f8e00ff */
[----:B----4-:R-:W-:Y:S01]  /*72b0*/  MOV R11, UR5 ;  /* 0x00000005000b7c02 */ /* 0x010fe20008000f00 */
[----:B------:R-:W-:Y:S02]  /*72c0*/  IMAD.U32 R10, RZ, RZ, UR4 ;  /* 0x00000004ff0a7e24 */ /* 0x000fe4000f8e00ff */
[----:B------:R-:W-:Y:S07]  /*72d0*/  LEPC R20, `(.L_x_95) ;  /* 0x000000001014794e */ /* 0x000fee0000000000 */
[----:B--2---:R-:W-:Y:S05]  /*72e0*/  CALL.ABS.NOINC R2 ;  /* 0x0000000002007343 */ /* 0x004fea0003c00000 */
.L_x_95:
[----:B------:R-:W-:Y:S02]  /*72f0*/  R2UR UR8, R97 ;  /* 0x00000000610872ca */ /* 0x000fe400000e0000 */
[----:B------:R-:W-:Y:S02]  /*7300*/  R2UR UR7, R90 ;  /* 0x000000005a0772ca */ /* 0x000fe400000e0000 */
[----:B------:R-:W-:Y:S02]  /*7310*/  R2UR UR6, R89 ;  /* 0x00000000590672ca */ /* 0x000fe400000e0000 */
[----:B------:R-:W-:Y:S02]  /*7320*/  R2UR UR5, R88 ;  /* 0x00000000580572ca */ /* 0x000fe400000e0000 */
[----:B------:R-:W-:Y:S02]  /*7330*/  R2UR UR4, R87 ;  /* 0x00000000570472ca */ /* 0x000fe400000e0000 */
[----:B------:R-:W-:Y:S03]  /*7340*/  ISETP.NE.U32.AND P4, PT, R74, RZ, PT ;  /* 0x000000ff4a00720c */ /* 0x000fe60003f85070 */
[----:B------:R-:W-:Y:S01]  /*7350*/  UISETP.NE.AND UP2, UPT, UR8, URZ, UPT ;  /* 0x000000ff0800728c */ /* 0x000fe2000bf45270 */
[----:B------:R-:W-:Y:S01]  /*7360*/  ISETP.NE.AND.EX P4, PT, R75, RZ, PT, P4 ;  /* 0x000000ff4b00720c */ /* 0x000fe20003f85340 */
[----:B------:R-:W-:Y:S04]  /*7370*/  UISETP.NE.U32.AND UP0, UPT, UR7, URZ, UPT ;  /* 0x000000ff0700728c */ /* 0x000fe8000bf05070 */
[----:B------:R-:W-:Y:S01]  /*7380*/  ISETP.NE.U32.AND P2, PT, RZ, UR5, PT ;  /* 0x00000005ff007c0c */ /* 0x000fe2000bf45070 */
[----:B------:R-:W-:Y:S01]  /*7390*/  UISETP.NE.AND.EX UP1, UPT, UR6, URZ, UPT, UP0 ;  /* 0x000000ff0600728c */ /* 0x000fe2000bf25300 */
[----:B------:R-:W-:Y:S01]  /*73a0*/  PLOP3.LUT P1, PT, PT, PT, UP2, 0x80, 0x8 ;  /* 0x000000000008781c */ /* 0x000fe20003f2f028 */
[----:B------:R-:W-:Y:S01]  /*73b0*/  UPLOP3.LUT UP0, UPT, UPT, UPT, UPT, 0x40, 0x4 ;  /* 0x000000000004789c */ /* 0x000fe20003f0e870 */
[----:B------:R-:W-:Y:S01]  /*73c0*/  ISETP.NE.AND.EX P2, PT, RZ, UR4, PT, P2 ;  /* 0x00000004ff007c0c */ /* 0x000fe2000bf45320 */
[----:B------:R-:W-:Y:S06]  /*73d0*/  @UP2 UPLOP3.LUT UP0, UPT, UPT, UPT, UP1, 0x80, 0x8 ;  /* 0x000000000008289c */ /* 0x000fec0003f0f010 */
[----:B------:R-:W-:Y:S01]  /*73e0*/  PLOP3.LUT P0, PT, PT, PT, UP0, 0x80, 0x8 ;  /* 0x000000000008781c */ /* 0x000fe20003f0f008 */
[----:B------:R-:W-:Y:S01]  /*73f0*/  @!UPT UIADD3 URZ, UPT, UPT, URZ, URZ, URZ ;  /* 0x000000fffffff290 */ /* 0x000fe2000fffe0ff */
[----:B------:R-:W-:Y:S11]  /*7400*/  BRA.U !UP1, `(.L_x_97) ;  /* 0x0000000109487547 */ /* 0x000ff6000b800000 */
[----:B------:R-:W2:Y:S01]  /*7410*/  LDCU.64 UR8, c[0x0][0x358] ;  /* 0x00006b00ff0877ac */ /* 0x000ea20008000a00 */
[----:B------:R-:W-:Y:S01]  /*7420*/  R2UR UR5, R88 ;  /* 0x00000000580572ca */ /* 0x000fe200000e0000 */
[----:B------:R-:W-:Y:S01]  /*7430*/  IMAD.MOV.U32 R85, RZ, RZ, 0x1 ;  /* 0x00000001ff557424 */ /* 0x000fe200078e00ff */
[----:B------:R-:W-:Y:S01]  /*7440*/  R2UR UR4, R87 ;  /* 0x00000000570472ca */ /* 0x000fe200000e0000 */
[----:B------:R-:W-:Y:S01]  /*7450*/  IMAD.MOV.U32 R0, RZ, RZ, 0x1 ;  /* 0x00000001ff007424 */ /* 0x000fe200078e00ff */
[----:B------:R-:W-:Y:S09]  /*7460*/  R2UR UR6, R90 ;  /* 0x000000005a0672ca */ /* 0x000ff200000e0000 */
[----:B------:R-:W-:Y:S04]  /*7470*/  UISETP.NE.U32.AND UP0, UPT, UR5, URZ, UPT ;  /* 0x000000ff0500728c */ /* 0x000fe8000bf05070 */
[----:B------:R-:W-:Y:S06]  /*7480*/  UISETP.NE.AND.EX UP0, UPT, UR4, URZ, UPT, UP0 ;  /* 0x000000ff0400728c */ /* 0x000fec000bf05300 */
[----:B------:R-:W-:Y:S05]  /*7490*/  PLOP3.LUT P3, PT, PT, PT, UP0, 0x80, 0x8 ;  /* 0x000000000008781c */ /* 0x000fea0003f6f008 */
[----:B------:R-:W3:Y:S01]  /*74a0*/  @UP0 LDCU.64 UR4, c[0x0][0xc88] ;  /* 0x00019100ff0407ac */ /* 0x000ee20008000a00 */
[----:B------:R-:W-:Y:S07]  /*74b0*/  @UP0 UIMAD UR6, UR52, UR6, URZ ;  /* 0x00000006340602a4 */ /* 0x000fee000f8e02ff */
[----:B------:R-:W-:Y:S01]  /*74c0*/  @!P3 PRMT R85, R0, 0x7610, R85 ;  /* 0x000076100055b816 */ /* 0x000fe20000000055 */
[----:B---3--:R-:W-:Y:S06]  /*74d0*/  @UP0 UIMAD.WIDE UR4, UR6, 0x4, UR4 ;  /* 0x00000004060408a5 */ /* 0x008fec000f8e0204 */
[----:B------:R-:W-:Y:S02]  /*74e0*/  IMAD.U32 R2, RZ, RZ, UR4 ;  /* 0x00000004ff027e24 */ /* 0x000fe4000f8e00ff */
[----:B------:R-:W-:Y:S03]  /*74f0*/  IMAD.U32 R3, RZ, RZ, UR5 ;  /* 0x00000005ff037e24 */ /* 0x000fe6000f8e00ff */
[----:B------:R-:W3:Y:S02]  /*7500*/  @!UP0 LDCU UR4, c[0x0][0xc80] ;  /* 0x00019000ff0487ac */ /* 0x000ee40008000800 */
[----:B--2--5:R2:W5:Y:S02]  /*7510*/  @P3 LDG.E R45, desc[UR8][R2.64] ;  /* 0x00000008022d3981 */ /* 0x024564000c1e1900 */
[----:B--23--:R-:W-:Y:S02]  /*7520*/  @!P3 IMAD.U32 R45, RZ, RZ, UR4 ;  /* 0x00000004ff2dbe24 */ /* 0x00cfe4000f8e00ff */
.L_x_97:
[----:B------:R-:W-:Y:S05]  /*7530*/  @!P4 BRA `(.L_x_98) ;  /* 0x000000000024c947 */ /* 0x000fea0003800000 */
[----:B------:R-:W-:Y:S01]  /*7540*/  ISETP.NE.U32.AND P3, PT, R72, RZ, PT ;  /* 0x000000ff4800720c */ /* 0x000fe20003f65070 */
[----:B------:R-:W2:Y:S03]  /*7550*/  LDCU.64 UR4, c[0x0][0x358] ;  /* 0x00006b00ff0477ac */ /* 0x000ea60008000a00 */
[----:B------:R-:W-:Y:S11]  /*7560*/  ISETP.NE.AND.EX P3, PT, R73, RZ, PT, P3 ;  /* 0x000000ff4900720c */ /* 0x000ff60003f65330 */
[----:B------:R-:W-:Y:S02]  /*7570*/  @!UPT UIADD3 URZ, UPT, UPT, URZ, URZ, URZ ;  /* 0x000000fffffff290 */ /* 0x000fe4000fffe0ff */
[----:B------:R-:W3:Y:S01]  /*7580*/  @P3 LDC.64 R2, c[0x0][0xca8] ;  /* 0x00032a00ff023b82 */ /* 0x000ee20000000a00 */
[----:B------:R-:W-:Y:S04]  /*7590*/  @P3 IMAD R0, R74, UR52, RZ ;  /* 0x000000344a003c24 */ /* 0x000fe8000f8e02ff */
[----:B---3--:R-:W-:Y:S05]  /*75a0*/  @P3 IMAD.WIDE R2, R0, 0x4, R2 ;  /* 0x0000000400023825 */ /* 0x008fea00078e0202 */
[----:B--2--5:R2:W5:Y:S02]  /*75b0*/  @P3 LDG.E R43, desc[UR4][R2.64] ;  /* 0x00000004022b3981 */ /* 0x024564000c1e1900 */
[----:B--2---:R-:W3:Y:S02]  /*75c0*/  @!P3 LDC R43, c[0x0][0xca0] ;  /* 0x00032800ff2bbb82 */ /* 0x004ee40000000800 */
.L_x_98:
[----:B-----5:R-:W-:Y:S01]  /*75d0*/  FSETP.NEU.AND P3, PT, R45, RZ, PT ;  /* 0x000000ff2d00720b */ /* 0x020fe20003f6d000 */
[----:B------:R-:W-:Y:S01]  /*75e0*/  ULOP3.LUT UR4, UR54, 0x1, URZ, 0x3c, !UPT ;  /* 0x0000000136047892 */ /* 0x000fe2000f8e3cff */
[----:B------:R-:W-:Y:S01]  /*75f0*/  SEL R4, RZ, 0xffffffff, P2 ;  /* 0xffffffffff047807 */ /* 0x000fe20001000000 */
[----:B------:R-:W-:Y:S01]  /*7600*/  IMAD.U32 R51, RZ, RZ, UR44 ;  /* 0x0000002cff337e24 */ /* 0x000fe2000f8e00ff */
[----:B------:R-:W-:Y:S01]  /*7610*/  @P1 LOP3.LUT P2, RZ, R85, 0xff, RZ, 0xc0, !PT ;  /* 0x000000ff55ff1812 */ /* 0x000fe2000784c0ff */
[----:B------:R-:W-:Y:S01]  /*7620*/  IMAD.MOV.U32 R99, RZ, RZ, 0x10 ;  /* 0x00000010ff637424 */ /* 0x000fe200078e00ff */
[----:B------:R-:W-:Y:S01]  /*7630*/  @P1 SEL R0, RZ, 0xffffffff, P3 ;  /* 0xffffffffff001807 */ /* 0x000fe20001800000 */
[----:B------:R-:W-:Y:S01]  /*7640*/  IMAD.U32 R113, RZ, RZ, UR4 ;  /* 0x00000004ff717e24 */ /* 0x000fe2000f8e00ff */
[----:B------:R-:W-:Y:S01]  /*7650*/  LEA R105, R80, UR43, 0x3 ;  /* 0x0000002b50697c11 */ /* 0x000fe2000f8e18ff */
[----:B------:R-:W-:Y:S01]  /*7660*/  IMAD.SHL.U32 R104, R82, 0x2, RZ ;  /* 0x0000000252687824 */ /* 0x000fe200078e00ff */
[----:B------:R-:W-:Y:S01]  /*7670*/  @P0 SEL R0, R4, R0, !P2 ;  /* 0x0000000004000207 */ /* 0x000fe20005000000 */
[----:B------:R-:W-:Y:S01]  /*7680*/  IMAD.SHL.U32 R51, R51, 0x1000, RZ ;  /* 0x0000100033337824 */ /* 0x000fe200078e00ff */
[----:B------:R-:W-:Y:S01]  /*7690*/  PLOP3.LUT P2, PT, PT, PT, UP1, 0x80, 0x8 ;  /* 0x000000000008781c */ /* 0x000fe20003f4f018 */
[----:B------:R-:W-:Y:S01]  /*76a0*/  BSSY B1, `(.L_x_99) ;  /* 0x000003b000017945 */ /* 0x000fe20003800000 */
[----:B------:R-:W-:Y:S01]  /*76b0*/  @P1 LOP3.LUT R0, R0, 0x1, RZ, 0xc0, !PT ;  /* 0x0000000100001812 */ /* 0x000fe200078ec0ff */
[----:B------:R-:W-:Y:S01]  /*76c0*/  IMAD.MOV.U32 R112, RZ, RZ, 0x1 ;  /* 0x00000001ff707424 */ /* 0x000fe200078e00ff */
[----:B------:R-:W-:Y:S01]  /*76d0*/  LOP3.LUT P4, R76, R85, 0xff, RZ, 0xc0, !PT ;  /* 0x000000ff554c7812 */ /* 0x000fe2000788c0ff */
[----:B------:R-:W-:Y:S01]  /*76e0*/  IMAD R106, R80, 0x40, R81 ;  /* 0x00000040506a7824 */ /* 0x000fe200078e0251 */
[----:B------:R-:W-:Y:S01]  /*76f0*/  ISETP.NE.U32.OR P5, PT, R0, 0x1, !P1 ;  /* 0x000000010000780c */ /* 0x000fe20004fa5470 */
[----:B------:R-:W-:Y:S01]  /*7700*/  IMAD.U32 R0, RZ, RZ, UR44 ;  /* 0x0000002cff007e24 */ /* 0x000fe2000f8e00ff */
[----:B------:R-:W-:Y:S01]  /*7710*/  SEL R3, RZ, 0xffffffff, P3 ;  /* 0xffffffffff037807 */ /* 0x000fe20001800000 */
[----:B------:R-:W-:Y:S01]  /*7720*/  IMAD.U32 R107, RZ, RZ, UR44 ;  /* 0x0000002cff6b7e24 */ /* 0x000fe2000f8e00ff */
[----:B------:R-:W-:Y:S02]  /*7730*/  LOP3.LUT P6, RZ, R83, 0x40, RZ, 0xc0, !PT ;  /* 0x0000004053ff7812 */ /* 0x000fe400078cc0ff */
[----:B------:R-:W-:Y:S02]  /*7740*/  CS2R R70, SRZ ;  /* 0x0000000000467805 */ /* 0x000fe4000001ff00 */
[----:B------:R-:W-:Y:S02]  /*7750*/  LEA R0, R0, UR43, 0x3 ;  /* 0x0000002b00007c11 */ /* 0x000fe4000f8e18ff */
[----:B------:R-:W-:Y:S02]  /*7760*/  CS2R R68, SRZ ;  /* 0x0000000000447805 */ /* 0x000fe4000001ff00 */
[----:B------:R-:W-:Y:S02]  /*7770*/  @P2 SEL R3, R4, R3, !P4 ;  /* 0x0000000304032207 */ /* 0x000fe40006000000 */
[----:B------:R-:W-:Y:S02]  /*7780*/  CS2R R66, SRZ ;  /* 0x0000000000427805 */ /* 0x000fe4000001ff00 */
[----:B------:R-:W-:Y:S02]  /*7790*/  SEL R99, R99, 0xfffffff0, !P6 ;  /* 0xfffffff063637807 */ /* 0x000fe40007000000 */
[----:B------:R-:W-:Y:S02]  /*77a0*/  CS2R R64, SRZ ;  /* 0x0000000000407805 */ /* 0x000fe4000001ff00 */
[----:B------:R-:W-:Y:S02]  /*77b0*/  LOP3.LUT R3, R3, 0x1, RZ, 0xc0, !PT ;  /* 0x0000000103037812 */ /* 0x000fe400078ec0ff */
[----:B------:R-:W-:Y:S02]  /*77c0*/  CS2R R58, SRZ ;  /* 0x00000000003a7805 */ /* 0x000fe4000001ff00 */
[----:B------:R-:W-:Y:S02]  /*77d0*/  @P5 SHF.L.U32 R2, R113, 0x1f, RZ ;  /* 0x0000001f71025819 */ /* 0x000fe400000006ff */
[----:B------:R-:W-:Y:S02]  /*77e0*/  CS2R R56, SRZ ;  /* 0x0000000000387805 */ /* 0x000fe4000001ff00 */
[----:B------:R-:W-:Y:S02]  /*77f0*/  IADD3 R50, PT, PT, R51, UR43, R104 ;  /* 0x0000002b33327c10 */ /* 0x000fe4000fffe068 */
[----:B------:R-:W-:Y:S01]  /*7800*/  CS2R R54, SRZ ;  /* 0x0000000000367805 */ /* 0x000fe2000001ff00 */
[----:B------:R2:W4:Y:S01]  /*7810*/  @P5 SYNCS.PHASECHK.TRANS64.TRYWAIT P1, [R0+URZ+0x40], R2 ;  /* 0x00004002000055a7 */ /* 0x00052200080211ff */
[----:B------:R-:W-:Y:S02]  /*7820*/  ISETP.NE.U32.AND P2, PT, R3, 0x1, PT ;  /* 0x000000010300780c */ /* 0x000fe40003f45070 */
[----:B------:R-:W-:Y:S02]  /*7830*/  CS2R R52, SRZ ;  /* 0x0000000000347805 */ /* 0x000fe4000001ff00 */
[----:B------:R-:W-:Y:S01]  /*7840*/  P2R R98, PR, RZ, 0x20 ;  /* 0x00000020ff627803 */ /* 0x000fe20000000000 */
[----:B------:R-:W-:Y:S01]  /*7850*/  IMAD.IADD R49, R50, 0x1, R99 ;  /* 0x0000000132317824 */ /* 0x000fe200078e0263 */
[----:B------:R-:W-:Y:S02]  /*7860*/  P2R R114, PR, RZ, 0x4 ;  /* 0x00000004ff727803 */ /* 0x000fe40000000000 */
[----:B--2---:R-:W-:Y:S04]  /*7870*/  SHF.L.U32 R2, R79, 0x1f, RZ ;  /* 0x0000001f4f027819 */ /* 0x004fe800000006ff */
[----:B------:R2:W1:Y:S01]  /*7880*/  SYNCS.PHASECHK.TRANS64.TRYWAIT P0, [R105+URZ+0xa0], R2 ;  /* 0x0000a002690075a7 */ /* 0x00046200080011ff */
[----:B----4-:R-:W-:Y:S01]  /*7890*/  @P5 SEL R112, RZ, 0x1, !P1 ;  /* 0x00000001ff705807 */ /* 0x010fe20004800000 */
[----:B--2---:R-:W-:Y:S06]  /*78a0*/  @!P5 BRA `(.L_x_100) ;  /* 0x000000000068d947 */ /* 0x004fec0003800000 */
[----:B------:R-:W-:Y:S01]  /*78b0*/  ISETP.NE.AND P1, PT, R112, RZ, PT ;  /* 0x000000ff7000720c */ /* 0x000fe20003f25270 */
[----:B------:R-:W-:Y:S01]  /*78c0*/  BSSY B0, `(.L_x_101) ;  /* 0x000000d000007945 */ /* 0x000fe20003800000 */
[----:B------:R-:W-:Y:S02]  /*78d0*/  CS2R R54, SRZ ;  /* 0x0000000000367805 */ /* 0x000fe4000001ff00 */
[----:B------:R-:W-:Y:S02]  /*78e0*/  CS2R R52, SRZ ;  /* 0x0000000000347805 */ /* 0x000fe4000001ff00 */
[----:B------:R-:W-:Y:S02]  /*78f0*/  CS2R R58, SRZ ;  /* 0x00000000003a7805 */ /* 0x000fe4000001ff00 */
[----:B------:R-:W-:Y:S02]  /*7900*/  CS2R R56, SRZ ;  /* 0x0000000000387805 */ /* 0x000fe4000001ff00 */
[----:B------:R-:W-:Y:S02]  /*7910*/  CS2R R66, SRZ ;  /* 0x0000000000427805 */ /* 0x000fe4000001ff00 */
[----:B------:R-:W-:Y:S02]  /*7920*/  CS2R R64, SRZ ;  /* 0x0000000000407805 */ /* 0x000fe4000001ff00 */
[----:B------:R-:W-:Y:S02]  /*7930*/  CS2R R70, SRZ ;  /* 0x0000000000467805 */ /* 0x000fe4000001ff00 */
[----:B------:R-:W-:Y:S01]  /*7940*/  CS2R R68, SRZ ;  /* 0x0000000000447805 */ /* 0x000fe2000001ff00 */
[----:B------:R-:W-:Y:S06]  /*7950*/  @P1 BRA `(.L_x_102) ;  /* 0x00000000000c1947 */ /* 0x000fec0003800000 */
[----:B------:R-:W-:Y:S04]  /*7960*/  SHF.L.U32 R3, R113, 0x1f, RZ ;  /* 0x0000001f71037819 */ /* 0x000fe800000006ff */
[----:B------:R-:W2:Y:S02]  /*7970*/  SYNCS.PHASECHK.TRANS64.TRYWAIT P1, [R0+URZ+0x40], R3 ;  /* 0x00004003000075a7 */ /* 0x000ea400080211ff */
[----:B--2---:R-:W-:Y:S05]  /*7980*/  @!P1 BRA `(.L_x_103) ;  /* 0x0000004800b49947 */ /* 0x004fea0003800000 */
.L_x_102:
[----:B-1----:R-:W-:Y:S05]  /*7990*/  BSYNC B0 ;  /* 0x0000000000007941 */ /* 0x002fea0003800000 */
.L_x_101:
[----:B------:R-:W-:Y:S01]  /*79a0*/  ISETP.NE.AND P1, PT, R114, RZ, PT ;  /* 0x000000ff7200720c */ /* 0x000fe20003f25270 */
[----:B------:R-:W-:Y:S04]  /*79b0*/  UIADD3 UR4, UPT, UPT, UR44, 0x1, URZ ;  /* 0x000000012c047890 */ /* 0x000fe8000fffe0ff */
[----:B------:R-:W-:Y:S04]  /*79c0*/  UISETP.NE.AND UP0, UPT, UR4, 0x3, UPT ;  /* 0x000000030400788c */ /* 0x000fe8000bf05270 */
[----:B------:R-:W-:Y:S02]  /*79d0*/  USEL UR5, URZ, 0x1, UP0 ;  /* 0x00000001ff057887 */ /* 0x000fe40008000000 */
[----:B------:R-:W-:Y:S02]  /*79e0*/  USEL UR4, UR4, URZ, UP0 ;  /* 0x000000ff04047287 */ /* 0x000fe40008000000 */
[----:B------:R4:W1:Y:S02]  /*79f0*/  @P1 LDS.128 R52, [R50+0x200] ;  /* 0x0002000032341984 */ /* 0x0008640000000c00 */
[----:B------:R-:W-:Y:S02]  /*7a00*/  LOP3.LUT R113, R113, UR5, RZ, 0x3c, !PT ;  /* 0x0000000571717c12 */ /* 0x000fe4000f8e3cff */
[----:B------:R4:W1:Y:S01]  /*7a10*/  @P1 LDS.128 R56, [R49+0x200] ;  /* 0x0002000031381984 */ /* 0x0008620000000c00 */
[----:B------:R-:W-:Y:S03]  /*7a20*/  IMAD.U32 R107, RZ, RZ, UR4 ;  /* 0x00000004ff6b7e24 */ /* 0x000fe6000f8e00ff */
[----:B------:R4:W1:Y:S04]  /*7a30*/  @P1 LDS.128 R64, [R50+0xa00] ;  /* 0x000a000032401984 */ /* 0x0008680000000c00 */
[----:B------:R4:W1:Y:S02]  /*7a40*/  @P1 LDS.128 R68, [R49+0xa00] ;  /* 0x000a000031441984 */ /* 0x0008640000000c00 */
.L_x_100:
[----:B-1----:R-:W-:Y:S05]  /*7a50*/  BSYNC B1 ;  /* 0x0000000000017941 */ /* 0x002fea0003800000 */
.L_x_99:
[----:B------:R-:W-:Y:S01]  /*7a60*/  HFMA2 R39, -RZ, RZ, 0, 0 ;  /* 0x00000000ff277431 */ /* 0x000fe200000001ff */
[----:B--2---:R-:W-:Y:S01]  /*7a70*/  SHF.R.U32.HI R0, RZ, 0x15, R106 ;  /* 0x00000015ff007819 */ /* 0x004fe2000001166a */
[----:B------:R-:W-:Y:S06]  /*7a80*/  @P0 BRA `(.L_x_104) ;  /* 0x0000000000080947 */ /* 0x000fec0003800000 */
[----:B------:R-:W1:Y:S02]  /*7a90*/  SYNCS.PHASECHK.TRANS64.TRYWAIT P0, [R105+URZ+0xa0], R2 ;  /* 0x0000a002690075a7 */ /* 0x000e6400080011ff */
[----:B-1----:R-:W-:Y:S05]  /*7aa0*/  @!P0 BRA `(.L_x_105) ;  /* 0x0000004800808947 */ /* 0x002fea0003800000 */
.L_x_104:
[----:B-1----:R-:W-:Y:S01]  /*7ab0*/  LOP3.LUT R2, R0, 0x3, RZ, 0xc0, !PT ;  /* 0x0000000300027812 */ /* 0x002fe200078ec0ff */
[----:B------:R-:W-:Y:S01]  /*7ac0*/  IMAD.MOV.U32 R38, RZ, RZ, RZ ;  /* 0x000000ffff267224 */ /* 0x000fe200078e00ff */
[----:B------:R-:W-:Y:S02]  /*7ad0*/  CS2R R36, SRZ ;  /* 0x0000000000247805 */ /* 0x000fe4000001ff00 */
[----:B------:R-:W-:Y:S02]  /*7ae0*/  CS2R R34, SRZ ;  /* 0x0000000000227805 */ /* 0x000fe4000001ff00 */
[----:B------:R-:W-:Y:S02]  /*7af0*/  ISETP.NE.AND P0, PT, R84, R2, PT ;  /* 0x000000025400720c */ /* 0x000fe40003f05270 */
[----:B------:R-:W-:Y:S02]  /*7b00*/  CS2R R32, SRZ ;  /* 0x0000000000207805 */ /* 0x000fe4000001ff00 */
        /* <DEDUP_REMOVED lines=13> */
[----:B------:R-:W-:Y:S11]  /*7be0*/  LOP3.LUT P0, RZ, R0, 0x3, R86, 0x48, !PT ;  /* 0x0000000300ff7812 */ /* 0x000ff60007804856 */
[----:B------:R-:W-:Y:S02]  /*7bf0*/  @!UPT UIADD3 URZ, UPT, UPT, URZ, URZ, URZ ;  /* 0x000000fffffff290 */ /* 0x000fe4000fffe0ff */
[----:B------:R-:W-:Y:S05]  /*7c00*/  @!P0 BRA `(.L_x_107) ;  /* 0x0000000000408947 */ /* 0x000fea0003800000 */
[----:B------:R-:W1:Y:S01]  /*7c10*/  LDCU.64 UR8, c[0x4][0x70] ;  /* 0x01000e00ff0877ac */ /* 0x000e620008000a00 */
[----:B------:R-:W-:Y:S01]  /*7c20*/  MOV R15, 0x0 ;  /* 0x00000000000f7802 */ /* 0x000fe20000000f00 */
[----:B------:R-:W-:Y:S02]  /*7c30*/  HFMA2 R12, -RZ, RZ, 0, 5.9604644775390625e-08 ;  /* 0x00000001ff0c7431 */ /* 0x000fe400000001ff */
[----:B------:R-:W-:Y:S02]  /*7c40*/  IMAD.MOV.U32 R8, RZ, RZ, 0x192 ;  /* 0x00000192ff087424 */ /* 0x000fe400078e00ff */
[----:B------:R-:W-:Y:S01]  /*7c50*/  IMAD.MOV.U32 R13, RZ, RZ, RZ ;  /* 0x000000ffff0d7224 */ /* 0x000fe200078e00ff */
[----:B------:R-:W2:Y:S01]  /*7c60*/  LDCU.64 UR6, c[0x4][0x78] ;  /* 0x01000f00ff0677ac */ /* 0x000ea20008000a00 */
[----:B------:R-:W3:Y:S01]  /*7c70*/  LDC.64 R14, c[0x4][R15] ;  /* 0x010000000f0e7b82 */ /* 0x000ee20000000a00 */
[----:B------:R-:W5:Y:S01]  /*7c80*/  LDCU.64 UR4, c[0x4][0x10] ;  /* 0x01000200ff0477ac */ /* 0x000f620008000a00 */
[----:B-1----:R-:W-:Y:S01]  /*7c90*/  MOV R5, UR9 ;  /* 0x0000000900057c02 */ /* 0x002fe20008000f00 */
[----:B------:R-:W-:Y:S01]  /*7ca0*/  IMAD.U32 R4, RZ, RZ, UR8 ;  /* 0x00000008ff047e24 */ /* 0x000fe2000f8e00ff */
[----:B--2---:R-:W-:Y:S01]  /*7cb0*/  MOV R7, UR7 ;  /* 0x0000000700077c02 */ /* 0x004fe20008000f00 */
[----:B------:R-:W-:Y:S01]  /*7cc0*/  IMAD.U32 R6, RZ, RZ, UR6 ;  /* 0x00000006ff067e24 */ /* 0x000fe2000f8e00ff */
[----:B-----5:R-:W-:Y:S01]  /*7cd0*/  MOV R11, UR5 ;  /* 0x00000005000b7c02 */ /* 0x020fe20008000f00 */
[----:B------:R-:W-:Y:S02]  /*7ce0*/  IMAD.U32 R10, RZ, RZ, UR4 ;  /* 0x00000004ff0a7e24 */ /* 0x000fe4000f8e00ff */
[----:B------:R-:W-:Y:S07]  /*7cf0*/  LEPC R20, `(.L_x_107) ;  /* 0x000000001014794e */ /* 0x000fee0000000000 */
[----:B---34-:R-:W-:Y:S05]  /*7d00*/  CALL.ABS.NOINC R14 ;  /* 0x000000000e007343 */ /* 0x018fea0003c00000 */
.L_x_107:
[----:B------:R-:W-:Y:S05]  /*7d10*/  WARPSYNC.ALL ;  /* 0x0000000000007948 */ /* 0x000fea0003800000 */
[C---:B------:R-:W-:Y:S01]  /*7d20*/  R2UR UR4, R106.reuse ;  /* 0x000000006a0472ca */ /* 0x040fe200000e0000 */
[----:B------:R-:W-:Y:S05]  /*7d30*/  VIADD R0, R106, 0x20 ;  /* 0x000000206a007836 */ /* 0x000fea0000000000 */
[----:B------:R-:W-:Y:S04]  /*7d40*/  SHF.R.U32.HI R0, RZ, 0x15, R0 ;  /* 0x00000015ff007819 */ /* 0x000fe80000011600 */
[----:B------:R-:W-:Y:S03]  /*7d50*/  LOP3.LUT P0, RZ, R0, 0x3, R86, 0x48, !PT ;  /* 0x0000000300ff7812 */ /* 0x000fe60007804856 */
[----:B------:R-:W1:Y:S10]  /*7d60*/  LDTM.x16 R24, tmem[UR4] ;  /* 0x00000004001879ee */ /* 0x000e740008240000 */
[----:B-1----:R-:W-:Y:S05]  /*7d70*/  @!P0 BRA `(.L_x_108) ;  /* 0x0000000000408947 */ /* 0x002fea0003800000 */
        /* <DEDUP_REMOVED lines=16> */
.L_x_108:
[----:B------:R-:W-:Y:S05]  /*7e80*/  WARPSYNC.ALL ;  /* 0x0000000000007948 */ /* 0x000fea0003800000 */
[----:B------:R-:W-:Y:S11]  /*7e90*/  R2UR UR4, R106 ;  /* 0x000000006a0472ca */ /* 0x000ff600000e0000 */
[----:B------:R-:W-:Y:S02]  /*7ea0*/  @!UPT UIADD3 URZ, UPT, UPT, URZ, URZ, URZ ;  /* 0x000000fffffff290 */ /* 0x000fe4000fffe0ff */
[----:B------:R-:W1:Y:S02]  /*7eb0*/  LDTM.x16 R4, tmem[UR4+0x20] ;  /* 0x00002004000479ee */ /* 0x000e640008240000 */
[----:B-1----:R-:W-:Y:S01]  /*7ec0*/  NOP ;  /* 0x0000000000007918 */ /* 0x002fe20000000000 */
.L_x_106:
[----:B------:R-:W-:Y:S01]  /*7ed0*/  SHF.L.U32 R20, R52, 0x10, RZ ;  /* 0x0000001034147819 */ /* 0x000fe200000006ff */
[C---:B---3--:R-:W-:Y:S01]  /*7ee0*/  FMUL R0, R43.reuse, R24 ;  /* 0x000000182b007220 */ /* 0x048fe20000400000 */
[----:B------:R-:W-:Y:S01]  /*7ef0*/  ISETP.NE.AND P0, PT, R84, R2, PT ;  /* 0x000000025400720c */ /* 0x000fe20003f05270 */
[----:B------:R-:W-:Y:S01]  /*7f00*/  FMUL R2, R43, R25 ;  /* 0x000000192b027220 */ /* 0x000fe20000400000 */
[----:B------:R-:W-:Y:S01]  /*7f10*/  LOP3.LUT R21, R52, 0xffff0000, RZ, 0xc0, !PT ;  /* 0xffff000034157812 */ /* 0x000fe200078ec0ff */
[----:B------:R-:W-:Y:S01]  /*7f20*/  FFMA R0, R45, R20, R0 ;  /* 0x000000142d007223 */ /* 0x000fe20000000000 */
[----:B------:R-:W-:Y:S01]  /*7f30*/  SHF.L.U32 R22, R53, 0x10, RZ ;  /* 0x0000001035167819 */ /* 0x000fe200000006ff */
[----:B------:R-:W-:Y:S01]  /*7f40*/  FMUL R3, R43, R26 ;  /* 0x0000001a2b037220 */ /* 0x000fe20000400000 */
[----:B------:R-:W-:Y:S01]  /*7f50*/  LOP3.LUT R23, R53, 0xffff0000, RZ, 0xc0, !PT ;  /* 0xffff000035177812 */ /* 0x000fe200078ec0ff */
[----:B------:R-:W-:Y:S01]  /*7f60*/  FFMA R2, R45, R21, R2 ;  /* 0x000000152d027223 */ /* 0x000fe20000000002 */
[C---:B------:R-:W-:Y:S01]  /*7f70*/  SHF.L.U32 R40, R54.reuse, 0x10, RZ ;  /* 0x0000001036287819 */ /* 0x040fe200000006ff */
[----:B------:R-:W-:Y:S01]  /*7f80*/  FMUL R20, R43, R27 ;  /* 0x0000001b2b147220 */ /* 0x000fe20000400000 */
[----:B------:R-:W-:Y:S01]  /*7f90*/  LOP3.LUT R41, R54, 0xffff0000, RZ, 0xc0, !PT ;  /* 0xffff000036297812 */ /* 0x000fe200078ec0ff */
[----:B------:R-:W-:Y:S01]  /*7fa0*/  FFMA R3, R45, R22, R3 ;  /* 0x000000162d037223 */ /* 0x000fe20000000003 */
[----:B------:R-:W-:Y:S01]  /*7fb0*/  F2FP.BF16.F32.PACK_AB R60, R2, R0 ;  /* 0x00000000023c723e */ /* 0x000fe200000010ff */
[----:B------:R-:W-:Y:S01]  /*7fc0*/  FMUL R21, R43, R28 ;  /* 0x0000001c2b157220 */ /* 0x000fe20000400000 */
[----:B------:R-:W-:Y:S01]  /*7fd0*/  LOP3.LUT R42, R69, 0xffff0000, RZ, 0xc0, !PT ;  /* 0xffff0000452a7812 */ /* 0x000fe200078ec0ff */
[----:B------:R-:W-:Y:S01]  /*7fe0*/  FMUL R22, R43, R29 ;  /* 0x0000001d2b167220 */ /* 0x000fe20000400000 */
[----:B------:R-:W-:Y:S01]  /*7ff0*/  SHF.L.U32 R44, R70, 0x10, RZ ;  /* 0x00000010462c7819 */ /* 0x000fe200000006ff */
[----:B------:R-:W-:Y:S01]  /*8000*/  FFMA R20, R45, R23, R20 ;  /* 0x000000172d147223 */ /* 0x000fe20000000014 */
[----:B------:R-:W-:Y:S01]  /*8010*/  SHF.L.U32 R23, R55, 0x10, RZ ;  /* 0x0000001037177819 */ /* 0x000fe200000006ff */
[----:B------:R-:W-:Y:S01]  /*8020*/  FFMA R21, R45, R40, R21 ;  /* 0x000000282d157223 */ /* 0x000fe20000000015 */
[----:B------:R-:W-:Y:S01]  /*8030*/  LOP3.LUT R40, R55, 0xffff0000, RZ, 0xc0, !PT ;  /* 0xffff000037287812 */ /* 0x000fe200078ec0ff */
[----:B------:R-:W-:Y:S01]  /*8040*/  FFMA R22, R45, R41, R22 ;  /* 0x000000292d167223 */ /* 0x000fe20000000016 */
[----:B------:R-:W-:Y:S01]  /*8050*/  F2FP.BF16.F32.PACK_AB R61, R20, R3 ;  /* 0x00000003143d723e */ /* 0x000fe200000010ff */
[C---:B------:R-:W-:Y:S01]  /*8060*/  FMUL R0, R43.reuse, R30 ;  /* 0x0000001e2b007220 */ /* 0x040fe20000400000 */
[----:B------:R-:W-:Y:S01]  /*8070*/  LOP3.LUT R41, R58, 0xffff0000, RZ, 0xc0, !PT ;  /* 0xffff00003a297812 */ /* 0x000fe200078ec0ff */
[----:B------:R-:W-:Y:S01]  /*8080*/  FMUL R2, R43, R31 ;  /* 0x0000001f2b027220 */ /* 0x000fe20000400000 */
[----:B------:R-:W-:Y:S01]  /*8090*/  F2FP.BF16.F32.PACK_AB R62, R22, R21 ;  /* 0x00000015163e723e */ /* 0x000fe200000010ff */
[C---:B------:R-:W-:Y:S01]  /*80a0*/  FFMA R0, R45.reuse, R23, R0 ;  /* 0x000000172d007223 */ /* 0x040fe20000000000 */
[C---:B------:R-:W-:Y:S01]  /*80b0*/  SHF.L.U32 R22, R56.reuse, 0x10, RZ ;  /* 0x0000001038167819 */ /* 0x040fe200000006ff */
[----:B------:R-:W-:Y:S01]  /*80c0*/  FFMA R2, R45, R40, R2 ;  /* 0x000000282d027223 */ /* 0x000fe20000000002 */
[----:B------:R-:W-:Y:S01]  /*80d0*/  LOP3.LUT R23, R56, 0xffff0000, RZ, 0xc0, !PT ;  /* 0xffff000038177812 */ /* 0x000fe200078ec0ff */
[----:B------:R-:W-:Y:S01]  /*80e0*/  FMUL R3, R43, R32 ;  /* 0x000000202b037220 */ /* 0x000fe20000400000 */
[----:B------:R-:W-:Y:S01]  /*80f0*/  SHF.L.U32 R40, R57, 0x10, RZ ;  /* 0x0000001039287819 */ /* 0x000fe200000006ff */
[C---:B------:R-:W-:Y:S01]  /*8100*/  FMUL R20, R43.reuse, R33 ;  /* 0x000000212b147220 */ /* 0x040fe20000400000 */
[----:B------:R-:W-:Y:S01]  /*8110*/  F2FP.BF16.F32.PACK_AB R63, R2, R0 ;  /* 0x00000000023f723e */ /* 0x000fe200000010ff */
[----:B------:R-:W-:Y:S01]  /*8120*/  FMUL R21, R43, R34 ;  /* 0x000000222b157220 */ /* 0x000fe20000400000 */
[----:B------:R-:W-:Y:S01]  /*8130*/  LOP3.LUT R46, R70, 0xffff0000, RZ, 0xc0, !PT ;  /* 0xffff0000462e7812 */ /* 0x000fe200078ec0ff */
[----:B------:R-:W-:Y:S01]  /*8140*/  FFMA R3, R45, R22, R3 ;  /* 0x000000162d037223 */ /* 0x000fe20000000003 */
[----:B------:R-:W-:Y:S01]  /*8150*/  SHF.L.U32 R47, R71, 0x10, RZ ;  /* 0x00000010472f7819 */ /* 0x000fe200000006ff */
[----:B------:R-:W-:Y:S01]  /*8160*/  FFMA R20, R45, R23, R20 ;  /* 0x000000172d147223 */ /* 0x000fe20000000014 */
[----:B------:R-:W-:Y:S01]  /*8170*/  LOP3.LUT R23, R57, 0xffff0000, RZ, 0xc0, !PT ;  /* 0xffff000039177812 */ /* 0x000fe200078ec0ff */
[----:B------:R-:W-:Y:S01]  /*8180*/  FFMA R21, R45, R40, R21 ;  /* 0x000000282d157223 */ /* 0x000fe20000000015 */
[----:B------:R-:W-:Y:S01]  /*8190*/  SHF.L.U32 R40, R58, 0x10, RZ ;  /* 0x000000103a287819 */ /* 0x000fe200000006ff */
[C---:B------:R-:W-:Y:S01]  /*81a0*/  FMUL R0, R43.reuse, R35 ;  /* 0x000000232b007220 */ /* 0x040fe20000400000 */
[----:B------:R-:W-:Y:S01]  /*81b0*/  F2FP.BF16.F32.PACK_AB R100, R20, R3 ;  /* 0x000000031464723e */ /* 0x000fe200000010ff */
[----:B------:R-:W-:Y:S01]  /*81c0*/  FMUL R2, R43, R36 ;  /* 0x000000242b027220 */ /* 0x000fe20000400000 */
[----:B------:R-:W-:Y:S01]  /*81d0*/  LOP3.LUT R48, R71, 0xffff0000, RZ, 0xc0, !PT ;  /* 0xffff000047307812 */ /* 0x000fe200078ec0ff */
[----:B------:R-:W-:Y:S01]  /*81e0*/  FMUL R22, R43, R37 ;  /* 0x000000252b167220 */ /* 0x000fe20000400000 */
[----:B------:R-:W-:Y:S01]  /*81f0*/  ISETP.NE.AND P1, PT, R84, RZ, PT ;  /* 0x000000ff5400720c */ /* 0x000fe20003f25270 */
[----:B------:R-:W-:Y:S01]  /*8200*/  FFMA R0, R45, R23, R0 ;  /* 0x000000172d007223 */ /* 0x000fe20000000000 */
[----:B------:R-:W-:Y:S01]  /*8210*/  SHF.L.U32 R23, R59, 0x10, RZ ;  /* 0x000000103b177819 */ /* 0x000fe200000006ff */
[----:B------:R-:W-:Y:S01]  /*8220*/  FFMA R2, R45, R40, R2 ;  /* 0x000000282d027223 */ /* 0x000fe20000000002 */
[----:B------:R-:W-:Y:S01]  /*8230*/  LOP3.LUT R40, R59, 0xffff0000, RZ, 0xc0, !PT ;  /* 0xffff00003b287812 */ /* 0x000fe200078ec0ff */
[----:B------:R1:W-:Y:S01]  /*8240*/  @!P0 STS.128 [R50+0x200], R60 ;  /* 0x0002003c32008388 */ /* 0x0003e20000000c00 */
[----:B------:R-:W-:Y:S01]  /*8250*/  F2FP.BF16.F32.PACK_AB R101, R0, R21 ;  /* 0x000000150065723e */ /* 0x000fe200000010ff */
[----:B------:R-:W-:Y:S01]  /*8260*/  FFMA R22, R45, R41, R22 ;  /* 0x000000292d167223 */ /* 0x000fe20000000016 */
[----:B------:R-:W-:Y:S01]  /*8270*/  LOP3.LUT R41, R66, 0xffff0000, RZ, 0xc0, !PT ;  /* 0xffff000042297812 */ /* 0x000fe200078ec0ff */
[C---:B------:R-:W-:Y:S01]  /*8280*/  FMUL R3, R43.reuse, R38 ;  /* 0x000000262b037220 */ /* 0x040fe20000400000 */
[C---:B------:R-:W-:Y:S01]  /*8290*/  FMUL R20, R43.reuse, R39 ;  /* 0x000000272b147220 */ /* 0x040fe20000400000 */
        /* <DEDUP_REMOVED lines=8> */
[----:B------:R-:W-:Y:S01]  /*8320*/  FMUL R21, R43, R6 ;  /* 0x000000062b157220 */ /* 0x000fe20000400000 */
[C---:B------:R-:W-:Y:S01]  /*8330*/  FFMA R0, R45.reuse, R22, R0 ;  /* 0x000000162d007223 */ /* 0x040fe20000000000 */
[C---:B------:R-:W-:Y:S01]  /*8340*/  FFMA R2, R45.reuse, R23, R2 ;  /* 0x000000172d027223 */ /* 0x040fe20000000002 */
[----:B------:R-:W-:Y:S01]  /*8350*/  F2FP.BF16.F32.PACK_AB R103, R20, R3 ;  /* 0x000000031467723e */ /* 0x000fe200000010ff */
[----:B------:R-:W-:Y:S01]  /*8360*/  FFMA R21, R45, R40, R21 ;  /* 0x000000282d157223 */ /* 0x000fe20000000015 */
[----:B------:R-:W-:Y:S01]  /*8370*/  LOP3.LUT R23, R65, 0xffff0000, RZ, 0xc0, !PT ;  /* 0xffff000041177812 */ /* 0x000fe200078ec0ff */
[C---:B------:R-:W-:Y:S01]  /*8380*/  FMUL R3, R43.reuse, R7 ;  /* 0x000000072b037220 */ /* 0x040fe20000400000 */
[----:B------:R-:W-:Y:S01]  /*8390*/  SHF.L.U32 R40, R66, 0x10, RZ ;  /* 0x0000001042287819 */ /* 0x000fe200000006ff */
[----:B------:R1:W-:Y:S01]  /*83a0*/  @!P0 STS.128 [R49+0x200], R100 ;  /* 0x0002006431008388 */ /* 0x0003e20000000c00 */
[C---:B------:R-:W-:Y:S01]  /*83b0*/  FMUL R20, R43.reuse, R8 ;  /* 0x000000082b147220 */ /* 0x040fe20000400000 */
[----:B------:R-:W-:Y:S01]  /*83c0*/  FMUL R22, R43, R9 ;  /* 0x000000092b167220 */ /* 0x000fe20000400000 */
[C---:B------:R-:W-:Y:S01]  /*83d0*/  FFMA R3, R45.reuse, R23, R3 ;  /* 0x000000172d037223 */ /* 0x040fe20000000003 */
[----:B------:R-:W-:Y:S01]  /*83e0*/  F2FP.BF16.F32.PACK_AB R108, R2, R0 ;  /* 0x00000000026c723e */ /* 0x000fe200000010ff */
[----:B------:R-:W-:Y:S01]  /*83f0*/  FFMA R20, R45, R40, R20 ;  /* 0x000000282d147223 */ /* 0x000fe20000000014 */
[----:B------:R-:W-:Y:S01]  /*8400*/  SHF.L.U32 R23, R67, 0x10, RZ ;  /* 0x0000001043177819 */ /* 0x000fe200000006ff */
[----:B------:R-:W-:Y:S01]  /*8410*/  FMUL R0, R43, R10 ;  /* 0x0000000a2b007220 */ /* 0x000fe20000400000 */
[----:B------:R-:W-:Y:S01]  /*8420*/  LOP3.LUT R40, R67, 0xffff0000, RZ, 0xc0, !PT ;  /* 0xffff000043287812 */ /* 0x000fe200078ec0ff */
[----:B------:R-:W-:Y:S01]  /*8430*/  FFMA R22, R45, R41, R22 ;  /* 0x000000292d167223 */ /* 0x000fe20000000016 */
[----:B------:R-:W-:Y:S01]  /*8440*/  FMUL R2, R43, R11 ;  /* 0x0000000b2b027220 */ /* 0x000fe20000400000 */
[----:B------:R-:W-:Y:S01]  /*8450*/  FFMA R0, R45, R23, R0 ;  /* 0x000000172d007223 */ /* 0x000fe20000000000 */
[----:B------:R-:W-:Y:S01]  /*8460*/  F2FP.BF16.F32.PACK_AB R109, R3, R21 ;  /* 0x00000015036d723e */ /* 0x000fe200000010ff */
[----:B------:R-:W-:Y:S01]  /*8470*/  FMUL R3, R43, R12 ;  /* 0x0000000c2b037220 */ /* 0x000fe20000400000 */
[----:B------:R-:W-:Y:S01]  /*8480*/  FFMA R2, R45, R40, R2 ;  /* 0x000000282d027223 */ /* 0x000fe20000000002 */
[----:B------:R-:W-:Y:S01]  /*8490*/  SHF.L.U32 R23, R68, 0x10, RZ ;  /* 0x0000001044177819 */ /* 0x000fe200000006ff */
[C---:B------:R-:W-:Y:S01]  /*84a0*/  FMUL R21, R43.reuse, R14 ;  /* 0x0000000e2b157220 */ /* 0x040fe20000400000 */
[----:B------:R-:W-:Y:S01]  /*84b0*/  F2FP.BF16.F32.PACK_AB R110, R22, R20 ;  /* 0x00000014166e723e */ /* 0x000fe200000010ff */
[C---:B------:R-:W-:Y:S01]  /*84c0*/  FMUL R20, R43.reuse, R13 ;  /* 0x0000000d2b147220 */ /* 0x040fe20000400000 */
[----:B------:R-:W-:Y:S01]  /*84d0*/  LOP3.LUT R40, R68, 0xffff0000, RZ, 0xc0, !PT ;  /* 0xffff000044287812 */ /* 0x000fe200078ec0ff */
[----:B------:R-:W-:Y:S01]  /*84e0*/  FMUL R22, R43, R15 ;  /* 0x0000000f2b167220 */ /* 0x000fe20000400000 */
[----:B------:R-:W-:Y:S01]  /*84f0*/  SHF.L.U32 R41, R69, 0x10, RZ ;  /* 0x0000001045297819 */ /* 0x000fe200000006ff */
[----:B------:R-:W-:Y:S01]  /*8500*/  FFMA R3, R45, R23, R3 ;  /* 0x000000172d037223 */ /* 0x000fe20000000003 */
[----:B------:R-:W-:Y:S01]  /*8510*/  FMUL R23, R43, R16 ;  /* 0x000000102b177220 */ /* 0x000fe20000400000 */
[----:B------:R-:W-:Y:S01]  /*8520*/  FFMA R20, R45, R40, R20 ;  /* 0x000000282d147223 */ /* 0x000fe20000000014 */
[----:B------:R-:W-:Y:S01]  /*8530*/  FMUL R40, R43, R17 ;  /* 0x000000112b287220 */ /* 0x000fe20000400000 */
[C---:B------:R-:W-:Y:S01]  /*8540*/  FFMA R21, R45.reuse, R41, R21 ;  /* 0x000000292d157223 */ /* 0x040fe20000000015 */
[----:B------:R-:W-:Y:S01]  /*8550*/  FFMA R22, R45, R42, R22 ;  /* 0x0000002a2d167223 */ /* 0x000fe20000000016 */
[C---:B------:R-:W-:Y:S01]  /*8560*/  FMUL R41, R43.reuse, R18 ;  /* 0x000000122b297220 */ /* 0x040fe20000400000 */
[----:B------:R-:W-:Y:S01]  /*8570*/  FMUL R42, R43, R19 ;  /* 0x000000132b2a7220 */ /* 0x000fe20000400000 */
[----:B------:R-:W-:Y:S01]  /*8580*/  F2FP.BF16.F32.PACK_AB R111, R2, R0 ;  /* 0x00000000026f723e */ /* 0x000fe200000010ff */
[C---:B------:R-:W-:Y:S01]  /*8590*/  FFMA R23, R45.reuse, R44, R23 ;  /* 0x0000002c2d177223 */ /* 0x040fe20000000017 */
[C---:B------:R-:W-:Y:S01]  /*85a0*/  FFMA R40, R45.reuse, R46, R40 ;  /* 0x0000002e2d287223 */ /* 0x040fe20000000028 */
[C---:B------:R-:W-:Y:S01]  /*85b0*/  FFMA R41, R45.reuse, R47, R41 ;  /* 0x0000002f2d297223 */ /* 0x040fe20000000029 */
[----:B------:R-:W-:Y:S01]  /*85c0*/  FFMA R42, R45, R48, R42 ;  /* 0x000000302d2a7223 */ /* 0x000fe2000000002a */
[----:B------:R1:W-:Y:S01]  /*85d0*/  @!P0 STS.128 [R50+0xa00], R108 ;  /* 0x000a006c32008388 */ /* 0x0003e20000000c00 */
[----:B------:R-:W-:Y:S02]  /*85e0*/  F2FP.BF16.F32.PACK_AB R21, R22, R21 ;  /* 0x000000151615723e */ /* 0x000fe400000010ff */
[----:B------:R-:W-:Y:S02]  /*85f0*/  F2FP.BF16.F32.PACK_AB R22, R40, R23 ;  /* 0x000000172816723e */ /* 0x000fe400000010ff */
[----:B------:R-:W-:Y:S02]  /*8600*/  F2FP.BF16.F32.PACK_AB R20, R20, R3 ;  /* 0x000000031414723e */ /* 0x000fe400000010ff */
[----:B------:R-:W-:Y:S05]  /*8610*/  F2FP.BF16.F32.PACK_AB R23, R42, R41 ;  /* 0x000000292a17723e */ /* 0x000fea00000010ff */
[----:B------:R1:W-:Y:S01]  /*8620*/  @!P0 STS.128 [R49+0xa00], R20 ;  /* 0x000a001431008388 */ /* 0x0003e20000000c00 */
[----:B------:R-:W-:Y:S01]  /*8630*/  @!PT LDS RZ, [RZ] ;  /* 0x00000000fffff984 */ /* 0x000fe20000000800 */
[----:B------:R-:W-:Y:S01]  /*8640*/  @!PT LDS RZ, [RZ] ;  /* 0x00000000fffff984 */ /* 0x000fe20000000800 */
[----:B------:R-:W-:Y:S01]  /*8650*/  @!PT LDS RZ, [RZ] ;  /* 0x00000000fffff984 */ /* 0x000fe20000000800 */
[----:B------:R-:W-:Y:S01]  /*8660*/  @!PT LDS RZ, [RZ] ;  /* 0x00000000fffff984 */ /* 0x000fe20000000800 */
[----:B------:R2:W-:Y:S07]  /*8670*/  MEMBAR.ALL.CTA ;  /* 0x0000000000007992 */ /* 0x0005ee0000008000 */
[----:B--2---:R-:W2:Y:S01]  /*8680*/  FENCE.VIEW.ASYNC.S ;  /* 0x00000000000073c6 */ /* 0x004ea20000000000 */
[----:B------:R-:W-:Y:S05]  /*8690*/  WARPSYNC.ALL ;  /* 0x0000000000007948 */ /* 0x000fea0003800000 */
[----:B------:R-:W-:Y:S01]  /*86a0*/  BSSY.RECONVERGENT B0, `(.L_x_109) ;  /* 0x0000011000007945 */ /* 0x000fe20003800200 */
[----:B--2---:R-:W-:Y:S06]  /*86b0*/  BAR.SYNC.DEFER_BLOCKING 0x1, 0x80 ;  /* 0x0042000000007b1d */ /* 0x004fec0000010000 */
[----:B------:R-:W-:Y:S05]  /*86c0*/  @P1 BRA `(.L_x_110) ;  /* 0x0000000000381947 */ /* 0x000fea0003800000 */
[----:B------:R-:W2:Y:S01]  /*86d0*/  LDCU.64 UR6, c[0x0][0x348] ;  /* 0x00006900ff0677ac */ /* 0x000ea20008000a00 */
[----:B------:R-:W-:Y:S01]  /*86e0*/  R2UR UR5, R51 ;  /* 0x00000000330572ca */ /* 0x000fe200000e0000 */
[----:B------:R-:W-:Y:S01]  /*86f0*/  UMOV UR51, UR52 ;  /* 0x0000003400337c82 */ /* 0x000fe20008000000 */
[----:B------:R-:W-:Y:S01]  /*8700*/  UIADD3 UR9, UPT, UPT, UR49, 0x20, URZ ;  /* 0x0000002031097890 */ /* 0x000fe2000fffe0ff */
[----:B------:R-:W-:Y:S01]  /*8710*/  UMOV UR10, UR50 ;  /* 0x00000032000a7c82 */ /* 0x000fe20008000000 */
[----:B------:R-:W-:Y:S09]  /*8720*/  UMOV UR11, UR52 ;  /* 0x00000034000b7c82 */ /* 0x000ff20008000000 */
[----:B------:R-:W-:Y:S02]  /*8730*/  UIADD3 UR5, UPT, UPT, UR43, UR5, URZ ;  /* 0x000000052b057290 */ /* 0x000fe4000fffe0ff */
[----:B--2---:R-:W-:Y:S02]  /*8740*/  UIADD3 UR4, UP0, UPT, UR6, 0xa80, URZ ;  /* 0x00000a8006047890 */ /* 0x004fe4000ff1e0ff */
[----:B------:R-:W-:Y:S02]  /*8750*/  UIADD3 UR48, UPT, UPT, UR5, 0x200, URZ ;  /* 0x0000020005307890 */ /* 0x000fe4000fffe0ff */
[----:B------:R-:W-:Y:S02]  /*8760*/  UIADD3 UR8, UPT, UPT, UR5, 0xa00, URZ ;  /* 0x00000a0005087890 */ /* 0x000fe4000fffe0ff */
[----:B------:R-:W-:Y:S09]  /*8770*/  UIADD3.X UR5, UPT, UPT, URZ, UR7, URZ, UP0, !UPT ;  /* 0x00000007ff057290 */ /* 0x000ff200087fe4ff */
[----:B------:R2:W-:Y:S01]  /*8780*/  UTMASTG.3D [UR48], [UR4] ;  /* 0x00000030040073b5 */ /* 0x0005e20008010000 */
[----:B------:R2:W-:Y:S02]  /*8790*/  UTMASTG.3D [UR8], [UR4] ;  /* 0x00000008040073b5 */ /* 0x0005e40008010000 */
[----:B--2---:R0:W-:Y:S02]  /*87a0*/  UTMACMDFLUSH ;  /* 0x00000000000079b7 */ /* 0x0041e40000000000 */
.L_x_110:
[----:B------:R-:W-:Y:S05]  /*87b0*/  BSYNC.RECONVERGENT B0 ;  /* 0x0000000000007941 */ /* 0x000fea0003800200 */
.L_x_109:
[----:B------:R-:W-:Y:S01]  /*87c0*/  UIADD3 UR46, UPT, UPT, UR44, 0x1, URZ ;  /* 0x000000012c2e7890 */ /* 0x000fe2000fffe0ff */
[----:B------:R-:W-:Y:S03]  /*87d0*/  BSSY.RECONVERGENT B0, `(.L_x_111) ;  /* 0x0000005000007945 */ /* 0x000fe60003800200 */
[----:B------:R-:W-:Y:S04]  /*87e0*/  UISETP.NE.AND UP0, UPT, UR46, 0x3, UPT ;  /* 0x000000032e00788c */ /* 0x000fe8000bf05270 */
[----:B------:R-:W-:Y:S01]  /*87f0*/  USEL UR45, UR46, URZ, UP0 ;  /* 0x000000ff2e2d7287 */ /* 0x000fe20008000000 */
[----:B------:R-:W-:Y:S11]  /*8800*/  @P1 BRA `(.L_x_112) ;  /* 0x0000000000041947 */ /* 0x000ff60003800000 */
[----:B------:R-:W-:Y:S04]  /*8810*/  DEPBAR.LE SB0, 0x1 ;  /* 0x000080400000791a */ /* 0x000fe80000000000 */
.L_x_112:
[----:B------:R-:W-:Y:S05]  /*8820*/  BSYNC.RECONVERGENT B0 ;  /* 0x0000000000007941 */ /* 0x000fea0003800200 */
.L_x_111:
[----:B------:R-:W-:Y:S01]  /*8830*/  BAR.SYNC.DEFER_BLOCKING 0x1, 0x80 ;  /* 0x0042000000007b1d */ /* 0x000fe20000010000 */
[----:B------:R-:W-:Y:S01]  /*8840*/  ISETP.NE.AND P1, PT, R98, RZ, PT ;  /* 0x000000ff6200720c */ /* 0x000fe20003f25270 */
[----:B------:R-:W-:Y:S01]  /*8850*/  UISETP.NE.AND UP0, UPT, UR53, URZ, UPT ;  /* 0x000000ff3500728c */ /* 0x000fe2000bf05270 */
[----:B-1----:R-:W-:Y:S11]  /*8860*/  LEA R20, R107, UR43, 0x3 ;  /* 0x0000002b6b147c11 */ /* 0x002ff6000f8e18ff */
[----:B------:R-:W-:Y:S01]  /*8870*/  @P1 SHF.L.U32 R3, R113, 0x1f, RZ ;  /* 0x0000001f71031819 */ /* 0x000fe200000006ff */
[----:B------:R-:W-:Y:S06]  /*8880*/  BRA.U !UP0, `(.L_x_113) ;  /* 0x0000000108247547 */ /* 0x000fec000b800000 */
[----:B------:R-:W1:Y:S01]  /*8890*/  S2R R0, SR_CgaCtaId ;  /* 0x0000000000007919 */ /* 0x000e620000008800 */
[----:B------:R-:W-:Y:S01]  /*88a0*/  IMAD.U32 R2, RZ, RZ, UR47 ;  /* 0x0000002fff027e24 */ /* 0x000fe2000f8e00ff */
[----:B------:R-:W-:Y:S04]  /*88b0*/  UIADD3 UR4, UPT, UPT, UR47, 0x1, URZ ;  /* 0x000000012f047890 */ /* 0x000fe8000fffe0ff */
[----:B------:R-:W-:Y:S01]  /*88c0*/  @P1 LEA R2, R2, UR43, 0x3 ;  /* 0x0000002b02021c11 */ /* 0x000fe2000f8e18ff */
[----:B------:R-:W-:Y:S04]  /*88d0*/  UISETP.NE.AND UP0, UPT, UR4, 0x3, UPT ;  /* 0x000000030400788c */ /* 0x000fe8000bf05270 */
[----:B------:R-:W-:Y:S01]  /*88e0*/  @P1 VIADD R2, R2, 0x58 ;  /* 0x0000005802021836 */ /* 0x000fe20000000000 */
[----:B------:R-:W-:Y:S04]  /*88f0*/  USEL UR47, UR4, URZ, UP0 ;  /* 0x000000ff042f7287 */ /* 0x000fe80008000000 */
[----:B-1----:R-:W-:Y:S04]  /*8900*/  @P1 PRMT R0, R0, 0x654, R2 ;  /* 0x0000065400001816 */ /* 0x002fe80000000002 */
[----:B------:R1:W-:Y:S04]  /*8910*/  @P1 SYNCS.ARRIVE.TRANS64.RED.A1T0 RZ, [R0+URZ], RZ ;  /* 0x000000ff00ff19a7 */ /* 0x0003e800081004ff */
.L_x_113:
[----:B------:R-:W2:Y:S01]  /*8920*/  @P1 SYNCS.PHASECHK.TRANS64.TRYWAIT P0, [R20+URZ+0x40], R3 ;  /* 0x00004003140015a7 */ /* 0x000ea200080011ff */
[----:B------:R-:W-:Y:S01]  /*8930*/  BSSY B1, `(.L_x_114) ;  /* 0x0000019000017945 */ /* 0x000fe20003800000 */
[----:B--2---:R-:W-:Y:S03]  /*8940*/  @P1 SEL R112, RZ, 0x1, !P0 ;  /* 0x00000001ff701807 */ /* 0x004fe60004000000 */
[----:B------:R-:W-:Y:S05]  /*8950*/  @!P1 BRA `(.L_x_115) ;  /* 0x0000000000589947 */ /* 0x000fea0003800000 */
[----:B------:R-:W-:Y:S01]  /*8960*/  ISETP.NE.AND P1, PT, R114, RZ, PT ;  /* 0x000000ff7200720c */ /* 0x000fe20003f25270 */
[----:B------:R-:W-:Y:S01]  /*8970*/  BSSY B0, `(.L_x_116) ;  /* 0x0000009000007945 */ /* 0x000fe20003800000 */
[----:B------:R-:W-:Y:S11]  /*8980*/  ISETP.NE.AND P0, PT, R112, RZ, PT ;  /* 0x000000ff7000720c */ /* 0x000ff60003f05270 */
[----:B------:R-:W-:Y:S05]  /*8990*/  @P1 IMAD R3, R107, 0x1000, R104 ;  /* 0x000010006b031824 */ /* 0x000fea00078e0268 */
[----:B------:R-:W-:Y:S05]  /*89a0*/  @P1 IADD3 R2, PT, PT, R3, UR43, RZ ;  /* 0x0000002b03021c10 */ /* 0x000fea000fffe0ff */
[----:B------:R-:W-:Y:S01]  /*89b0*/  @P1 IMAD.IADD R2, R99, 0x1, R2 ;  /* 0x0000000163021824 */ /* 0x000fe200078e0202 */
[----:B------:R-:W-:Y:S06]  /*89c0*/  @P0 BRA `(.L_x_117) ;  /* 0x00000000000c0947 */ /* 0x000fec0003800000 */
[----:B-1----:R-:W-:Y:S04]  /*89d0*/  SHF.L.U32 R0, R113, 0x1f, RZ ;  /* 0x0000001f71007819 */ /* 0x002fe800000006ff */
[----:B------:R-:W1:Y:S02]  /*89e0*/  SYNCS.PHASECHK.TRANS64.TRYWAIT P0, [R20+URZ+0x40], R0 ;  /* 0x00004000140075a7 */ /* 0x000e6400080011ff */
[----:B-1----:R-:W-:Y:S05]  /*89f0*/  @!P0 BRA `(.L_x_118) ;  /* 0x0000003800c08947 */ /* 0x002fea0003800000 */
.L_x_117:
[----:B------:R-:W-:Y:S05]  /*8a00*/  BSYNC B0 ;  /* 0x0000000000007941 */ /* 0x000fea0003800000 */
.L_x_116:
[----:B------:R-:W-:Y:S01]  /*8a10*/  ISETP.NE.AND P0, PT, R114, RZ, PT ;  /* 0x000000ff7200720c */ /* 0x000fe20003f05270 */
[----:B------:R-:W-:Y:S11]  /*8a20*/  VIADD R107, R107, 0x1 ;  /* 0x000000016b6b7836 */ /* 0x000ff60000000000 */
[----:B------:R-:W-:Y:S01]  /*8a30*/  @!UPT UIADD3 URZ, UPT, UPT, URZ, URZ, URZ ;  /* 0x000000fffffff290 */ /* 0x000fe2000fffe0ff */
[----:B------:R2:W3:Y:S04]  /*8a40*/  @P0 LDS.128 R52, [R3+UR43+0x200] ;  /* 0x0002002b03340984 */ /* 0x0004e80008000c00 */
[----:B------:R2:W2:Y:S04]  /*8a50*/  @P0 LDS.128 R64, [R3+UR43+0xa00] ;  /* 0x000a002b03400984 */ /* 0x0004a80008000c00 */
[----:B------:R2:W2:Y:S04]  /*8a60*/  @P0 LDS.128 R56, [R2+0x200] ;  /* 0x0002000002380984 */ /* 0x0004a80000000c00 */
[----:B------:R2:W2:Y:S01]  /*8a70*/  @P0 LDS.128 R68, [R2+0xa00] ;  /* 0x000a000002440984 */ /* 0x0004a20000000c00 */
[C---:B------:R-:W-:Y:S04]  /*8a80*/  ISETP.NE.AND P0, PT, R107.reuse, 0x3, PT ;  /* 0x000000036b00780c */ /* 0x040fe80003f05270 */
[----:B-1----:R-:W-:Y:S02]  /*8a90*/  SEL R0, RZ, 0x1, P0 ;  /* 0x00000001ff007807 */ /* 0x002fe40000000000 */
[----:B------:R-:W-:Y:S02]  /*8aa0*/  SEL R107, R107, RZ, P0 ;  /* 0x000000ff6b6b7207 */ /* 0x000fe40000000000 */
[----:B------:R-:W-:Y:S02]  /*8ab0*/  LOP3.LUT R113, R113, R0, RZ, 0x3c, !PT ;  /* 0x0000000071717212 */ /* 0x000fe400078e3cff */
.L_x_115:
[----:B------:R-:W-:Y:S05]  /*8ac0*/  BSYNC B1 ;  /* 0x0000000000017941 */ /* 0x000fea0003800000 */
.L_x_114:
[----:B--2---:R-:W-:Y:S05]  /*8ad0*/  VIADD R3, R106, 0x400000 ;  /* 0x004000006a037836 */ /* 0x004fea0000000000 */
[----:B-1----:R-:W-:Y:S04]  /*8ae0*/  SHF.R.U32.HI R0, RZ, 0x15, R3 ;  /* 0x00000015ff007819 */ /* 0x002fe80000011603 */
[----:B------:R-:W-:Y:S04]  /*8af0*/  LOP3.LUT R2, R0, 0x3, RZ, 0xc0, !PT ;  /* 0x0000000300027812 */ /* 0x000fe800078ec0ff */
[----:B------:R-:W-:Y:S11]  /*8b00*/  ISETP.NE.AND P0, PT, R84, R2, PT ;  /* 0x000000025400720c */ /* 0x000ff60003f05270 */
[----:B------:R-:W-:Y:S02]  /*8b10*/  @!UPT UIADD3 URZ, UPT, UPT, URZ, URZ, URZ ;  /* 0x000000fffffff290 */ /* 0x000fe4000fffe0ff */
[----:B------:R-:W-:Y:S05]  /*8b20*/  @P0 BRA `(.L_x_119) ;  /* 0x0000000000bc0947 */ /* 0x000fea0003800000 */
[----:B------:R-:W-:Y:S02]  /*8b30*/  LOP3.LUT P0, RZ, R0, 0x3, R86, 0x48, !PT ;  /* 0x0000000300ff7812 */ /* 0x000fe40007804856 */
[----:B------:R-:W-:Y:S11]  /*8b40*/  MOV R16, R3 ;  /* 0x0000000300107202 */ /* 0x000ff60000000f00 */
        /* <DEDUP_REMOVED lines=17> */
.L_x_120:
        /* <DEDUP_REMOVED lines=23> */
.L_x_121:
[----:B------:R-:W-:Y:S05]  /*8dd0*/  WARPSYNC.ALL ;  /* 0x0000000000007948 */ /* 0x000fea0003800000 */
[----:B------:R-:W-:Y:S11]  /*8de0*/  R2UR UR4, R16 ;  /* 0x00000000100472ca */ /* 0x000ff600000e0000 */
[----:B------:R-:W-:Y:S02]  /*8df0*/  @!UPT UIADD3 URZ, UPT, UPT, URZ, URZ, URZ ;  /* 0x000000fffffff290 */ /* 0x000fe4000fffe0ff */
[----:B------:R-:W1:Y:S02]  /*8e00*/  LDTM.x16 R4, tmem[UR4+0x20] ;  /* 0x00002004000479ee */ /* 0x000e640008240000 */
[----:B-1----:R-:W-:Y:S01]  /*8e10*/  NOP ;  /* 0x0000000000007918 */ /* 0x002fe20000000000 */
.L_x_119:
[----:B---3--:R-:W-:Y:S01]  /*8e20*/  SHF.L.U32 R3, R52, 0x10, RZ ;  /* 0x0000001034037819 */ /* 0x008fe200000006ff */
[C---:B------:R-:W-:Y:S01]  /*8e30*/  FMUL R0, R43.reuse, R24 ;  /* 0x000000182b007220 */ /* 0x040fe20000400000 */
[----:B------:R-:W-:Y:S01]  /*8e40*/  ISETP.NE.AND P1, PT, R84, R2, PT ;  /* 0x000000025400720c */ /* 0x000fe20003f25270 */
[----:B------:R-:W-:Y:S01]  /*8e50*/  FMUL R2, R43, R25 ;  /* 0x000000192b027220 */ /* 0x000fe20000400000 */
[----:B------:R-:W-:Y:S01]  /*8e60*/  LOP3.LUT R21, R52, 0xffff0000, RZ, 0xc0, !PT ;  /* 0xffff000034157812 */ /* 0x000fe200078ec0ff */
[----:B------:R-:W-:Y:S01]  /*8e70*/  FFMA R0, R45, R3, R0 ;  /* 0x000000032d007223 */ /* 0x000fe20000000000 */
[----:B------:R-:W-:Y:S01]  /*8e80*/  SHF.L.U32 R22, R53, 0x10, RZ ;  /* 0x0000001035167819 */ /* 0x000fe200000006ff */
[----:B------:R-:W-:Y:S01]  /*8e90*/  FMUL R3, R43, R26 ;  /* 0x0000001a2b037220 */ /* 0x000fe20000400000 */
[----:B------:R-:W-:Y:S01]  /*8ea0*/  LOP3.LUT R23, R53, 0xffff0000, RZ, 0xc0, !PT ;  /* 0xffff000035177812 */ /* 0x000fe200078ec0ff */
[----:B------:R-:W-:Y:S01]  /*8eb0*/  FMUL R20, R43, R27 ;  /* 0x0000001b2b147220 */ /* 0x000fe20000400000 */
[----:B------:R-:W-:Y:S01]  /*8ec0*/  SHF.L.U32 R40, R54, 0x10, RZ ;  /* 0x0000001036287819 */ /* 0x000fe200000006ff */
[----:B------:R-:W-:Y:S01]  /*8ed0*/  FFMA R2, R45, R21, R2 ;  /* 0x000000152d027223 */ /* 0x000fe20000000002 */
[----:B------:R-:W-:Y:S01]  /*8ee0*/  LOP3.LUT R41, R57, 0xffff0000, RZ, 0xc0, !PT ;  /* 0xffff000039297812 */ /* 0x000fe200078ec0ff */
[C---:B------:R-:W-:Y:S01]  /*8ef0*/  FFMA R3, R45.reuse, R22, R3 ;  /* 0x000000162d037223 */ /* 0x040fe20000000003 */
[----:B------:R-:W-:Y:S01]  /*8f00*/  LOP3.LUT R42, R66, 0xffff0000, RZ, 0xc0, !PT ;  /* 0xffff0000422a7812 */ /* 0x000fe200078ec0ff */
[----:B------:R-:W-:Y:S01]  /*8f10*/  FFMA R20, R45, R23, R20 ;  /* 0x000000172d147223 */ /* 0x000fe20000000014 */
[----:B------:R-:W-:Y:S01]  /*8f20*/  LOP3.LUT R23, R54, 0xffff0000, RZ, 0xc0, !PT ;  /* 0xffff000036177812 */ /* 0x000fe200078ec0ff */
[C---:B------:R-:W-:Y:S01]  /*8f30*/  FMUL R21, R43.reuse, R28 ;  /* 0x0000001c2b157220 */ /* 0x040fe20000400000 */
[----:B------:R-:W-:Y:S01]  /*8f40*/  F2FP.BF16.F32.PACK_AB R48, R2, R0 ;  /* 0x000000000230723e */ /* 0x000fe200000010ff */
[----:B------:R-:W-:Y:S01]  /*8f50*/  FMUL R22, R43, R29 ;  /* 0x0000001d2b167220 */ /* 0x000fe20000400000 */
[----:B----4-:R-:W-:Y:S01]  /*8f60*/  F2FP.BF16.F32.PACK_AB R49, R20, R3 ;  /* 0x000000031431723e */ /* 0x010fe200000010ff */
[----:B------:R-:W-:Y:S01]  /*8f70*/  FFMA R21, R45, R40, R21 ;  /* 0x000000282d157223 */ /* 0x000fe20000000015 */
[----:B------:R-:W-:Y:S01]  /*8f80*/  SHF.L.U32 R20, R55, 0x10, RZ ;  /* 0x0000001037147819 */ /* 0x000fe200000006ff */
[----:B------:R-:W-:Y:S01]  /*8f90*/  FFMA R22, R45, R23, R22 ;  /* 0x000000172d167223 */ /* 0x000fe20000000016 */
[----:B------:R-:W-:Y:S01]  /*8fa0*/  LOP3.LUT R23, R55, 0xffff0000, RZ, 0xc0, !PT ;  /* 0xffff000037177812 */ /* 0x000fe200078ec0ff */
[C---:B------:R-:W-:Y:S01]  /*8fb0*/  FMUL R0, R43.reuse, R30 ;  /* 0x0000001e2b007220 */ /* 0x040fe20000400000 */
[----:B------:R-:W-:Y:S01]  /*8fc0*/  SHF.L.U32 R40, R56, 0x10, RZ ;  /* 0x0000001038287819 */ /* 0x000fe200000006ff */
[C---:B------:R-:W-:Y:S01]  /*8fd0*/  FMUL R2, R43.reuse, R31 ;  /* 0x0000001f2b027220 */ /* 0x040fe20000400000 */
[----:B------:R-:W-:Y:S01]  /*8fe0*/  F2FP.BF16.F32.PACK_AB R50, R22, R21 ;  /* 0x000000151632723e */ /* 0x000fe200000010ff */
[----:B------:R-:W-:Y:S01]  /*8ff0*/  FMUL R3, R43, R32 ;  /* 0x000000202b037220 */ /* 0x000fe20000400000 */
[----:B------:R-:W-:Y:S01]  /*9000*/  SHF.L.U32 R44, R67, 0x10, RZ ;  /* 0x00000010432c7819 */ /* 0x000fe200000006ff */
[----:B------:R-:W-:Y:S01]  /*9010*/  FFMA R0, R45, R20, R0 ;  /* 0x000000142d007223 */ /* 0x000fe20000000000 */
[----:B------:R-:W-:Y:S01]  /*9020*/  LOP3.LUT R46, R67, 0xffff0000, RZ, 0xc0, !PT ;  /* 0xffff0000432e7812 */ /* 0x000fe200078ec0ff */
[C---:B------:R-:W-:Y:S01]  /*9030*/  FFMA R2, R45.reuse, R23, R2 ;  /* 0x000000172d027223 */ /* 0x040fe20000000002 */
[----:B------:R-:W-:Y:S01]  /*9040*/  LOP3.LUT R23, R56, 0xffff0000, RZ, 0xc0, !PT ;  /* 0xffff000038177812 */ /* 0x000fe200078ec0ff */
[----:B------:R-:W-:Y:S01]  /*9050*/  FFMA R3, R45, R40, R3 ;  /* 0x000000282d037223 */ /* 0x000fe20000000003 */
[----:B------:R-:W-:Y:S01]  /*9060*/  SHF.L.U32 R40, R57, 0x10, RZ ;  /* 0x0000001039287819 */ /* 0x000fe200000006ff */
[C---:B------:R-:W-:Y:S01]  /*9070*/  FMUL R20, R43.reuse, R33 ;  /* 0x000000212b147220 */ /* 0x040fe20000400000 */
[----:B------:R-:W-:Y:S01]  /*9080*/  F2FP.BF16.F32.PACK_AB R51, R2, R0 ;  /* 0x000000000233723e */ /* 0x000fe200000010ff */
[C---:B------:R-:W-:Y:S01]  /*9090*/  FMUL R21, R43.reuse, R34 ;  /* 0x000000222b157220 */ /* 0x040fe20000400000 */
[----:B------:R-:W-:Y:S01]  /*90a0*/  MOV R47, UR45 ;  /* 0x0000002d002f7c02 */ /* 0x000fe20008000f00 */
[----:B------:R-:W-:Y:S01]  /*90b0*/  FMUL R22, R43, R35 ;  /* 0x000000232b167220 */ /* 0x000fe20000400000 */
[----:B------:R-:W-:Y:S01]  /*90c0*/  ISETP.NE.AND P0, PT, R84, RZ, PT ;  /* 0x000000ff5400720c */ /* 0x000fe20003f05270 */
[C---:B------:R-:W-:Y:S01]  /*90d0*/  FFMA R20, R45.reuse, R23, R20 ;  /* 0x000000172d147223 */ /* 0x040fe20000000014 */
[C---:B------:R-:W-:Y:S01]  /*90e0*/  SHF.L.U32 R23, R58.reuse, 0x10, RZ ;  /* 0x000000103a177819 */ /* 0x040fe200000006ff */
[C---:B------:R-:W-:Y:S01]  /*90f0*/  FFMA R21, R45.reuse, R40, R21 ;  /* 0x000000282d157223 */ /* 0x040fe20000000015 */
[----:B------:R-:W-:Y:S01]  /*9100*/  LOP3.LUT R40, R58, 0xffff0000, RZ, 0xc0, !PT ;  /* 0xffff00003a287812 */ /* 0x000fe200078ec0ff */
[----:B------:R-:W-:Y:S01]  /*9110*/  FFMA R22, R45, R41, R22 ;  /* 0x000000292d167223 */ /* 0x000fe20000000016 */
[----:B------:R-:W-:Y:S01]  /*9120*/  F2FP.BF16.F32.PACK_AB R60, R20, R3 ;  /* 0x00000003143c723e */ /* 0x000fe200000010ff */
[----:B------:R-:W-:Y:S01]  /*9130*/  FMUL R0, R43, R36 ;  /* 0x000000242b007220 */ /* 0x000fe20000400000 */
[----:B------:R-:W-:Y:S01]  /*9140*/  LOP3.LUT R41, R65, 0xffff0000, RZ, 0xc0, !PT ;  /* 0xffff000041297812 */ /* 0x000fe200078ec0ff */
[----:B------:R-:W-:Y:S01]  /*9150*/  FMUL R2, R43, R37 ;  /* 0x000000252b027220 */ /* 0x000fe20000400000 */
[----:B------:R-:W-:Y:S01]  /*9160*/  F2FP.BF16.F32.PACK_AB R61, R22, R21 ;  /* 0x00000015163d723e */ /* 0x000fe200000010ff */
[----:B------:R-:W-:Y:S01]  /*9170*/  FFMA R0, R45, R23, R0 ;  /* 0x000000172d007223 */ /* 0x000fe20000000000 */
[----:B------:R-:W-:Y:S01]  /*9180*/  SHF.L.U32 R22, R59, 0x10, RZ ;  /* 0x000000103b167819 */ /* 0x000fe200000006ff */
[----:B------:R-:W-:Y:S01]  /*9190*/  FFMA R2, R45, R40, R2 ;  /* 0x000000282d027223 */ /* 0x000fe20000000002 */
[----:B------:R-:W-:Y:S01]  /*91a0*/  LOP3.LUT R23, R59, 0xffff0000, RZ, 0xc0, !PT ;  /* 0xffff00003b177812 */ /* 0x000fe200078ec0ff */
[C---:B------:R-:W-:Y:S01]  /*91b0*/  FMUL R3, R43.reuse, R38 ;  /* 0x000000262b037220 */ /* 0x040fe20000400000 */
[----:B------:R-:W-:Y:S01]  /*91c0*/  SHF.L.U32 R40, R64, 0x10, RZ ;  /* 0x0000001040287819 */ /* 0x000fe200000006ff */
[C---:B------:R-:W-:Y:S01]  /*91d0*/  FMUL R20, R43.reuse, R39 ;  /* 0x000000272b147220 */ /* 0x040fe20000400000 */
[----:B------:R-:W-:Y:S01]  /*91e0*/  FMUL R21, R43, R4 ;  /* 0x000000042b157220 */ /* 0x000fe20000400000 */
[C---:B------:R-:W-:Y:S01]  /*91f0*/  FFMA R3, R45.reuse, R22, R3 ;  /* 0x000000162d037223 */ /* 0x040fe20000000003 */
[----:B------:R-:W-:Y:S01]  /*9200*/  F2FP.BF16.F32.PACK_AB R62, R2, R0 ;  /* 0x00000000023e723e */ /* 0x000fe200000010ff */
[C---:B------:R-:W-:Y:S01]  /*9210*/  FFMA R20, R45.reuse, R23, R20 ;  /* 0x000000172d147223 */ /* 0x040fe20000000014 */
[----:B------:R-:W-:Y:S01]  /*9220*/  FFMA R21, R45, R40, R21 ;  /* 0x000000282d157223 */ /* 0x000fe20000000015 */
[----:B------:R-:W-:Y:S01]  /*9230*/  LOP3.LUT R23, R64, 0xffff0000, RZ, 0xc0, !PT ;  /* 0xffff000040177812 */ /* 0x000fe200078ec0ff */
[----:B------:R-:W-:Y:S01]  /*9240*/  FMUL R0, R43, R5 ;  /* 0x000000052b007220 */ /* 0x000fe20000400000 */
[----:B------:R-:W-:Y:S01]  /*9250*/  SHF.L.U32 R40, R65, 0x10, RZ ;  /* 0x0000001041287819 */ /* 0x000fe200000006ff */
[C---:B------:R-:W-:Y:S01]  /*9260*/  FMUL R2, R43.reuse, R6 ;  /* 0x000000062b027220 */ /* 0x040fe20000400000 */
[----:B------:R-:W-:Y:S01]  /*9270*/  FMUL R22, R43, R7 ;  /* 0x000000072b167220 */ /* 0x000fe20000400000 */
[C---:B------:R-:W-:Y:S01]  /*9280*/  FFMA R0, R45.reuse, R23, R0 ;  /* 0x000000172d007223 */ /* 0x040fe20000000000 */
[----:B------:R-:W-:Y:S01]  /*9290*/  F2FP.BF16.F32.PACK_AB R63, R20, R3 ;  /* 0x00000003143f723e */ /* 0x000fe200000010ff */
[C---:B------:R-:W-:Y:S01]  /*92a0*/  FFMA R2, R45.reuse, R40, R2 ;  /* 0x000000282d027223 */ /* 0x040fe20000000002 */
[----:B------:R-:W-:Y:S01]  /*92b0*/  FFMA R22, R45, R41, R22 ;  /* 0x000000292d167223 */ /* 0x000fe20000000016 */
[----:B------:R-:W-:Y:S01]  /*92c0*/  SHF.L.U32 R41, R66, 0x10, RZ ;  /* 0x0000001042297819 */ /* 0x000fe200000006ff */
[C---:B------:R-:W-:Y:S01]  /*92d0*/  FMUL R3, R43.reuse, R8 ;  /* 0x000000082b037220 */ /* 0x040fe20000400000 */
[C---:B------:R-:W-:Y:S01]  /*92e0*/  FMUL R20, R43.reuse, R9 ;  /* 0x000000092b147220 */ /* 0x040fe20000400000 */
[C---:B------:R-:W-:Y:S01]  /*92f0*/  FMUL R23, R43.reuse, R10 ;  /* 0x0000000a2b177220 */ /* 0x040fe20000400000 */
[----:B------:R-:W-:Y:S01]  /*9300*/  FMUL R40, R43, R11 ;  /* 0x0000000b2b287220 */ /* 0x000fe20000400000 */
[C---:B------:R-:W-:Y:S01]  /*9310*/  FFMA R3, R45.reuse, R41, R3 ;  /* 0x000000292d037223 */ /* 0x040fe20000000003 */
[C---:B------:R-:W-:Y:S01]  /*9320*/  FFMA R20, R45.reuse, R42, R20 ;  /* 0x0000002a2d147223 */ /* 0x040fe20000000014 */
[C---:B------:R-:W-:Y:S01]  /*9330*/  FFMA R23, R45.reuse, R44, R23 ;  /* 0x0000002c2d177223 */ /* 0x040fe20000000017 */
[----:B------:R-:W-:Y:S01]  /*9340*/  FFMA R40, R45, R46, R40 ;  /* 0x0000002e2d287223 */ /* 0x000fe20000000028 */
[----:B------:R-:W-:Y:S01]  /*9350*/  F2FP.BF16.F32.PACK_AB R100, R0, R21 ;  /* 0x000000150064723e */ /* 0x000fe200000010ff */
[----:B------:R-:W1:Y:S01]  /*9360*/  S2R R46, SR_CgaCtaId ;  /* 0x00000000002e7919 */ /* 0x000e620000008800 */
[----:B------:R-:W-:Y:S01]  /*9370*/  SHF.L.U32 R42, R68, 0x10, RZ ;  /* 0x00000010442a7819 */ /* 0x000fe200000006ff */
[C---:B------:R-:W-:Y:S01]  /*9380*/  FMUL R41, R43.reuse, R12 ;  /* 0x0000000c2b297220 */ /* 0x040fe20000400000 */
[----:B------:R-:W-:Y:S01]  /*9390*/  F2FP.BF16.F32.PACK_AB R101, R22, R2 ;  /* 0x000000021665723e */ /* 0x000fe200000010ff */
[C---:B------:R-:W-:Y:S01]  /*93a0*/  FMUL R0, R43.reuse, R13 ;  /* 0x0000000d2b007220 */ /* 0x040fe20000400000 */
[----:B------:R-:W-:Y:S01]  /*93b0*/  LOP3.LUT R21, R68, 0xffff0000, RZ, 0xc0, !PT ;  /* 0xffff000044157812 */ /* 0x000fe200078ec0ff */
[----:B------:R-:W-:Y:S01]  /*93c0*/  FMUL R2, R43, R14 ;  /* 0x0000000e2b027220 */ /* 0x000fe20000400000 */
[----:B------:R-:W-:Y:S01]  /*93d0*/  F2FP.BF16.F32.PACK_AB R103, R40, R23 ;  /* 0x000000172867723e */ /* 0x000fe200000010ff */
[----:B------:R-:W-:Y:S01]  /*93e0*/  FFMA R41, R45, R42, R41 ;  /* 0x0000002a2d297223 */ /* 0x000fe20000000029 */
[----:B------:R-:W-:Y:S01]  /*93f0*/  SHF.L.U32 R22, R69, 0x10, RZ ;  /* 0x0000001045167819 */ /* 0x000fe200000006ff */
[----:B------:R-:W-:Y:S01]  /*9400*/  FFMA R0, R45, R21, R0 ;  /* 0x000000152d007223 */ /* 0x000fe20000000000 */
[----:B------:R-:W-:Y:S01]  /*9410*/  F2FP.BF16.F32.PACK_AB R102, R20, R3 ;  /* 0x000000031466723e */ /* 0x000fe200000010ff */
[----:B------:R-:W-:Y:S01]  /*9420*/  FMUL R3, R43, R15 ;  /* 0x0000000f2b037220 */ /* 0x000fe20000400000 */
[----:B------:R-:W-:Y:S01]  /*9430*/  LOP3.LUT R23, R69, 0xffff0000, RZ, 0xc0, !PT ;  /* 0xffff000045177812 */ /* 0x000fe200078ec0ff */
[----:B------:R-:W-:Y:S01]  /*9440*/  FMUL R20, R43, R16 ;  /* 0x000000102b147220 */ /* 0x000fe20000400000 */
[C---:B------:R-:W-:Y:S01]  /*9450*/  SHF.L.U32 R40, R70.reuse, 0x10, RZ ;  /* 0x0000001046287819 */ /* 0x040fe200000006ff */
[----:B------:R-:W-:Y:S01]  /*9460*/  FFMA R2, R45, R22, R2 ;  /* 0x000000162d027223 */ /* 0x000fe20000000002 */
[----:B------:R-:W-:Y:S01]  /*9470*/  FMUL R21, R43, R17 ;  /* 0x000000112b157220 */ /* 0x000fe20000400000 */
[----:B------:R-:W-:Y:S01]  /*9480*/  FFMA R3, R45, R23, R3 ;  /* 0x000000172d037223 */ /* 0x000fe20000000003 */
[----:B------:R-:W-:Y:S01]  /*9490*/  @!P1 LEA R47, R47, R104, 0xc ;  /* 0x000000682f2f9211 */ /* 0x000fe200078e60ff */
[----:B------:R-:W-:Y:S01]  /*94a0*/  FFMA R20, R45, R40, R20 ;  /* 0x000000282d147223 */ /* 0x000fe20000000014 */
[----:B------:R-:W-:Y:S01]  /*94b0*/  LOP3.LUT R40, R70, 0xffff0000, RZ, 0xc0, !PT ;  /* 0xffff000046287812 */ /* 0x000fe200078ec0ff */
[----:B------:R-:W-:Y:S01]  /*94c0*/  FMUL R22, R43, R18 ;  /* 0x000000122b167220 */ /* 0x000fe20000400000 */
[----:B------:R-:W-:Y:S01]  /*94d0*/  F2FP.BF16.F32.PACK_AB R108, R0, R41 ;  /* 0x00000029006c723e */ /* 0x000fe200000010ff */
[----:B------:R2:W-:Y:S01]  /*94e0*/  @!P1 STS.128 [R47+UR43+0x200], R48 ;  /* 0x000200302f009988 */ /* 0x0005e20008000c2b */
[----:B------:R-:W-:Y:S01]  /*94f0*/  SHF.L.U32 R42, R71, 0x10, RZ ;  /* 0x00000010472a7819 */ /* 0x000fe200000006ff */
[----:B------:R-:W-:Y:S01]  /*9500*/  FFMA R21, R45, R40, R21 ;  /* 0x000000282d157223 */ /* 0x000fe20000000015 */
[----:B------:R-:W-:Y:S01]  /*9510*/  @!P1 IADD3 R40, PT, PT, R47, UR43, RZ ;  /* 0x0000002b2f289c10 */ /* 0x000fe2000fffe0ff */
[----:B------:R-:W-:Y:S01]  /*9520*/  FMUL R23, R43, R19 ;  /* 0x000000132b177220 */ /* 0x000fe20000400000 */
[----:B------:R-:W-:Y:S01]  /*9530*/  LOP3.LUT R44, R71, 0xffff0000, RZ, 0xc0, !PT ;  /* 0xffff0000472c7812 */ /* 0x000fe200078ec0ff */
[----:B------:R-:W-:Y:S01]  /*9540*/  FFMA R22, R45, R42, R22 ;  /* 0x0000002a2d167223 */ /* 0x000fe20000000016 */
[----:B------:R-:W-:Y:S02]  /*9550*/  @!P1 IADD3 R40, PT, PT, R99, R40, RZ ;  /* 0x0000002863289210 */ /* 0x000fe40007ffe0ff */
[----:B------:R-:W-:Y:S01]  /*9560*/  F2FP.BF16.F32.PACK_AB R109, R3, R2 ;  /* 0x00000002036d723e */ /* 0x000fe200000010ff */
[----:B------:R-:W-:Y:S01]  /*9570*/  FFMA R23, R45, R44, R23 ;  /* 0x0000002c2d177223 */ /* 0x000fe20000000017 */
[----:B------:R-:W-:Y:S01]  /*9580*/  F2FP.BF16.F32.PACK_AB R110, R21, R20 ;  /* 0x00000014156e723e */ /* 0x000fe200000010ff */
[----:B------:R2:W-:Y:S03]  /*9590*/  @!P1 STS.128 [R40+0x200], R60 ;  /* 0x0002003c28009388 */ /* 0x0005e60000000c00 */
[----:B------:R-:W-:Y:S05]  /*95a0*/  F2FP.BF16.F32.PACK_AB R111, R23, R22 ;  /* 0x00000016176f723e */ /* 0x000fea00000010ff */
[----:B------:R2:W-:Y:S08]  /*95b0*/  @!P1 STS.128 [R47+UR43+0xa00], R100 ;  /* 0x000a00642f009988 */ /* 0x0005f00008000c2b */
[----:B------:R2:W-:Y:S01]  /*95c0*/  @!P1 STS.128 [R40+0xa00], R108 ;  /* 0x000a006c28009388 */ /* 0x0005e20000000c00 */
[----:B------:R-:W-:Y:S01]  /*95d0*/  @!PT LDS RZ, [RZ] ;  /* 0x00000000fffff984 */ /* 0x000fe20000000800 */
[----:B------:R-:W-:Y:S01]  /*95e0*/  @!PT LDS RZ, [RZ] ;  /* 0x00000000fffff984 */ /* 0x000fe20000000800 */
[----:B------:R-:W-:Y:S01]  /*95f0*/  @!PT LDS RZ, [RZ] ;  /* 0x00000000fffff984 */ /* 0x000fe20000000800 */
[----:B------:R-:W-:Y:S01]  /*9600*/  @!PT LDS RZ, [RZ] ;  /* 0x00000000fffff984 */ /* 0x000fe20000000800 */
[----:B------:R3:W-:Y:S07]  /*9610*/  MEMBAR.ALL.CTA ;  /* 0x0000000000007992 */ /* 0x0007ee0000008000 */
[----:B---3--:R-:W3:Y:S01]  /*9620*/  FENCE.VIEW.ASYNC.S ;  /* 0x00000000000073c6 */ /* 0x008ee20000000000 */
[----:B------:R-:W-:Y:S05]  /*9630*/  WARPSYNC.ALL ;  /* 0x0000000000007948 */ /* 0x000fea0003800000 */
[----:B------:R-:W-:Y:S01]  /*9640*/  BSSY.RECONVERGENT B0, `(.L_x_122) ;  /* 0x0000012000007945 */ /* 0x000fe20003800200 */
[----:B---3--:R-:W-:Y:S06]  /*9650*/  BAR.SYNC.DEFER_BLOCKING 0x1, 0x80 ;  /* 0x0042000000007b1d */ /* 0x008fec0000010000 */
[----:B-1----:R-:W-:Y:S05]  /*9660*/  @P0 BRA `(.L_x_123) ;  /* 0x00000000003c0947 */ /* 0x002fea0003800000 */
[----:B------:R-:W1:Y:S01]  /*9670*/  LDCU.64 UR6, c[0x0][0x348] ;  /* 0x00006900ff0677ac */ /* 0x000e620008000a00 */
[----:B------:R-:W-:Y:S02]  /*9680*/  ULEA UR5, UR45, UR43, 0xc ;  /* 0x0000002b2d057291 */ /* 0x000fe4000f8e60ff */
[----:B------:R-:W-:Y:S02]  /*9690*/  UIADD3 UR10, UPT, UPT, UR50, 0x40, URZ ;  /* 0x00000040320a7890 */ /* 0x000fe4000fffe0ff */
[----:B------:R-:W-:Y:S02]  /*96a0*/  UIADD3 UR8, UPT, UPT, UR5, 0x200, URZ ;  /* 0x0000020005087890 */ /* 0x000fe4000fffe0ff */
[----:B------:R-:W-:Y:S01]  /*96b0*/  UIADD3 UR12, UPT, UPT, UR5, 0xa00, URZ ;  /* 0x00000a00050c7890 */ /* 0x000fe2000fffe0ff */
[----:B------:R-:W-:Y:S01]  /*96c0*/  UMOV UR9, UR49 ;  /* 0x0000003100097c82 */ /* 0x000fe20008000000 */
[----:B------:R-:W-:Y:S01]  /*96d0*/  UMOV UR11, UR52 ;  /* 0x00000034000b7c82 */ /* 0x000fe20008000000 */
[----:B------:R-:W-:Y:S01]  /*96e0*/  UIADD3 UR13, UPT, UPT, UR49, 0x20, URZ ;  /* 0x00000020310d7890 */ /* 0x000fe2000fffe0ff */
[----:B------:R-:W-:Y:S01]  /*96f0*/  UMOV UR15, UR52 ;  /* 0x00000034000f7c82 */ /* 0x000fe20008000000 */
[----:B------:R-:W-:Y:S01]  /*9700*/  UMOV UR14, UR10 ;  /* 0x0000000a000e7c82 */ /* 0x000fe20008000000 */
[----:B-1----:R-:W-:Y:S04]  /*9710*/  UIADD3 UR4, UP0, UPT, UR6, 0xa80, URZ ;  /* 0x00000a8006047890 */ /* 0x002fe8000ff1e0ff */
[----:B------:R-:W-:Y:S09]  /*9720*/  UIADD3.X UR5, UPT, UPT, URZ, UR7, URZ, UP0, !UPT ;  /* 0x00000007ff057290 */ /* 0x000ff200087fe4ff */
[----:B------:R1:W-:Y:S01]  /*9730*/  UTMASTG.3D [UR8], [UR4] ;  /* 0x00000008040073b5 */ /* 0x0003e20008010000 */
[----:B------:R1:W-:Y:S02]  /*9740*/  UTMASTG.3D [UR12], [UR4] ;  /* 0x0000000c040073b5 */ /* 0x0003e40008010000 */
[----:B-1----:R0:W-:Y:S02]  /*9750*/  UTMACMDFLUSH ;  /* 0x00000000000079b7 */ /* 0x0021e40000000000 */
.L_x_123:
[----:B------:R-:W-:Y:S05]  /*9760*/  BSYNC.RECONVERGENT B0 ;  /* 0x0000000000007941 */ /* 0x000fea0003800200 */
.L_x_122:
[----:B------:R-:W-:Y:S01]  /*9770*/  UIADD3 UR4, UPT, UPT, UR45, 0x1, URZ ;  /* 0x000000012d047890 */ /* 0x000fe2000fffe0ff */
[----:B------:R-:W-:Y:S03]  /*9780*/  BSSY.RECONVERGENT B0, `(.L_x_124) ;  /* 0x0000007000007945 */ /* 0x000fe60003800200 */
[----:B------:R-:W-:Y:S04]  /*9790*/  UISETP.NE.AND UP0, UPT, UR4, 0x3, UPT ;  /* 0x000000030400788c */ /* 0x000fe8000bf05270 */
[----:B------:R-:W-:Y:S02]  /*97a0*/  USEL UR44, UR4, URZ, UP0 ;  /* 0x000000ff042c7287 */ /* 0x000fe40008000000 */
[----:B------:R-:W-:Y:S04]  /*97b0*/  UISETP.EQ.XOR UP0, UPT, UR46, 0x3, !UP0 ;  /* 0x000000032e00788c */ /* 0x000fe8000c702a70 */
[----:B------:R-:W-:Y:S01]  /*97c0*/  UP2UR UR48, UPR, URZ, 0x1 ;  /* 0x00000001ff307883 */ /* 0x000fe20008000000 */
[----:B------:R-:W-:Y:S11]  /*97d0*/  @P0 BRA `(.L_x_125) ;  /* 0x0000000000040947 */ /* 0x000ff60003800000 */
[----:B------:R-:W-:Y:S04]  /*97e0*/  DEPBAR.LE SB0, 0x1 ;  /* 0x000080400000791a */ /* 0x000fe80000000000 */
.L_x_125:
[----:B------:R-:W-:Y:S05]  /*97f0*/  BSYNC.RECONVERGENT B0 ;  /* 0x0000000000007941 */ /* 0x000fea0003800200 */
.L_x_124:
[----:B------:R-:W1:Y:S08]  /*9800*/  S2UR UR51, SR_CgaCtaId ;  /* 0x00000000003379c3 */ /* 0x000e700000008800 */
[----:B------:R-:W-:Y:S01]  /*9810*/  BAR.SYNC.DEFER_BLOCKING 0x1, 0x80 ;  /* 0x0042000000007b1d */ /* 0x000fe20000010000 */
[----:B------:R-:W-:Y:S01]  /*9820*/  ISETP.NE.AND P1, PT, R98, RZ, PT ;  /* 0x000000ff6200720c */ /* 0x000fe20003f25270 */
[----:B------:R-:W-:Y:S01]  /*9830*/  IMAD.U32 R0, RZ, RZ, UR47 ;  /* 0x0000002fff007e24 */ /* 0x000fe2000f8e00ff */
[----:B------:R-:W-:Y:S02]  /*9840*/  UIADD3 UR4, UPT, UPT, UR47, 0x1, URZ ;  /* 0x000000012f047890 */ /* 0x000fe4000fffe0ff */
[----:B------:R-:W-:Y:S02]  /*9850*/  UIADD3 UR57, UPT, UPT, UR49, 0x10, URZ ;  /* 0x0000001031397890 */ /* 0x000fe4000fffe0ff */
[----:B------:R-:W-:Y:S04]  /*9860*/  UISETP.NE.AND UP0, UPT, UR4, 0x3, UPT ;  /* 0x000000030400788c */ /* 0x000fe8000bf05270 */
[----:B------:R-:W-:Y:S03]  /*9870*/  USEL UR47, UR4, URZ, UP0 ;  /* 0x000000ff042f7287 */ /* 0x000fe60008000000 */
[----:B------:R-:W-:Y:S05]  /*9880*/  @P1 LEA R0, R0, UR43, 0x3 ;  /* 0x0000002b00001c11 */ /* 0x000fea000f8e18ff */
[----:B------:R-:W-:Y:S01]  /*9890*/  @P1 VIADD R2, R0, 0x58 ;  /* 0x0000005800021836 */ /* 0x000fe20000000000 */
[----:B------:R-:W-:Y:S04]  /*98a0*/  @P1 SHF.L.U32 R0, R113, 0x1f, RZ ;  /* 0x0000001f71001819 */ /* 0x000fe800000006ff */
[----:B------:R-:W-:Y:S01]  /*98b0*/  @P1 PRMT R46, R46, 0x654, R2 ;  /* 0x000006542e2e1816 */ /* 0x000fe20000000002 */
[----:B------:R-:W-:Y:S01]  /*98c0*/  UMOV UR43, 0x400 ;  /* 0x00000400002b7882 */ /* 0x000fe20000000000 */
[----:B------:R-:W-:Y:S01]  /*98d0*/  BSSY B1, `(.L_x_126) ;  /* 0x000001e000017945 */ /* 0x000fe20003800000 */
[----:B-1----:R-:W-:Y:S01]  /*98e0*/  ULEA UR43, UR51, UR43, 0x18 ;  /* 0x0000002b332b7291 */ /* 0x002fe2000f8ec0ff */
[----:B------:R-:W-:Y:S05]  /*98f0*/  @P1 SYNCS.ARRIVE.TRANS64.RED.A1T0 RZ, [R46+URZ], RZ ;  /* 0x000000ff2eff19a7 */ /* 0x000fea00081004ff */
[----:B------:R-:W-:Y:S04]  /*9900*/  LEA R21, R107, UR43, 0x3 ;  /* 0x0000002b6b157c11 */ /* 0x000fe8000f8e18ff */
[----:B------:R1:W3:Y:S02]  /*9910*/  @P1 SYNCS.PHASECHK.TRANS64.TRYWAIT P0, [R21+URZ+0x40], R0 ;  /* 0x00004000150015a7 */ /* 0x0002e400080011ff */
[----:B-1----:R-:W-:Y:S01]  /*9920*/  VIADD R0, R106, 0x10 ;  /* 0x000000106a007836 */ /* 0x002fe20000000000 */
[----:B---3--:R-:W-:Y:S01]  /*9930*/  @P1 SEL R112, RZ, 0x1, !P0 ;  /* 0x00000001ff701807 */ /* 0x008fe20004000000 */
[----:B------:R-:W-:Y:S06]  /*9940*/  @!P1 BRA `(.L_x_127) ;  /* 0x0000000000589947 */ /* 0x000fec0003800000 */
[----:B------:R-:W-:Y:S01]  /*9950*/  ISETP.NE.AND P1, PT, R114, RZ, PT ;  /* 0x000000ff7200720c */ /* 0x000fe20003f25270 */
[----:B------:R-:W-:Y:S01]  /*9960*/  BSSY B0, `(.L_x_128) ;  /* 0x0000009000007945 */ /* 0x000fe20003800000 */
[----:B------:R-:W-:Y:S11]  /*9970*/  ISETP.NE.AND P0, PT, R112, RZ, PT ;  /* 0x000000ff7000720c */ /* 0x000ff60003f05270 */
[----:B------:R-:W-:Y:S05]  /*9980*/  @P1 IMAD R3, R107, 0x1000, R104 ;  /* 0x000010006b031824 */ /* 0x000fea00078e0268 */
[----:B------:R-:W-:Y:S05]  /*9990*/  @P1 IADD3 R2, PT, PT, R3, UR43, RZ ;  /* 0x0000002b03021c10 */ /* 0x000fea000fffe0ff */
[----:B------:R-:W-:Y:S01]  /*99a0*/  @P1 IMAD.IADD R2, R99, 0x1, R2 ;  /* 0x0000000163021824 */ /* 0x000fe200078e0202 */
[----:B------:R-:W-:Y:S06]  /*99b0*/  @P0 BRA `(.L_x_129) ;  /* 0x00000000000c0947 */ /* 0x000fec0003800000 */
[----:B------:R-:W-:Y:S04]  /*99c0*/  SHF.L.U32 R20, R113, 0x1f, RZ ;  /* 0x0000001f71147819 */ /* 0x000fe800000006ff */
[----:B------:R-:W1:Y:S02]  /*99d0*/  SYNCS.PHASECHK.TRANS64.TRYWAIT P0, [R21+URZ+0x40], R20 ;  /* 0x00004014150075a7 */ /* 0x000e6400080011ff */
[----:B-1----:R-:W-:Y:S05]  /*99e0*/  @!P0 BRA `(.L_x_130) ;  /* 0x0000002800d88947 */ /* 0x002fea0003800000 */
.L_x_129:
[----:B------:R-:W-:Y:S05]  /*99f0*/  BSYNC B0 ;  /* 0x0000000000007941 */ /* 0x000fea0003800000 */
.L_x_128:
[----:B------:R-:W-:Y:S01]  /*9a00*/  ISETP.NE.AND P0, PT, R114, RZ, PT ;  /* 0x000000ff7200720c */ /* 0x000fe20003f05270 */
[----:B------:R-:W-:Y:S11]  /*9a10*/  VIADD R107, R107, 0x1 ;  /* 0x000000016b6b7836 */ /* 0x000ff60000000000 */
[----:B------:R-:W-:Y:S01]  /*9a20*/  @!UPT UIADD3 URZ, UPT, UPT, URZ, URZ, URZ ;  /* 0x000000fffffff290 */ /* 0x000fe2000fffe0ff */
[----:B------:R-:W3:Y:S04]  /*9a30*/  @P0 LDS.128 R52, [R3+UR43+0x200] ;  /* 0x0002002b03340984 */ /* 0x000ee80008000c00 */
[----:B------:R-:W4:Y:S04]  /*9a40*/  @P0 LDS.128 R64, [R3+UR43+0xa00] ;  /* 0x000a002b03400984 */ /* 0x000f280008000c00 */
[----:B------:R-:W1:Y:S04]  /*9a50*/  @P0 LDS.128 R56, [R2+0x200] ;  /* 0x0002000002380984 */ /* 0x000e680000000c00 */
[----:B------:R5:W1:Y:S01]  /*9a60*/  @P0 LDS.128 R68, [R2+0xa00] ;  /* 0x000a000002440984 */ /* 0x000a620000000c00 */
[C---:B------:R-:W-:Y:S04]  /*9a70*/  ISETP.NE.AND P0, PT, R107.reuse, 0x3, PT ;  /* 0x000000036b00780c */ /* 0x040fe80003f05270 */
[----:B------:R-:W-:Y:S02]  /*9a80*/  SEL R107, R107, RZ, P0 ;  /* 0x000000ff6b6b7207 */ /* 0x000fe40000000000 */
[----:B-----5:R-:W-:Y:S04]  /*9a90*/  SEL R2, RZ, 0x1, P0 ;  /* 0x00000001ff027807 */ /* 0x020fe80000000000 */
[----:B------:R-:W-:Y:S02]  /*9aa0*/  LOP3.LUT R113, R113, R2, RZ, 0x3c, !PT ;  /* 0x0000000271717212 */ /* 0x000fe400078e3cff */
.L_x_127:
[----:B------:R-:W-:Y:S05]  /*9ab0*/  BSYNC B1 ;  /* 0x0000000000017941 */ /* 0x000fea0003800000 */
.L_x_126:
[----:B------:R-:W-:Y:S04]  /*9ac0*/  SHF.R.U32.HI R3, RZ, 0x15, R0 ;  /* 0x00000015ff037819 */ /* 0x000fe80000011600 */
[----:B------:R-:W-:Y:S04]  /*9ad0*/  LOP3.LUT R2, R3, 0x3, RZ, 0xc0, !PT ;  /* 0x0000000303027812 */ /* 0x000fe800078ec0ff */
[----:B------:R-:W-:Y:S11]  /*9ae0*/  ISETP.NE.AND P0, PT, R84, R2, PT ;  /* 0x000000025400720c */ /* 0x000ff60003f05270 */
[----:B------:R-:W-:Y:S02]  /*9af0*/  @!UPT UIADD3 URZ, UPT, UPT, URZ, URZ, URZ ;  /* 0x000000fffffff290 */ /* 0x000fe4000fffe0ff */
[----:B------:R-:W-:Y:S05]  /*9b00*/  @P0 BRA `(.L_x_131) ;  /* 0x0000000000bc0947 */ /* 0x000fea0003800000 */
[----:B------:R-:W-:Y:S02]  /*9b10*/  LOP3.LUT P0, RZ, R3, 0x3, R86, 0x48, !PT ;  /* 0x0000000303ff7812 */ /* 0x000fe40007804856 */
[----:B------:R-:W-:Y:S11]  /*9b20*/  MOV R16, R0 ;  /* 0x0000000000107202 */ /* 0x000ff60000000f00 */
[----:B------:R-:W-:Y:S05]  /*9b30*/  @!P0 BRA `(.L_x_132) ;  /* 0x0000000000408947 */ /* 0x000fea0003800000 */
[----:B------:R-:W5:Y:S01]  /*9b40*/  LDCU.64 UR8, c[0x4][0x70] ;  /* 0x01000e00ff0877ac */ /* 0x000f620008000a00 */
[----:B------:R-:W-:Y:S01]  /*9b50*/  MOV R15, 0x0 ;  /* 0x00000000000f7802 */ /* 0x000fe20000000f00 */
[----:B------:R-:W-:Y:S02]  /*9b60*/  HFMA2 R12, -RZ, RZ, 0, 5.9604644775390625e-08 ;  /* 0x00000001ff0c7431 */ /* 0x000fe400000001ff */
[----:B------:R-:W-:Y:S02]  /*9b70*/  IMAD.MOV.U32 R8, RZ, RZ, 0x192 ;  /* 0x00000192ff087424 */ /* 0x000fe400078e00ff */
[----:B------:R-:W-:Y:S01]  /*9b80*/  IMAD.MOV.U32 R13, RZ, RZ, RZ ;  /* 0x000000ffff0d7224 */ /* 0x000fe200078e00ff */
[----:B------:R-:W1:Y:S01]  /*9b90*/  LDCU.64 UR6, c[0x4][0x78] ;  /* 0x01000f00ff0677ac */ /* 0x000e620008000a00 */
[----:B------:R-:W2:Y:S01]  /*9ba0*/  LDC.64 R14, c[0x4][R15] ;  /* 0x010000000f0e7b82 */ /* 0x000ea20000000a00 */
[----:B------:R-:W3:Y:S01]  /*9bb0*/  LDCU.64 UR4, c[0x4][0x10] ;  /* 0x01000200ff0477ac */ /* 0x000ee20008000a00 */
[----:B-----5:R-:W-:Y:S01]  /*9bc0*/  MOV R5, UR9 ;  /* 0x0000000900057c02 */ /* 0x020fe20008000f00 */
[----:B------:R-:W-:Y:S01]  /*9bd0*/  IMAD.U32 R4, RZ, RZ, UR8 ;  /* 0x00000008ff047e24 */ /* 0x000fe2000f8e00ff */
[----:B-1----:R-:W-:Y:S01]  /*9be0*/  MOV R7, UR7 ;  /* 0x0000000700077c02 */ /* 0x002fe20008000f00 */
[----:B------:R-:W-:Y:S01]  /*9bf0*/  IMAD.U32 R6, RZ, RZ, UR6 ;  /* 0x00000006ff067e24 */ /* 0x000fe2000f8e00ff */
[----:B---3--:R-:W-:Y:S01]  /*9c00*/  MOV R11, UR5 ;  /* 0x00000005000b7c02 */ /* 0x008fe20008000f00 */
[----:B------:R-:W-:Y:S02]  /*9c10*/  IMAD.U32 R10, RZ, RZ, UR4 ;  /* 0x00000004ff0a7e24 */ /* 0x000fe4000f8e00ff */
[----:B------:R-:W-:Y:S07]  /*9c20*/  LEPC R20, `(.L_x_132) ;  /* 0x000000001014794e */ /* 0x000fee0000000000 */
[----:B--2-4-:R-:W-:Y:S05]  /*9c30*/  CALL.ABS.NOINC R14 ;  /* 0x000000000e007343 */ /* 0x014fea0003c00000 */
.L_x_132:
        /* <DEDUP_REMOVED lines=12> */
[----:B------:R-:W5:Y:S01]  /*9d00*/  LDCU.64 UR6, c[0x4][0x78] ;  /* 0x01000f00ff0677ac */ /* 0x000f620008000a00 */
[----:B------:R-:W2:Y:S01]  /*9d10*/  LDC.64 R14, c[0x4][R15] ;  /* 0x010000000f0e7b82 */ /* 0x000ea20000000a00 */
[----:B------:R-:W3:Y:S01]  /*9d20*/  LDCU.64 UR4, c[0x4][0x10] ;  /* 0x01000200ff0477ac */ /* 0x000ee20008000a00 */
[----:B-1----:R-:W-:Y:S01]  /*9d30*/  MOV R5, UR9 ;  /* 0x0000000900057c02 */ /* 0x002fe20008000f00 */
[----:B------:R-:W-:Y:S01]  /*9d40*/  IMAD.U32 R4, RZ, RZ, UR8 ;  /* 0x00000008ff047e24 */ /* 0x000fe2000f8e00ff */
[----:B-----5:R-:W-:Y:S01]  /*9d50*/  MOV R7, UR7 ;  /* 0x0000000700077c02 */ /* 0x020fe20008000f00 */
[----:B------:R-:W-:Y:S01]  /*9d60*/  IMAD.U32 R6, RZ, RZ, UR6 ;  /* 0x00000006ff067e24 */ /* 0x000fe2000f8e00ff */
[----:B---3--:R-:W-:Y:S01]  /*9d70*/  MOV R11, UR5 ;  /* 0x00000005000b7c02 */ /* 0x008fe20008000f00 */
[----:B------:R-:W-:Y:S02]  /*9d80*/  IMAD.U32 R10, RZ, RZ, UR4 ;  /* 0x00000004ff0a7e24 */ /* 0x000fe4000f8e00ff */
[----:B------:R-:W-:Y:S07]  /*9d90*/  LEPC R20, `(.L_x_133) ;  /* 0x000000001014794e */ /* 0x000fee0000000000 */
[----:B--2-4-:R-:W-:Y:S05]  /*9da0*/  CALL.ABS.NOINC R14 ;  /* 0x000000000e007343 */ /* 0x014fea0003c00000 */
.L_x_133:
[----:B------:R-:W-:Y:S05]  /*9db0*/  WARPSYNC.ALL ;  /* 0x0000000000007948 */ /* 0x000fea0003800000 */
[----:B------:R-:W-:Y:S11]  /*9dc0*/  R2UR UR4, R16 ;  /* 0x00000000100472ca */ /* 0x000ff600000e0000 */
[----:B------:R-:W-:Y:S02]  /*9dd0*/  @!UPT UIADD3 URZ, UPT, UPT, URZ, URZ, URZ ;  /* 0x000000fffffff290 */ /* 0x000fe4000fffe0ff */
[----:B------:R-:W1:Y:S02]  /*9de0*/  LDTM.x16 R4, tmem[UR4+0x20] ;  /* 0x00002004000479ee */ /* 0x000e640008240000 */
[----:B-1----:R-:W-:Y:S01]  /*9df0*/  NOP ;  /* 0x0000000000007918 */ /* 0x002fe20000000000 */
.L_x_131:
[----:B---3--:R-:W-:Y:S01]  /*9e00*/  SHF.L.U32 R3, R52, 0x10, RZ ;  /* 0x0000001034037819 */ /* 0x008fe200000006ff */
[C---:B------:R-:W-:Y:S01]  /*9e10*/  FMUL R0, R43.reuse, R24 ;  /* 0x000000182b007220 */ /* 0x040fe20000400000 */
[----:B------:R-:W-:Y:S01]  /*9e20*/  ISETP.NE.AND P1, PT, R84, R2, PT ;  /* 0x000000025400720c */ /* 0x000fe20003f25270 */
[----:B------:R-:W-:Y:S01]  /*9e30*/  FMUL R2, R43, R25 ;  /* 0x000000192b027220 */ /* 0x000fe20000400000 */
[----:B-1----:R-:W-:Y:S01]  /*9e40*/  LOP3.LUT R21, R52, 0xffff0000, RZ, 0xc0, !PT ;  /* 0xffff000034157812 */ /* 0x002fe200078ec0ff */
[----:B------:R-:W-:Y:S01]  /*9e50*/  FFMA R0, R45, R3, R0 ;  /* 0x000000032d007223 */ /* 0x000fe20000000000 */
[----:B------:R-:W-:Y:S01]  /*9e60*/  SHF.L.U32 R22, R53, 0x10, RZ ;  /* 0x0000001035167819 */ /* 0x000fe200000006ff */
[----:B------:R-:W-:Y:S01]  /*9e70*/  FMUL R3, R43, R26 ;  /* 0x0000001a2b037220 */ /* 0x000fe20000400000 */
[----:B------:R-:W-:Y:S01]  /*9e80*/  LOP3.LUT R23, R53, 0xffff0000, RZ, 0xc0, !PT ;  /* 0xffff000035177812 */ /* 0x000fe200078ec0ff */
[----:B------:R-:W-:Y:S01]  /*9e90*/  FMUL R20, R43, R27 ;  /* 0x0000001b2b147220 */ /* 0x000fe20000400000 */
[----:B--2---:R-:W-:Y:S01]  /*9ea0*/  SHF.L.U32 R40, R54, 0x10, RZ ;  /* 0x0000001036287819 */ /* 0x004fe200000006ff */
[----:B------:R-:W-:Y:S01]  /*9eb0*/  FFMA R2, R45, R21, R2 ;  /* 0x000000152d027223 */ /* 0x000fe20000000002 */
[----:B------:R-:W-:Y:S01]  /*9ec0*/  LOP3.LUT R41, R57, 0xffff0000, RZ, 0xc0, !PT ;  /* 0xffff000039297812 */ /* 0x000fe200078ec0ff */
[C---:B------:R-:W-:Y:S01]  /*9ed0*/  FFMA R3, R45.reuse, R22, R3 ;  /* 0x000000162d037223 */ /* 0x040fe20000000003 */
[----:B----4-:R-:W-:Y:S01]  /*9ee0*/  LOP3.LUT R42, R66, 0xffff0000, RZ, 0xc0, !PT ;  /* 0xffff0000422a7812 */ /* 0x010fe200078ec0ff */
[----:B------:R-:W-:Y:S01]  /*9ef0*/  FFMA R20, R45, R23, R20 ;  /* 0x000000172d147223 */ /* 0x000fe20000000014 */
[----:B------:R-:W-:Y:S01]  /*9f00*/  LOP3.LUT R23, R54, 0xffff0000, RZ, 0xc0, !PT ;  /* 0xffff000036177812 */ /* 0x000fe200078ec0ff */
[C---:B------:R-:W-:Y:S01]  /*9f10*/  FMUL R21, R43.reuse, R28 ;  /* 0x0000001c2b157220 */ /* 0x040fe20000400000 */
[----:B------:R-:W-:Y:S01]  /*9f20*/  F2FP.BF16.F32.PACK_AB R48, R2, R0 ;  /* 0x000000000230723e */ /* 0x000fe200000010ff */
        /* <DEDUP_REMOVED lines=115> */
[----:B------:R-:W-:Y:S01]  /*a660*/  ULEA UR5, UR44, UR43, 0xc ;  /* 0x0000002b2c057291 */ /* 0x000fe2000f8e60ff */
[----:B------:R-:W-:Y:S01]  /*a670*/  UMOV UR58, UR50 ;  /* 0x00000032003a7c82 */ /* 0x000fe20008000000 */
[----:B------:R-:W-:Y:S02]  /*a680*/  UMOV UR59, UR52 ;  /* 0x00000034003b7c82 */ /* 0x000fe40008000000 */
[----:B------:R-:W-:Y:S02]  /*a690*/  UIADD3 UR56, UPT, UPT, UR5, 0x200, URZ ;  /* 0x0000020005387890 */ /* 0x000fe4000fffe0ff */
[----:B------:R-:W-:Y:S02]  /*a6a0*/  UIADD3 UR8, UPT, UPT, UR5, 0xa00, URZ ;  /* 0x00000a0005087890 */ /* 0x000fe4000fffe0ff */
        /* <DEDUP_REMOVED lines=8> */
.L_x_135:
[----:B------:R-:W-:Y:S05]  /*a730*/  BSYNC.RECONVERGENT B0 ;  /* 0x0000000000007941 */ /* 0x000fea0003800200 */
.L_x_134:
[----:B------:R-:W-:Y:S01]  /*a740*/  UISETP.NE.AND UP1, UPT, UR48, URZ, UPT ;  /* 0x000000ff3000728c */ /* 0x000fe2000bf25270 */
[----:B------:R-:W-:Y:S01]  /*a750*/  BSSY.RECONVERGENT B0, `(.L_x_136) ;  /* 0x0000008000007945 */ /* 0x000fe20003800200 */
[----:B------:R-:W-:Y:S04]  /*a760*/  UIADD3 UR4, UPT, UPT, UR44, 0x1, URZ ;  /* 0x000000012c047890 */ /* 0x000fe8000fffe0ff */
[----:B------:R-:W-:Y:S02]  /*a770*/  UISETP.NE.AND UP0, UPT, UR4, 0x3, UPT ;  /* 0x000000030400788c */ /* 0x000fe4000bf05270 */
[----:B------:R-:W-:Y:S02]  /*a780*/  UISETP.EQ.XOR UP1, UPT, UR4, 0x3, UP1 ;  /* 0x000000030400788c */ /* 0x000fe40008f22a70 */
[----:B------:R-:W-:Y:S02]  /*a790*/  USEL UR45, UR4, URZ, UP0 ;  /* 0x000000ff042d7287 */ /* 0x000fe40008000000 */
[----:B------:R-:W-:Y:S01]  /*a7a0*/  UP2UR UR46, UPR, URZ, 0x2 ;  /* 0x00000002ff2e7883 */ /* 0x000fe20008000000 */
[----:B------:R-:W-:Y:S11]  /*a7b0*/  @P0 BRA `(.L_x_137) ;  /* 0x0000000000040947 */ /* 0x000ff60003800000 */
[----:B------:R-:W-:Y:S04]  /*a7c0*/  DEPBAR.LE SB0, 0x1 ;  /* 0x000080400000791a */ /* 0x000fe80000000000 */
.L_x_137:
[----:B------:R-:W-:Y:S05]  /*a7d0*/  BSYNC.RECONVERGENT B0 ;  /* 0x0000000000007941 */ /* 0x000fea0003800200 */
.L_x_136:
[----:B------:R-:W1:Y:S08]  /*a7e0*/  S2UR UR51, SR_CgaCtaId ;  /* 0x00000000003379c3 */ /* 0x000e700000008800 */
[----:B------:R-:W-:Y:S01]  /*a7f0*/  BAR.SYNC.DEFER_BLOCKING 0x1, 0x80 ;  /* 0x0042000000007b1d */ /* 0x000fe20000010000 */
[----:B------:R-:W-:Y:S01]  /*a800*/  ISETP.NE.AND P1, PT, R98, RZ, PT ;  /* 0x000000ff6200720c */ /* 0x000fe20003f25270 */
[----:B------:R-:W-:Y:S01]  /*a810*/  IMAD.U32 R0, RZ, RZ, UR47 ;  /* 0x0000002fff007e24 */ /* 0x000fe2000f8e00ff */
[----:B------:R-:W-:Y:S04]  /*a820*/  UIADD3 UR4, UPT, UPT, UR47, 0x1, URZ ;  /* 0x000000012f047890 */ /* 0x000fe8000fffe0ff */
        /* <DEDUP_REMOVED lines=9> */
[----:B------:R1:W-:Y:S05]  /*a8c0*/  @P1 SYNCS.ARRIVE.TRANS64.RED.A1T0 RZ, [R46+URZ], RZ ;  /* 0x000000ff2eff19a7 */ /* 0x0003ea00081004ff */
[----:B------:R-:W-:Y:S04]  /*a8d0*/  LEA R2, R107, UR43, 0x3 ;  /* 0x0000002b6b027c11 */ /* 0x000fe8000f8e18ff */
[----:B------:R-:W3:Y:S02]  /*a8e0*/  @P1 SYNCS.PHASECHK.TRANS64.TRYWAIT P0, [R2+URZ+0x40], R0 ;  /* 0x00004000020015a7 */ /* 0x000ee400080011ff */
[----:B---3--:R-:W-:Y:S01]  /*a8f0*/  @P1 SEL R112, RZ, 0x1, !P0 ;  /* 0x00000001ff701807 */ /* 0x008fe20004000000 */
[----:B-1----:R-:W-:Y:S06]  /*a900*/  @!P1 BRA `(.L_x_139) ;  /* 0x0000000000449947 */ /* 0x002fec0003800000 */
        /* <DEDUP_REMOVED lines=10> */
.L_x_141:
[----:B------:R-:W-:Y:S05]  /*a9b0*/  BSYNC B0 ;  /* 0x0000000000007941 */ /* 0x000fea0003800000 */
.L_x_140:
[----:B------:R-:W-:Y:S11]  /*a9c0*/  ISETP.NE.AND P0, PT, R114, RZ, PT ;  /* 0x000000ff7200720c */ /* 0x000ff60003f05270 */
[----:B------:R-:W-:Y:S02]  /*a9d0*/  @!UPT UIADD3 URZ, UPT, UPT, URZ, URZ, URZ ;  /* 0x000000fffffff290 */ /* 0x000fe4000fffe0ff */
[----:B------:R3:W4:Y:S04]  /*a9e0*/  @P0 LDS.128 R52, [R107+UR43+0x200] ;  /* 0x0002002b6b340984 */ /* 0x0007280008000c00 */
[----:B------:R3:W1:Y:S04]  /*a9f0*/  @P0 LDS.128 R64, [R107+UR43+0xa00] ;  /* 0x000a002b6b400984 */ /* 0x0006680008000c00 */
[----:B------:R3:W1:Y:S04]  /*aa00*/  @P0 LDS.128 R56, [R0+0x200] ;  /* 0x0002000000380984 */ /* 0x0006680000000c00 */
[----:B------:R3:W1:Y:S02]  /*aa10*/  @P0 LDS.128 R68, [R0+0xa00] ;  /* 0x000a000000440984 */ /* 0x0006640000000c00 */
.L_x_139:
[----:B------:R-:W-:Y:S05]  /*aa20*/  BSYNC B1 ;  /* 0x0000000000017941 */ /* 0x000fea0003800000 */
.L_x_138:
[----:B------:R-:W-:Y:S05]  /*aa30*/  VIADD R106, R106, 0x400010 ;  /* 0x004000106a6a7836 */ /* 0x000fea0000000000 */
[----:B---3--:R-:W-:Y:S04]  /*aa40*/  SHF.R.U32.HI R0, RZ, 0x15, R106 ;  /* 0x00000015ff007819 */ /* 0x008fe8000001166a */
[----:B-1----:R-:W-:Y:S04]  /*aa50*/  LOP3.LUT R2, R0, 0x3, RZ, 0xc0, !PT ;  /* 0x0000000300027812 */ /* 0x002fe800078ec0ff */
        /* <DEDUP_REMOVED lines=11> */
[----:B------:R-:W3:Y:S01]  /*ab10*/  LDCU.64 UR6, c[0x4][0x78] ;  /* 0x01000f00ff0677ac */ /* 0x000ee20008000a00 */
[----:B------:R-:W2:Y:S01]  /*ab20*/  LDC.64 R14, c[0x4][R15] ;  /* 0x010000000f0e7b82 */ /* 0x000ea20000000a00 */
[----:B------:R-:W5:Y:S01]  /*ab30*/  LDCU.64 UR4, c[0x4][0x10] ;  /* 0x01000200ff0477ac */ /* 0x000f620008000a00 */
[----:B-1----:R-:W-:Y:S01]  /*ab40*/  MOV R5, UR9 ;  /* 0x0000000900057c02 */ /* 0x002fe20008000f00 */
[----:B------:R-:W-:Y:S01]  /*ab50*/  IMAD.U32 R4, RZ, RZ, UR8 ;  /* 0x00000008ff047e24 */ /* 0x000fe2000f8e00ff */
[----:B---3--:R-:W-:Y:S01]  /*ab60*/  MOV R7, UR7 ;  /* 0x0000000700077c02 */ /* 0x008fe20008000f00 */
[----:B------:R-:W-:Y:S01]  /*ab70*/  IMAD.U32 R6, RZ, RZ, UR6 ;  /* 0x00000006ff067e24 */ /* 0x000fe2000f8e00ff */
[----:B-----5:R-:W-:Y:S01]  /*ab80*/  MOV R11, UR5 ;  /* 0x00000005000b7c02 */ /* 0x020fe20008000f00 */
[----:B------:R-:W-:Y:S02]  /*ab90*/  IMAD.U32 R10, RZ, RZ, UR4 ;  /* 0x00000004ff0a7e24 */ /* 0x000fe4000f8e00ff */
[----:B------:R-:W-:Y:S07]  /*aba0*/  LEPC R20, `(.L_x_144) ;  /* 0x000000001014794e */ /* 0x000fee0000000000 */
[----:B--2-4-:R-:W-:Y:S05]  /*abb0*/  CALL.ABS.NOINC R14 ;  /* 0x000000000e007343 */ /* 0x014fea0003c00000 */
.L_x_144:
        /* <DEDUP_REMOVED lines=23> */
.L_x_145:
[----:B------:R-:W-:Y:S05]  /*ad30*/  WARPSYNC.ALL ;  /* 0x0000000000007948 */ /* 0x000fea0003800000 */
[----:B------:R-:W-:Y:S11]  /*ad40*/  R2UR UR4, R16 ;  /* 0x00000000100472ca */ /* 0x000ff600000e0000 */
[----:B------:R-:W-:Y:S02]  /*ad50*/  @!UPT UIADD3 URZ, UPT, UPT, URZ, URZ, URZ ;  /* 0x000000fffffff290 */ /* 0x000fe4000fffe0ff */
[----:B------:R-:W1:Y:S02]  /*ad60*/  LDTM.x16 R4, tmem[UR4+0x20] ;  /* 0x00002004000479ee */ /* 0x000e640008240000 */
[----:B-1----:R-:W-:Y:S01]  /*ad70*/  NOP ;  /* 0x0000000000007918 */ /* 0x002fe20000000000 */
.L_x_143:
[----:B------:R-:W-:Y:S01]  /*ad80*/  ISETP.NE.AND P1, PT, R84, R2, PT ;  /* 0x000000025400720c */ /* 0x000fe20003f25270 */
[----:B------:R-:W-:Y:S05]  /*ad90*/  WARPSYNC.ALL ;  /* 0x0000000000007948 */ /* 0x000fea0003800000 */
[C---:B----4-:R-:W-:Y:S01]  /*ada0*/  SHF.L.U32 R3, R52.reuse, 0x10, RZ ;  /* 0x0000001034037819 */ /* 0x050fe200000006ff */
[----:B------:R-:W-:Y:S01]  /*adb0*/  NOP ;  /* 0x0000000000007918 */ /* 0x000fe20000000000 */
[----:B--2---:R-:W-:Y:S01]  /*adc0*/  LOP3.LUT R40, R52, 0xffff0000, RZ, 0xc0, !PT ;  /* 0xffff000034287812 */ /* 0x004fe200078ec0ff */
[----:B------:R-:W-:Y:S01]  /*add0*/  FMUL R0, R43, R24 ;  /* 0x000000182b007220 */ /* 0x000fe20000400000 */
[----:B------:R-:W-:Y:S01]  /*ade0*/  SHF.L.U32 R41, R53, 0x10, RZ ;  /* 0x0000001035297819 */ /* 0x000fe200000006ff */
[C---:B------:R-:W-:Y:S01]  /*adf0*/  FMUL R20, R43.reuse, R4 ;  /* 0x000000042b147220 */ /* 0x040fe20000400000 */
[----:B------:R-:W-:Y:S01]  /*ae00*/  MOV R4, UR45 ;  /* 0x0000002d00047c02 */ /* 0x000fe20008000f00 */
[----:B------:R-:W-:Y:S01]  /*ae10*/  FMUL R2, R43, R25 ;  /* 0x000000192b027220 */ /* 0x000fe20000400000 */
[----:B------:R-:W-:Y:S01]  /*ae20*/  LOP3.LUT R42, R53, 0xffff0000, RZ, 0xc0, !PT ;  /* 0xffff0000352a7812 */ /* 0x000fe200078ec0ff */
[C---:B------:R-:W-:Y:S01]  /*ae30*/  FFMA R0, R45.reuse, R3, R0 ;  /* 0x000000032d007223 */ /* 0x040fe20000000000 */
[----:B------:R-:W-:Y:S01]  /*ae40*/  @!P1 LEA R104, R4, R104, 0xc ;  /* 0x0000006804689211 */ /* 0x000fe200078e60ff */
[----:B------:R-:W-:Y:S01]  /*ae50*/  FFMA R2, R45, R40, R2 ;  /* 0x000000282d027223 */ /* 0x000fe20000000002 */
[----:B------:R-:W-:Y:S01]  /*ae60*/  R2UR UR4, R105 ;  /* 0x00000000690472ca */ /* 0x000fe200000e0000 */
[C---:B------:R-:W-:Y:S01]  /*ae70*/  FMUL R3, R43.reuse, R26 ;  /* 0x0000001a2b037220 */ /* 0x040fe20000400000 */
[----:B------:R-:W-:Y:S01]  /*ae80*/  SHF.L.U32 R44, R54, 0x10, RZ ;  /* 0x00000010362c7819 */ /* 0x000fe200000006ff */
[C---:B------:R-:W-:Y:S01]  /*ae90*/  FMUL R4, R43.reuse, R27 ;  /* 0x0000001b2b047220 */ /* 0x040fe20000400000 */
[----:B------:R-:W-:Y:S01]  /*aea0*/  F2FP.BF16.F32.PACK_AB R100, R2, R0 ;  /* 0x000000000264723e */ /* 0x000fe200000010ff */
[----:B------:R-:W-:Y:S01]  /*aeb0*/  FMUL R21, R43, R5 ;  /* 0x000000052b157220 */ /* 0x000fe20000400000 */
[----:B------:R-:W-:Y:S01]  /*aec0*/  @!P1 IADD3 R5, PT, PT, R104, UR43, RZ ;  /* 0x0000002b68059c10 */ /* 0x000fe2000fffe0ff */
[C---:B------:R-:W-:Y:S01]  /*aed0*/  FFMA R3, R45.reuse, R41, R3 ;  /* 0x000000292d037223 */ /* 0x040fe20000000003 */
[----:B------:R-:W-:Y:S01]  /*aee0*/  LOP3.LUT R46, R54, 0xffff0000, RZ, 0xc0, !PT ;  /* 0xffff0000362e7812 */ /* 0x000fe200078ec0ff */
[----:B------:R-:W-:Y:S01]  /*aef0*/  FFMA R4, R45, R42, R4 ;  /* 0x0000002a2d047223 */ /* 0x000fe20000000004 */
[----:B------:R-:W-:Y:S01]  /*af00*/  SHF.L.U32 R47, R55, 0x10, RZ ;  /* 0x00000010372f7819 */ /* 0x000fe200000006ff */
[----:B------:R-:W-:Y:S01]  /*af10*/  FMUL R0, R43, R28 ;  /* 0x0000001c2b007220 */ /* 0x000fe20000400000 */
[----:B------:R-:W-:Y:S01]  /*af20*/  @!P1 IADD3 R99, PT, PT, R99, R5, RZ ;  /* 0x0000000563639210 */ /* 0x000fe20007ffe0ff */
[----:B------:R-:W-:Y:S01]  /*af30*/  FMUL R2, R43, R29 ;  /* 0x0000001d2b027220 */ /* 0x000fe20000400000 */
[----:B------:R-:W-:Y:S01]  /*af40*/  LOP3.LUT R48, R55, 0xffff0000, RZ, 0xc0, !PT ;  /* 0xffff000037307812 */ /* 0x000fe200078ec0ff */
[C---:B------:R-:W-:Y:S01]  /*af50*/  FMUL R5, R43.reuse, R30 ;  /* 0x0000001e2b057220 */ /* 0x040fe20000400000 */
[C---:B------:R-:W-:Y:S01]  /*af60*/  SHF.L.U32 R49, R56.reuse, 0x10, RZ ;  /* 0x0000001038317819 */ /* 0x040fe200000006ff */
[C---:B------:R-:W-:Y:S01]  /*af70*/  FMUL R22, R43.reuse, R6 ;  /* 0x000000062b167220 */ /* 0x040fe20000400000 */
[----:B------:R-:W-:Y:S01]  /*af80*/  LOP3.LUT R50, R56, 0xffff0000, RZ, 0xc0, !PT ;  /* 0xffff000038327812 */ /* 0x000fe200078ec0ff */
[----:B------:R-:W-:Y:S01]  /*af90*/  FMUL R6, R43, R31 ;  /* 0x0000001f2b067220 */ /* 0x000fe20000400000 */
[----:B------:R-:W-:Y:S01]  /*afa0*/  F2FP.BF16.F32.PACK_AB R101, R4, R3 ;  /* 0x000000030465723e */ /* 0x000fe200000010ff */
[----:B------:R-:W-:Y:S01]  /*afb0*/  FFMA R0, R45, R44, R0 ;  /* 0x0000002c2d007223 */ /* 0x000fe20000000000 */
[----:B------:R-:W-:Y:S01]  /*afc0*/  SHF.L.U32 R51, R57, 0x10, RZ ;  /* 0x0000001039337819 */ /* 0x000fe200000006ff */
[----:B------:R-:W-:Y:S01]  /*afd0*/  FMUL R23, R43, R7 ;  /* 0x000000072b177220 */ /* 0x000fe20000400000 */
[----:B------:R-:W-:Y:S01]  /*afe0*/  LOP3.LUT R52, R57, 0xffff0000, RZ, 0xc0, !PT ;  /* 0xffff000039347812 */ /* 0x000fe200078ec0ff */
[----:B------:R-:W-:Y:S01]  /*aff0*/  FFMA R2, R45, R46, R2 ;  /* 0x0000002e2d027223 */ /* 0x000fe20000000002 */
[C---:B------:R-:W-:Y:S01]  /*b000*/  SHF.L.U32 R53, R58.reuse, 0x10, RZ ;  /* 0x000000103a357819 */ /* 0x040fe200000006ff */
[C---:B------:R-:W-:Y:S01]  /*b010*/  FMUL R7, R43.reuse, R32 ;  /* 0x000000202b077220 */ /* 0x040fe20000400000 */
[----:B------:R-:W-:Y:S01]  /*b020*/  LOP3.LUT R54, R58, 0xffff0000, RZ, 0xc0, !PT ;  /* 0xffff00003a367812 */ /* 0x000fe200078ec0ff */
[----:B------:R-:W-:Y:S01]  /*b030*/  FMUL R3, R43, R33 ;  /* 0x000000212b037220 */ /* 0x000fe20000400000 */
[----:B------:R-:W-:Y:S01]  /*b040*/  F2FP.BF16.F32.PACK_AB R102, R2, R0 ;  /* 0x000000000266723e */ /* 0x000fe200000010ff */
[----:B------:R-:W-:Y:S01]  /*b050*/  FFMA R5, R45, R47, R5 ;  /* 0x0000002f2d057223 */ /* 0x000fe20000000005 */
[----:B------:R-:W-:Y:S01]  /*b060*/  SHF.L.U32 R55, R59, 0x10, RZ ;  /* 0x000000103b377819 */ /* 0x000fe200000006ff */
[----:B------:R-:W-:Y:S01]  /*b070*/  FFMA R6, R45, R48, R6 ;  /* 0x000000302d067223 */ /* 0x000fe20000000006 */
[----:B------:R-:W-:Y:S01]  /*b080*/  LOP3.LUT R56, R59, 0xffff0000, RZ, 0xc0, !PT ;  /* 0xffff00003b387812 */ /* 0x000fe200078ec0ff */
[C---:B------:R-:W-:Y:S01]  /*b090*/  FFMA R7, R45.reuse, R49, R7 ;  /* 0x000000312d077223 */ /* 0x040fe20000000007 */
[----:B------:R-:W-:Y:S01]  /*b0a0*/  SHF.L.U32 R57, R64, 0x10, RZ ;  /* 0x0000001040397819 */ /* 0x000fe200000006ff */
[----:B------:R-:W-:Y:S01]  /*b0b0*/  UIADD3 UR4, UPT, UPT, UR4, 0xb0, URZ ;  /* 0x000000b004047890 */ /* 0x000fe2000fffe0ff */
[----:B------:R-:W-:Y:S01]  /*b0c0*/  F2FP.BF16.F32.PACK_AB R103, R6, R5 ;  /* 0x000000050667723e */ /* 0x000fe200000010ff */
[----:B------:R-:W-:Y:S01]  /*b0d0*/  FFMA R3, R45, R50, R3 ;  /* 0x000000322d037223 */ /* 0x000fe20000000003 */
[----:B------:R-:W-:Y:S01]  /*b0e0*/  LOP3.LUT R58, R64, 0xffff0000, RZ, 0xc0, !PT ;  /* 0xffff0000403a7812 */ /* 0x000fe200078ec0ff */
[----:B------:R-:W-:Y:S01]  /*b0f0*/  FMUL R0, R43, R34 ;  /* 0x000000222b007220 */ /* 0x000fe20000400000 */
[----:B------:R-:W-:Y:S01]  /*b100*/  SHF.L.U32 R59, R65, 0x10, RZ ;  /* 0x00000010413b7819 */ /* 0x000fe200000006ff */
[----:B------:R-:W-:Y:S01]  /*b110*/  FMUL R2, R43, R35 ;  /* 0x000000232b027220 */ /* 0x000fe20000400000 */
[----:B------:R-:W-:Y:S01]  /*b120*/  F2FP.BF16.F32.PACK_AB R28, R3, R7 ;  /* 0x00000007031c723e */ /* 0x000fe200000010ff */
[----:B------:R-:W-:Y:S01]  /*b130*/  UPRMT UR4, UR51, 0x654, UR4 ;  /* 0x0000065433047896 */ /* 0x000fe20008000004 */
[----:B------:R-:W-:Y:S01]  /*b140*/  LOP3.LUT R60, R65, 0xffff0000, RZ, 0xc0, !PT ;  /* 0xffff0000413c7812 */ /* 0x000fe200078ec0ff */
[C---:B------:R-:W-:Y:S01]  /*b150*/  FMUL R4, R43.reuse, R36 ;  /* 0x000000242b047220 */ /* 0x040fe20000400000 */
[C---:B------:R-:W-:Y:S01]  /*b160*/  SHF.L.U32 R61, R66.reuse, 0x10, RZ ;  /* 0x00000010423d7819 */ /* 0x040fe200000006ff */
[----:B------:R-:W-:Y:S01]  /*b170*/  FMUL R5, R43, R37 ;  /* 0x000000252b057220 */ /* 0x000fe20000400000 */
[----:B------:R-:W-:Y:S01]  /*b180*/  LOP3.LUT R62, R66, 0xffff0000, RZ, 0xc0, !PT ;  /* 0xffff0000423e7812 */ /* 0x000fe200078ec0ff */
[----:B------:R-:W-:Y:S01]  /*b190*/  FFMA R0, R45, R51, R0 ;  /* 0x000000332d007223 */ /* 0x000fe20000000000 */
[----:B------:R-:W-:Y:S01]  /*b1a0*/  FMUL R6, R43, R38 ;  /* 0x000000262b067220 */ /* 0x000fe20000400000 */
[----:B------:R-:W-:Y:S01]  /*b1b0*/  FFMA R2, R45, R52, R2 ;  /* 0x000000342d027223 */ /* 0x000fe20000000002 */
[----:B------:R-:W-:Y:S01]  /*b1c0*/  FMUL R3, R43, R39 ;  /* 0x000000272b037220 */ /* 0x000fe20000400000 */
[C---:B------:R-:W-:Y:S01]  /*b1d0*/  FFMA R4, R45.reuse, R53, R4 ;  /* 0x000000352d047223 */ /* 0x040fe20000000004 */
[C---:B------:R-:W-:Y:S01]  /*b1e0*/  FFMA R5, R45.reuse, R54, R5 ;  /* 0x000000362d057223 */ /* 0x040fe20000000005 */
[C---:B------:R-:W-:Y:S01]  /*b1f0*/  FFMA R6, R45.reuse, R55, R6 ;  /* 0x000000372d067223 */ /* 0x040fe20000000006 */
[C---:B------:R-:W-:Y:S01]  /*b200*/  FFMA R3, R45.reuse, R56, R3 ;  /* 0x000000382d037223 */ /* 0x040fe20000000003 */
[----:B------:R-:W-:Y:S01]  /*b210*/  FFMA R20, R45, R57, R20 ;  /* 0x000000392d147223 */ /* 0x000fe20000000014 */
[----:B------:R-:W-:Y:S01]  /*b220*/  FMUL R8, R43, R8 ;  /* 0x000000082b087220 */ /* 0x000fe20000400000 */
[----:B------:R-:W-:Y:S01]  /*b230*/  SYNCS.ARRIVE.TRANS64.RED.A1T0 RZ, [UR4], RZ ;  /* 0x000000ffffff79a7 */ /* 0x000fe20008100404 */
[----:B------:R1:W-:Y:S01]  /*b240*/  @!P1 STS.128 [R104+UR43+0x200], R100 ;  /* 0x0002006468009988 */ /* 0x0003e20008000c2b */
[----:B------:R-:W-:Y:S01]  /*b250*/  SHF.L.U32 R63, R67, 0x10, RZ ;  /* 0x00000010433f7819 */ /* 0x000fe200000006ff */
[----:B------:R-:W-:Y:S01]  /*b260*/  FFMA R21, R45, R58, R21 ;  /* 0x0000003a2d157223 */ /* 0x000fe20000000015 */
[----:B------:R-:W-:Y:S01]  /*b270*/  LOP3.LUT R64, R67, 0xffff0000, RZ, 0xc0, !PT ;  /* 0xffff000043407812 */ /* 0x000fe200078ec0ff */
[----:B------:R-:W-:Y:S01]  /*b280*/  FMUL R9, R43, R9 ;  /* 0x000000092b097220 */ /* 0x000fe20000400000 */
[C---:B------:R-:W-:Y:S01]  /*b290*/  SHF.L.U32 R24, R68.reuse, 0x10, RZ ;  /* 0x0000001044187819 */ /* 0x040fe200000006ff */
[----:B------:R-:W-:Y:S01]  /*b2a0*/  FFMA R22, R45, R59, R22 ;  /* 0x0000003b2d167223 */ /* 0x000fe20000000016 */
[----:B------:R-:W-:Y:S01]  /*b2b0*/  LOP3.LUT R25, R68, 0xffff0000, RZ, 0xc0, !PT ;  /* 0xffff000044197812 */ /* 0x000fe200078ec0ff */
[----:B------:R-:W-:Y:S01]  /*b2c0*/  FMUL R10, R43, R10 ;  /* 0x0000000a2b0a7220 */ /* 0x000fe20000400000 */
[----:B------:R-:W-:Y:S01]  /*b2d0*/  FFMA R23, R45, R60, R23 ;  /* 0x0000003c2d177223 */ /* 0x000fe20000000017 */
[----:B------:R-:W-:Y:S01]  /*b2e0*/  FMUL R11, R43, R11 ;  /* 0x0000000b2b0b7220 */ /* 0x000fe20000400000 */
[----:B------:R-:W-:Y:S01]  /*b2f0*/  F2FP.BF16.F32.PACK_AB R29, R2, R0 ;  /* 0x00000000021d723e */ /* 0x000fe200000010ff */
[----:B------:R-:W-:Y:S01]  /*b300*/  FFMA R8, R45, R61, R8 ;  /* 0x0000003d2d087223 */ /* 0x000fe20000000008 */
[----:B------:R-:W-:Y:S01]  /*b310*/  F2FP.BF16.F32.PACK_AB R30, R5, R4 ;  /* 0x00000004051e723e */ /* 0x000fe200000010ff */
[----:B------:R-:W-:Y:S01]  /*b320*/  FMUL R12, R43, R12 ;  /* 0x0000000c2b0c7220 */ /* 0x000fe20000400000 */
[----:B------:R-:W-:Y:S01]  /*b330*/  F2FP.BF16.F32.PACK_AB R31, R3, R6 ;  /* 0x00000006031f723e */ /* 0x000fe200000010ff */
[----:B------:R-:W-:Y:S01]  /*b340*/  FFMA R9, R45, R62, R9 ;  /* 0x0000003e2d097223 */ /* 0x000fe20000000009 */
[----:B------:R-:W-:Y:S01]  /*b350*/  FMUL R13, R43, R13 ;  /* 0x0000000d2b0d7220 */ /* 0x000fe20000400000 */
[----:B------:R-:W-:Y:S01]  /*b360*/  SHF.L.U32 R26, R69, 0x10, RZ ;  /* 0x00000010451a7819 */ /* 0x000fe200000006ff */
[----:B------:R-:W-:Y:S01]  /*b370*/  FFMA R10, R45, R63, R10 ;  /* 0x0000003f2d0a7223 */ /* 0x000fe2000000000a */
[----:B------:R1:W-:Y:S01]  /*b380*/  @!P1 STS.128 [R99+0x200], R28 ;  /* 0x0002001c63009388 */ /* 0x0003e20000000c00 */
[----:B------:R-:W-:Y:S01]  /*b390*/  FMUL R14, R43, R14 ;  /* 0x0000000e2b0e7220 */ /* 0x000fe20000400000 */
[----:B------:R-:W-:Y:S01]  /*b3a0*/  LOP3.LUT R40, R69, 0xffff0000, RZ, 0xc0, !PT ;  /* 0xffff000045287812 */ /* 0x000fe200078ec0ff */
[----:B------:R-:W-:Y:S01]  /*b3b0*/  FFMA R11, R45, R64, R11 ;  /* 0x000000402d0b7223 */ /* 0x000fe2000000000b */
[----:B------:R-:W-:Y:S01]  /*b3c0*/  FMUL R15, R43, R15 ;  /* 0x0000000f2b0f7220 */ /* 0x000fe20000400000 */
[C---:B------:R-:W-:Y:S01]  /*b3d0*/  SHF.L.U32 R65, R70.reuse, 0x10, RZ ;  /* 0x0000001046417819 */ /* 0x040fe200000006ff */
[----:B------:R-:W-:Y:S01]  /*b3e0*/  FFMA R12, R45, R24, R12 ;  /* 0x000000182d0c7223 */ /* 0x000fe2000000000c */
[----:B------:R-:W-:Y:S01]  /*b3f0*/  FMUL R16, R43, R16 ;  /* 0x000000102b107220 */ /* 0x000fe20000400000 */
[----:B------:R-:W-:Y:S01]  /*b400*/  LOP3.LUT R66, R70, 0xffff0000, RZ, 0xc0, !PT ;  /* 0xffff000046427812 */ /* 0x000fe200078ec0ff */
[----:B------:R-:W-:Y:S01]  /*b410*/  FFMA R13, R45, R25, R13 ;  /* 0x000000192d0d7223 */ /* 0x000fe2000000000d */
[----:B------:R-:W-:Y:S01]  /*b420*/  FMUL R17, R43, R17 ;  /* 0x000000112b117220 */ /* 0x000fe20000400000 */
[----:B------:R-:W-:Y:S01]  /*b430*/  SHF.L.U32 R67, R71, 0x10, RZ ;  /* 0x0000001047437819 */ /* 0x000fe200000006ff */
[----:B------:R-:W-:Y:S01]  /*b440*/  FFMA R14, R45, R26, R14 ;  /* 0x0000001a2d0e7223 */ /* 0x000fe2000000000e */
[----:B------:R-:W-:Y:S01]  /*b450*/  F2FP.BF16.F32.PACK_AB R20, R21, R20 ;  /* 0x000000141514723e */ /* 0x000fe200000010ff */
[----:B------:R-:W-:Y:S01]  /*b460*/  FMUL R18, R43, R18 ;  /* 0x000000122b127220 */ /* 0x000fe20000400000 */
[----:B------:R-:W-:Y:S01]  /*b470*/  LOP3.LUT R68, R71, 0xffff0000, RZ, 0xc0, !PT ;  /* 0xffff000047447812 */ /* 0x000fe200078ec0ff */
[----:B------:R-:W-:Y:S01]  /*b480*/  FFMA R15, R45, R40, R15 ;  /* 0x000000282d0f7223 */ /* 0x000fe2000000000f */
[----:B------:R-:W-:Y:S01]  /*b490*/  F2FP.BF16.F32.PACK_AB R21, R23, R22 ;  /* 0x000000161715723e */ /* 0x000fe200000010ff */
[----:B------:R-:W-:Y:S01]  /*b4a0*/  FMUL R19, R43, R19 ;  /* 0x000000132b137220 */ /* 0x000fe20000400000 */
[----:B------:R-:W-:Y:S01]  /*b4b0*/  F2FP.BF16.F32.PACK_AB R22, R9, R8 ;  /* 0x000000080916723e */ /* 0x000fe200000010ff */
[----:B------:R-:W-:Y:S01]  /*b4c0*/  FFMA R16, R45, R65, R16 ;  /* 0x000000412d107223 */ /* 0x000fe20000000010 */
[----:B------:R-:W-:Y:S01]  /*b4d0*/  F2FP.BF16.F32.PACK_AB R23, R11, R10 ;  /* 0x0000000a0b17723e */ /* 0x000fe200000010ff */
[C---:B------:R-:W-:Y:S01]  /*b4e0*/  FFMA R17, R45.reuse, R66, R17 ;  /* 0x000000422d117223 */ /* 0x040fe20000000011 */
[C---:B------:R-:W-:Y:S01]  /*b4f0*/  FFMA R18, R45.reuse, R67, R18 ;  /* 0x000000432d127223 */ /* 0x040fe20000000012 */
[----:B------:R-:W-:Y:S01]  /*b500*/  FFMA R19, R45, R68, R19 ;  /* 0x000000442d137223 */ /* 0x000fe20000000013 */
[----:B------:R-:W-:Y:S01]  /*b510*/  F2FP.BF16.F32.PACK_AB R12, R13, R12 ;  /* 0x0000000c0d0c723e */ /* 0x000fe200000010ff */
[----:B------:R1:W-:Y:S01]  /*b520*/  @!P1 STS.128 [R104+UR43+0xa00], R20 ;  /* 0x000a001468009988 */ /* 0x0003e20008000c2b */
[----:B------:R-:W-:Y:S01]  /*b530*/  F2FP.BF16.F32.PACK_AB R13, R15, R14 ;  /* 0x0000000e0f0d723e */ /* 0x000fe200000010ff */
[----:B------:R-:W-:Y:S01]  /*b540*/  BSSY.RECONVERGENT B0, `(.L_x_146) ;  /* 0x000001c000007945 */ /* 0x000fe20003800200 */
[----:B------:R-:W-:Y:S02]  /*b550*/  F2FP.BF16.F32.PACK_AB R14, R17, R16 ;  /* 0x00000010110e723e */ /* 0x000fe400000010ff */
[----:B------:R-:W-:Y:S02]  /*b560*/  F2FP.BF16.F32.PACK_AB R15, R19, R18 ;  /* 0x00000012130f723e */ /* 0x000fe400000010ff */
[----:B------:R-:W-:Y:S03]  /*b570*/  ISETP.NE.AND P0, PT, R84, RZ, PT ;  /* 0x000000ff5400720c */ /* 0x000fe60003f05270 */
[----:B------:R1:W-:Y:S01]  /*b580*/  @!P1 STS.128 [R99+0xa00], R12 ;  /* 0x000a000c63009388 */ /* 0x0003e20000000c00 */
[----:B------:R-:W-:Y:S01]  /*b590*/  @!PT LDS RZ, [RZ] ;  /* 0x00000000fffff984 */ /* 0x000fe20000000800 */
[----:B------:R-:W-:Y:S01]  /*b5a0*/  @!PT LDS RZ, [RZ] ;  /* 0x00000000fffff984 */ /* 0x000fe20000000800 */
[----:B------:R-:W-:Y:S01]  /*b5b0*/  @!PT LDS RZ, [RZ] ;  /* 0x00000000fffff984 */ /* 0x000fe20000000800 */
[----:B------:R-:W-:Y:S01]  /*b5c0*/  @!PT LDS RZ, [RZ] ;  /* 0x00000000fffff984 */ /* 0x000fe20000000800 */
[----:B------:R2:W-:Y:S07]  /*b5d0*/  MEMBAR.ALL.CTA ;  /* 0x0000000000007992 */ /* 0x0005ee0000008000 */
[----:B--2---:R-:W2:Y:S02]  /*b5e0*/  FENCE.VIEW.ASYNC.S ;  /* 0x00000000000073c6 */ /* 0x004ea40000000000 */
[----:B--2---:R-:W-:Y:S06]  /*b5f0*/  BAR.SYNC.DEFER_BLOCKING 0x1, 0x80 ;  /* 0x0042000000007b1d */ /* 0x004fec0000010000 */
[----:B------:R-:W-:Y:S05]  /*b600*/  @P0 BRA `(.L_x_147) ;  /* 0x00000000003c0947 */ /* 0x000fea0003800000 */
[----:B------:R-:W2:Y:S01]  /*b610*/  LDCU.64 UR6, c[0x0][0x348] ;  /* 0x00006900ff0677ac */ /* 0x000ea20008000a00 */
        /* <DEDUP_REMOVED lines=9> */
[----:B--2---:R-:W-:Y:S04]  /*b6b0*/  UIADD3 UR4, UP0, UPT, UR6, 0xa80, URZ ;  /* 0x00000a8006047890 */ /* 0x004fe8000ff1e0ff */
[----:B------:R-:W-:Y:S09]  /*b6c0*/  UIADD3.X UR5, UPT, UPT, URZ, UR7, URZ, UP0, !UPT ;  /* 0x00000007ff057290 */ /* 0x000ff200087fe4ff */
[----:B------:R2:W-:Y:S01]  /*b6d0*/  UTMASTG.3D [UR8], [UR4] ;  /* 0x00000008040073b5 */ /* 0x0005e20008010000 */
[----:B------:R2:W-:Y:S02]  /*b6e0*/  UTMASTG.3D [UR12], [UR4] ;  /* 0x0000000c040073b5 */ /* 0x0005e40008010000 */
[----:B--2---:R0:W-:Y:S02]  /*b6f0*/  UTMACMDFLUSH ;  /* 0x00000000000079b7 */ /* 0x0041e40000000000 */
.L_x_147:
[----:B------:R-:W-:Y:S05]  /*b700*/  BSYNC.RECONVERGENT B0 ;  /* 0x0000000000007941 */ /* 0x000fea0003800200 */
.L_x_146:
[----:B------:R-:W-:Y:S01]  /*b710*/  UISETP.NE.AND UP0, UPT, UR46, URZ, UPT ;  /* 0x000000ff2e00728c */ /* 0x000fe2000bf05270 */
[----:B------:R-:W-:Y:S01]  /*b720*/  BSSY.RECONVERGENT B0, `(.L_x_148) ;  /* 0x0000009000007945 */ /* 0x000fe20003800200 */
[----:B------:R-:W-:Y:S04]  /*b730*/  UIADD3 UR4, UPT, UPT, UR45, 0x1, URZ ;  /* 0x000000012d047890 */ /* 0x000fe8000fffe0ff */
[----:B------:R-:W-:Y:S02]  /*b740*/  UISETP.EQ.XOR UP1, UPT, UR4, 0x3, UP0 ;  /* 0x000000030400788c */ /* 0x000fe40008722a70 */
[----:B------:R-:W-:Y:S02]  /*b750*/  UISETP.NE.AND UP0, UPT, UR4, 0x3, UPT ;  /* 0x000000030400788c */ /* 0x000fe4000bf05270 */
[----:B------:R-:W-:Y:S02]  /*b760*/  USEL UR5, URZ, 0x1, !UP1 ;  /* 0x00000001ff057887 */ /* 0x000fe4000c800000 */
[----:B------:R-:W-:Y:S02]  /*b770*/  USEL UR44, UR4, URZ, UP0 ;  /* 0x000000ff042c7287 */ /* 0x000fe40008000000 */
[----:B------:R-:W-:Y:S01]  /*b780*/  ULOP3.LUT UR54, UR54, UR5, URZ, 0x3c, !UPT ;  /* 0x0000000536367292 */ /* 0x000fe2000f8e3cff */
[----:B------:R-:W-:Y:S11]  /*b790*/  @P0 BRA `(.L_x_149) ;  /* 0x0000000000040947 */ /* 0x000ff60003800000 */
[----:B------:R-:W-:Y:S04]  /*b7a0*/  DEPBAR.LE SB0, 0x1 ;  /* 0x000080400000791a */ /* 0x000fe80000000000 */
.L_x_149:
[----:B------:R-:W-:Y:S05]  /*b7b0*/  BSYNC.RECONVERGENT B0 ;  /* 0x0000000000007941 */ /* 0x000fea0003800200 */
.L_x_148:
[----:B------:R-:W-:Y:S01]  /*b7c0*/  BAR.SYNC.DEFER_BLOCKING 0x1, 0x80 ;  /* 0x0042000000007b1d */ /* 0x000fe20000010000 */
[----:B------:R-:W-:Y:S01]  /*b7d0*/  UISETP.NE.AND UP0, UPT, UR53, -0x4, UPT ;  /* 0xfffffffc3500788c */ /* 0x000fe2000bf05270 */
[----:B------:R-:W-:Y:S08]  /*b7e0*/  IADD3 R80, PT, PT, R80, 0x1, RZ ;  /* 0x0000000150507810 */ /* 0x000ff00007ffe0ff */
[----:B------:R-:W-:Y:S05]  /*b7f0*/  BRA.U !UP0, `(.L_x_150) ;  /* 0x0000000108287547 */ /* 0x000fea000b800000 */
[----:B------:R-:W2:Y:S01]  /*b800*/  S2R R0, SR_CgaCtaId ;  /* 0x0000000000007919 */ /* 0x000ea20000008800 */
[----:B------:R-:W-:Y:S01]  /*b810*/  ISETP.NE.AND P0, PT, R98, RZ, PT ;  /* 0x000000ff6200720c */ /* 0x000fe20003f05270 */
[----:B------:R-:W-:Y:S01]  /*b820*/  IMAD.U32 R2, RZ, RZ, UR47 ;  /* 0x0000002fff027e24 */ /* 0x000fe2000f8e00ff */
[----:B------:R-:W-:Y:S04]  /*b830*/  UIADD3 UR4, UPT, UPT, UR47, 0x1, URZ ;  /* 0x000000012f047890 */ /* 0x000fe8000fffe0ff */
[----:B------:R-:W-:Y:S04]  /*b840*/  UISETP.NE.AND UP0, UPT, UR4, 0x3, UPT ;  /* 0x000000030400788c */ /* 0x000fe8000bf05270 */
[----:B------:R-:W-:Y:S03]  /*b850*/  USEL UR47, UR4, URZ, UP0 ;  /* 0x000000ff042f7287 */ /* 0x000fe60008000000 */
[----:B------:R-:W-:Y:S05]  /*b860*/  @P0 LEA R2, R2, UR43, 0x3 ;  /* 0x0000002b02020c11 */ /* 0x000fea000f8e18ff */
[----:B------:R-:W-:Y:S05]  /*b870*/  @P0 VIADD R2, R2, 0x58 ;  /* 0x0000005802020836 */ /* 0x000fea0000000000 */
[----:B--2---:R-:W-:Y:S04]  /*b880*/  @P0 PRMT R0, R0, 0x654, R2 ;  /* 0x0000065400000816 */ /* 0x004fe80000000002 */
[----:B------:R2:W-:Y:S03]  /*b890*/  @P0 SYNCS.ARRIVE.TRANS64.RED.A1T0 RZ, [R0+URZ], RZ ;  /* 0x000000ff00ff09a7 */ /* 0x0005e600081004ff */
.L_x_150:
[----:B------:R-:W-:Y:S01]  /*b8a0*/  R2UR UR6, R96 ;  /* 0x00000000600672ca */ /* 0x000fe200000e0000 */
[----:B------:R-:W-:Y:S01]  /*b8b0*/  UIADD3 UR53, UPT, UPT, UR53, 0x4, URZ ;  /* 0x0000000435357890 */ /* 0x000fe2000fffe0ff */
[----:B------:R-:W-:Y:S02]  /*b8c0*/  R2UR UR5, R92 ;  /* 0x000000005c0572ca */ /* 0x000fe400000e0000 */
[----:B------:R-:W-:Y:S02]  /*b8d0*/  R2UR UR4, R93 ;  /* 0x000000005d0472ca */ /* 0x000fe400000e0000 */
[----:B------:R-:W-:Y:S02]  /*b8e0*/  R2UR UR52, R94 ;  /* 0x000000005e3472ca */ /* 0x000fe400000e0000 */
[----:B------:R-:W-:Y:S02]  /*b8f0*/  ISETP.NE.AND P0, PT, R77, 0x2, PT ;  /* 0x000000024d00780c */ /* 0x000fe40003f05270 */
[----:B------:R-:W-:Y:S02]  /*b900*/  ISETP.NE.AND P1, PT, R80, 0x2, PT ;  /* 0x000000025000780c */ /* 0x000fe40003f25270 */
[----:B------:R-:W-:Y:S01]  /*b910*/  SEL R2, RZ, 0x1, P0 ;  /* 0x00000001ff027807 */ /* 0x000fe20000000000 */
[----:B------:R-:W-:Y:S01]  /*b920*/  UISETP.NE.AND UP0, UPT, UR6, URZ, UPT ;  /* 0x000000ff0600728c */ /* 0x000fe2000bf05270 */
[----:B--2---:R-:W-:Y:S01]  /*b930*/  SEL R0, RZ, 0x1, P1 ;  /* 0x00000001ff007807 */ /* 0x004fe20000800000 */
[----:B------:R-:W-:Y:S01]  /*b940*/  UIADD3 UR21, UPT, UPT, UR36, UR5, URZ ;  /* 0x0000000524157290 */ /* 0x000fe2000fffe0ff */
[----:B------:R-:W-:Y:S01]  /*b950*/  LOP3.LUT R78, R78, R2, RZ, 0x3c, !PT ;  /* 0x000000024e4e7212 */ /* 0x000fe200078e3cff */
[----:B------:R-:W-:Y:S01]  /*b960*/  UIADD3 UR20, UPT, UPT, UR37, UR4, URZ ;  /* 0x0000000425147290 */ /* 0x000fe2000fffe0ff */
[----:B------:R-:W-:Y:S02]  /*b970*/  LOP3.LUT R79, R79, R0, RZ, 0x3c, !PT ;  /* 0x000000004f4f7212 */ /* 0x000fe400078e3cff */
[----:B------:R-:W-:Y:S02]  /*b980*/  SEL R77, R77, RZ, P0 ;  /* 0x000000ff4d4d7207 */ /* 0x000fe40000000000 */
[----:B------:R-:W-:Y:S01]  /*b990*/  SEL R80, R80, RZ, P1 ;  /* 0x000000ff50507207 */ /* 0x000fe20000800000 */
[----:B------:R-:W-:Y:S06]  /*b9a0*/  BRA.U UP0, `(.L_x_151) ;  /* 0xffffffb100107547 */ /* 0x000fec000b83ffff */
[----:B------:R-:W-:-:S13]  /*b9b0*/  R2UR UR4, R97 ;  /* 0x00000000610472ca */ /* 0x000fda00000e0000 */
[----:B------:R-:W-:-:S09]  /*b9c0*/  UISETP.NE.AND UP0, UPT, UR4, URZ, UPT ;  /* 0x000000ff0400728c */ /* 0x000fd2000bf05270 */
[----:B------:R-:W-:Y:S05]  /*b9d0*/  BRA.U !UP0, `(.L_x_152) ;  /* 0x0000000108487547 */ /* 0x000fea000b800000 */
[----:B------:R-:W2:Y:S02]  /*b9e0*/  LDCU.64 UR4, c[0x0][0xc90] ;  /* 0x00019200ff0477ac */ /* 0x000ea40008000a00 */
[----:B--2---:R-:W-:-:S04]  /*b9f0*/  UISETP.NE.U32.AND UP0, UPT, UR4, URZ, UPT ;  /* 0x000000ff0400728c */ /* 0x004fc8000bf05070 */
[----:B------:R-:W-:-:S09]  /*ba00*/  UISETP.NE.AND.EX UP0, UPT, UR5, URZ, UPT, UP0 ;  /* 0x000000ff0500728c */ /* 0x000fd2000bf05300 */
[----:B------:R-:W-:Y:S05]  /*ba10*/  BRA.U UP0, `(.L_x_153) ;  /* 0x00000001000c7547 */ /* 0x000fea000b800000 */
[----:B------:R-:W-:-:S13]  /*ba20*/  FSETP.NEU.AND P0, PT, R45, RZ, PT ;  /* 0x000000ff2d00720b */ /* 0x000fda0003f0d000 */
[----:B------:R-:W-:Y:S05]  /*ba30*/  @!P0 EXIT ;  /* 0x000000000000894d */ /* 0x000fea0003800000 */
[----:B------:R-:W-:Y:S05]  /*ba40*/  BRA `(.L_x_152) ;  /* 0x00000000002c7947 */ /* 0x000fea0003800000 */
.L_x_153:
[----:B------:R-:W-:Y:S01]  /*ba50*/  ISETP.NE.AND P0, PT, R76, RZ, PT ;  /* 0x000000ff4c00720c */ /* 0x000fe20003f05270 */
[----:B------:R-:W-:-:S12]  /*ba60*/  BSSY.RECONVERGENT B0, `(.L_x_152) ;  /* 0x0000009000007945 */ /* 0x000fd80003800200 */
[----:B------:R-:W-:Y:S05]  /*ba70*/  @P0 BRA `(.L_x_154) ;  /* 0x0000000000140947 */ /* 0x000fea0003800000 */
[----:B------:R-:W2:Y:S02]  /*ba80*/  LDCU.64 UR4, c[0x0][0xc88] ;  /* 0x00019100ff0477ac */ /* 0x000ea40008000a00 */
[----:B--2---:R-:W-:-:S04]  /*ba90*/  ISETP.NE.U32.AND P0, PT, RZ, UR4, PT ;  /* 0x00000004ff007c0c */ /* 0x004fc8000bf05070 */
[----:B------:R-:W-:-:S13]  /*baa0*/  ISETP.NE.AND.EX P0, PT, RZ, UR5, PT, P0 ;  /* 0x00000005ff007c0c */ /* 0x000fda000bf05300 */
[----:B------:R-:W-:Y:S05]  /*bab0*/  @!P0 EXIT ;  /* 0x000000000000894d */ /* 0x000fea0003800000 */
[----:B------:R-:W-:Y:S05]  /*bac0*/  BRA `(.L_x_155) ;  /* 0x0000000000087947 */ /* 0x000fea0003800000 */
.L_x_154:
[----:B------:R-:W-:-:S13]  /*bad0*/  FSETP.NEU.AND P0, PT, R45, RZ, PT ;  /* 0x000000ff2d00720b */ /* 0x000fda0003f0d000 */
[----:B------:R-:W-:Y:S05]  /*bae0*/  @!P0 EXIT ;  /* 0x000000000000894d */ /* 0x000fea0003800000 */
.L_x_155:
[----:B------:R-:W-:Y:S05]  /*baf0*/  BSYNC.RECONVERGENT B0 ;  /* 0x0000000000007941 */ /* 0x000fea0003800200 */
.L_x_152:
[----:B------:R-:W-:Y:S01]  /*bb00*/  ULEA UR4, UR47, UR43, 0x3 ;  /* 0x0000002b2f047291 */ /* 0x000fe2000f8e18ff */
[----:B------:R-:W-:-:S04]  /*bb10*/  DEPBAR.LE SB0, 0x0 ;  /* 0x000080000000791a */ /* 0x000fc80000000000 */
[----:B------:R-:W-:-:S04]  /*bb20*/  UIADD3 UR4, UPT, UPT, UR4, 0x58, URZ ;  /* 0x0000005804047890 */ /* 0x000fc8000fffe0ff */
[----:B------:R-:W-:-:S09]  /*bb30*/  UPRMT UR4, UR51, 0x654, UR4 ;  /* 0x0000065433047896 */ /* 0x000fd20008000004 */
[----:B------:R-:W-:Y:S01]  /*bb40*/  SYNCS.ARRIVE.TRANS64.RED.A1T0 RZ, [UR4], RZ ;  /* 0x000000ffffff79a7 */ /* 0x000fe20008100404 */
[----:B------:R-:W-:Y:S05]  /*bb50*/  EXIT ;  /* 0x000000000000794d */ /* 0x000fea0003800000 */
.L_x_24:
[----:B--2---:R2:W3:Y:S02]  /*bb60*/  SYNCS.PHASECHK.TRANS64.TRYWAIT P0, [R0+URZ+0xd0], R2 ;  /* 0x0000d002000075a7 */ /* 0x0044e400080011ff */
[----:B---3--:R-:W-:Y:S05]  /*bb70*/  @!P0 NANOSLEEP.SYNCS 0x989680 ;  /* 0x009896800000895d */ /* 0x008fea0003900000 */
[----:B------:R-:W3:Y:S02]  /*bb80*/  @!P0 SYNCS.PHASECHK.TRANS64 P0, [R0+URZ+0xd0], R2 ;  /* 0x0000d002000085a7 */ /* 0x000ee400080010ff */
[----:B---3--:R-:W-:Y:S05]  /*bb90*/  @!P0 BRA `(.L_x_24) ;  /* 0xfffffffc00f08947 */ /* 0x008fea000383ffff */
[----:B------:R-:W-:Y:S05]  /*bba0*/  BRA `(.L_x_156) ;  /* 0xffffff5c00a07947 */ /* 0x000fea000383ffff */
.L_x_27:
[----:B-1----:R-:W-:-:S07]  /*bbb0*/  MOV R0, UR49 ;  /* 0x0000003100007c02 */ /* 0x002fce0008000f00 */
.L_x_157:
[----:B-1----:R1:W2:Y:S02]  /*bbc0*/  SYNCS.PHASECHK.TRANS64.TRYWAIT P0, [R0+URZ+0x20], R3 ;  /* 0x00002003000075a7 */ /* 0x0022a400080011ff */
[----:B--2---:R-:W-:Y:S05]  /*bbd0*/  @!P0 NANOSLEEP.SYNCS 0x989680 ;  /* 0x009896800000895d */ /* 0x004fea0003900000 */
[----:B------:R-:W2:Y:S02]  /*bbe0*/  @!P0 SYNCS.PHASECHK.TRANS64 P0, [R0+URZ+0x20], R3 ;  /* 0x00002003000085a7 */ /* 0x000ea400080010ff */
[----:B--2---:R-:W-:Y:S05]  /*bbf0*/  @!P0 BRA `(.L_x_157) ;  /* 0xfffffffc00f08947 */ /* 0x004fea000383ffff */
[----:B------:R-:W-:Y:S05]  /*bc00*/  BRA `(.L_x_26) ;  /* 0xffffff5c00f87947 */ /* 0x000fea000383ffff */
.L_x_36:
[----:B-1----:R-:W-:-:S07]  /*bc10*/  MOV R0, UR49 ;  /* 0x0000003100007c02 */ /* 0x002fce0008000f00 */
.L_x_158:
[----:B-1----:R1:W2:Y:S02]  /*bc20*/  SYNCS.PHASECHK.TRANS64.TRYWAIT P0, [R0+URZ+0x20], R3 ;  /* 0x00002003000075a7 */ /* 0x0022a400080011ff */
[----:B--2---:R-:W-:Y:S05]  /*bc30*/  @!P0 NANOSLEEP.SYNCS 0x989680 ;  /* 0x009896800000895d */ /* 0x004fea0003900000 */
[----:B------:R-:W2:Y:S02]  /*bc40*/  @!P0 SYNCS.PHASECHK.TRANS64 P0, [R0+URZ+0x20], R3 ;  /* 0x00002003000085a7 */ /* 0x000ea400080010ff */
[----:B--2---:R-:W-:Y:S05]  /*bc50*/  @!P0 BRA `(.L_x_158) ;  /* 0xfffffffc00f08947 */ /* 0x004fea000383ffff */
[----:B------:R-:W-:Y:S05]  /*bc60*/  BRA `(.L_x_35) ;  /* 0xffffff6400547947 */ /* 0x000fea000383ffff */
.L_x_43:
[----:B-1----:R1:W4:Y:S02]  /*bc70*/  SYNCS.PHASECHK.TRANS64.TRYWAIT P0, [R3+URZ+0x80], R0 ;  /* 0x00008000030075a7 */ /* 0x00232400080011ff */
[----:B----4-:R-:W-:Y:S05]  /*bc80*/  @!P0 NANOSLEEP.SYNCS 0x989680 ;  /* 0x009896800000895d */ /* 0x010fea0003900000 */
[----:B------:R-:W4:Y:S02]  /*bc90*/  @!P0 SYNCS.PHASECHK.TRANS64 P0, [R3+URZ+0x80], R0 ;  /* 0x00008000030085a7 */ /* 0x000f2400080010ff */
[----:B----4-:R-:W-:Y:S05]  /*bca0*/  @!P0 BRA `(.L_x_43) ;  /* 0xfffffffc00f08947 */ /* 0x010fea000383ffff */
[----:B------:R-:W-:Y:S05]  /*bcb0*/  BRA `(.L_x_159) ;  /* 0xffffff6800907947 */ /* 0x000fea000383ffff */
.L_x_47:
[----:B------:R-:W-:-:S07]  /*bcc0*/  MOV R0, UR4 ;  /* 0x0000000400007c02 */ /* 0x000fce0008000f00 */
.L_x_160:
[----:B-1----:R1:W2:Y:S02]  /*bcd0*/  SYNCS.PHASECHK.TRANS64.TRYWAIT P0, [R0+URZ], R2 ;  /* 0x00000002000075a7 */ /* 0x0022a400080011ff */
[----:B--2---:R-:W-:Y:S05]  /*bce0*/  @!P0 NANOSLEEP.SYNCS 0x989680 ;  /* 0x009896800000895d */ /* 0x004fea0003900000 */
[----:B------:R-:W2:Y:S02]  /*bcf0*/  @!P0 SYNCS.PHASECHK.TRANS64 P0, [R0+URZ], R2 ;  /* 0x00000002000085a7 */ /* 0x000ea400080010ff */
[----:B--2---:R-:W-:Y:S05]  /*bd00*/  @!P0 BRA `(.L_x_160) ;  /* 0xfffffffc00f08947 */ /* 0x004fea000383ffff */
[----:B------:R-:W-:Y:S05]  /*bd10*/  BRA `(.L_x_161) ;  /* 0xffffff70003c7947 */ /* 0x000fea000383ffff */
.L_x_48:
[----:B------:R-:W-:-:S07]  /*bd20*/  MOV R0, UR5 ;  /* 0x0000000500007c02 */ /* 0x000fce0008000f00 */
.L_x_162:
[----:B-1----:R1:W2:Y:S02]  /*bd30*/  SYNCS.PHASECHK.TRANS64.TRYWAIT P0, [R0+URZ], R3 ;  /* 0x00000003000075a7 */ /* 0x0022a400080011ff */
[----:B--2---:R-:W-:Y:S05]  /*bd40*/  @!P0 NANOSLEEP.SYNCS 0x989680 ;  /* 0x009896800000895d */ /* 0x004fea0003900000 */
[----:B------:R-:W2:Y:S02]  /*bd50*/  @!P0 SYNCS.PHASECHK.TRANS64 P0, [R0+URZ], R3 ;  /* 0x00000003000085a7 */ /* 0x000ea400080010ff */
[----:B--2---:R-:W-:Y:S05]  /*bd60*/  @!P0 BRA `(.L_x_162) ;  /* 0xfffffffc00f08947 */ /* 0x004fea000383ffff */
[----:B------:R-:W-:Y:S05]  /*bd70*/  BRA `(.L_x_163) ;  /* 0xffffff7000487947 */ /* 0x000fea000383ffff */
.L_x_49:
[----:B------:R-:W-:-:S07]  /*bd80*/  MOV R0, UR5 ;  /* 0x0000000500007c02 */ /* 0x000fce0008000f00 */
.L_x_164:
[----:B-1----:R1:W2:Y:S02]  /*bd90*/  SYNCS.PHASECHK.TRANS64.TRYWAIT P0, [R0+URZ], R3 ;  /* 0x00000003000075a7 */ /* 0x0022a400080011ff */
[----:B--2---:R-:W-:Y:S05]  /*bda0*/  @!P0 NANOSLEEP.SYNCS 0x989680 ;  /* 0x009896800000895d */ /* 0x004fea0003900000 */
[----:B------:R-:W2:Y:S02]  /*bdb0*/  @!P0 SYNCS.PHASECHK.TRANS64 P0, [R0+URZ], R3 ;  /* 0x00000003000085a7 */ /* 0x000ea400080010ff */
[----:B--2---:R-:W-:Y:S05]  /*bdc0*/  @!P0 BRA `(.L_x_164) ;  /* 0xfffffffc00f08947 */ /* 0x004fea000383ffff */
[----:B------:R-:W-:Y:S05]  /*bdd0*/  BRA `(.L_x_165) ;  /* 0xffffff7000547947 */ /* 0x000fea000383ffff */
.L_x_52:
[----:B--2---:R2:W3:Y:S02]  /*bde0*/  SYNCS.PHASECHK.TRANS64.TRYWAIT P0, [R0+URZ+0xc0], R4 ;  /* 0x0000c004000075a7 */ /* 0x0044e400080011ff */
[----:B---3--:R-:W-:Y:S05]  /*bdf0*/  @!P0 NANOSLEEP.SYNCS 0x989680 ;  /* 0x009896800000895d */ /* 0x008fea0003900000 */
[----:B------:R-:W3:Y:S02]  /*be00*/  @!P0 SYNCS.PHASECHK.TRANS64 P0, [R0+URZ+0xc0], R4 ;  /* 0x0000c004000085a7 */ /* 0x000ee400080010ff */
[----:B---3--:R-:W-:Y:S05]  /*be10*/  @!P0 BRA `(.L_x_52) ;  /* 0xfffffffc00f08947 */ /* 0x008fea000383ffff */
[----:B------:R-:W-:Y:S05]  /*be20*/  BRA `(.L_x_166) ;  /* 0xffffff7000b07947 */ /* 0x000fea000383ffff */
.L_x_53:
[----:B------:R-:W-:-:S07]  /*be30*/  MOV R0, UR4 ;  /* 0x0000000400007c02 */ /* 0x000fce0008000f00 */
.L_x_167:
[----:B--2---:R2:W3:Y:S02]  /*be40*/  SYNCS.PHASECHK.TRANS64.TRYWAIT P0, [R0+URZ+0x90], R5 ;  /* 0x00009005000075a7 */ /* 0x0044e400080011ff */
[----:B---3--:R-:W-:Y:S05]  /*be50*/  @!P0 NANOSLEEP.SYNCS 0x989680 ;  /* 0x009896800000895d */ /* 0x008fea0003900000 */
[----:B------:R-:W3:Y:S02]  /*be60*/  @!P0 SYNCS.PHASECHK.TRANS64 P0, [R0+URZ+0x90], R5 ;  /* 0x00009005000085a7 */ /* 0x000ee400080010ff */
[----:B---3--:R-:W-:Y:S05]  /*be70*/  @!P0 BRA `(.L_x_167) ;  /* 0xfffffffc00f08947 */ /* 0x008fea000383ffff */
[----:B------:R-:W-:Y:S05]  /*be80*/  BRA `(.L_x_168) ;  /* 0xffffff7000c07947 */ /* 0x000fea000383ffff */
.L_x_54:
[----:B--2---:R2:W3:Y:S02]  /*be90*/  SYNCS.PHASECHK.TRANS64.TRYWAIT P1, [R0+URZ+0x80], R4 ;  /* 0x00008004000075a7 */ /* 0x0044e400080211ff */
[----:B---3--:R-:W-:Y:S05]  /*bea0*/  @!P1 NANOSLEEP.SYNCS 0x989680 ;  /* 0x009896800000995d */ /* 0x008fea0003900000 */
[----:B------:R-:W3:Y:S02]  /*beb0*/  @!P1 SYNCS.PHASECHK.TRANS64 P1, [R0+URZ+0x80], R4 ;  /* 0x00008004000095a7 */ /* 0x000ee400080210ff */
[----:B---3--:R-:W-:Y:S05]  /*bec0*/  @!P1 BRA `(.L_x_54) ;  /* 0xfffffffc00f09947 */ /* 0x008fea000383ffff */
[----:B------:R-:W-:Y:S05]  /*bed0*/  BRA `(.L_x_169) ;  /* 0xffffff7000f07947 */ /* 0x000fea000383ffff */
.L_x_57:
[----:B------:R-:W-:-:S07]  /*bee0*/  MOV R0, UR4 ;  /* 0x0000000400007c02 */ /* 0x000fce0008000f00 */
.L_x_170:
[----:B--2---:R2:W3:Y:S02]  /*bef0*/  SYNCS.PHASECHK.TRANS64.TRYWAIT P0, [R0+URZ+0x90], R2 ;  /* 0x00009002000075a7 */ /* 0x0044e400080011ff */
[----:B---3--:R-:W-:Y:S05]  /*bf00*/  @!P0 NANOSLEEP.SYNCS 0x989680 ;  /* 0x009896800000895d */ /* 0x008fea0003900000 */
[----:B------:R-:W3:Y:S02]  /*bf10*/  @!P0 SYNCS.PHASECHK.TRANS64 P0, [R0+URZ+0x90], R2 ;  /* 0x00009002000085a7 */ /* 0x000ee400080010ff */
[----:B---3--:R-:W-:Y:S05]  /*bf20*/  @!P0 BRA `(.L_x_170) ;  /* 0xfffffffc00f08947 */ /* 0x008fea000383ffff */
[----:B------:R-:W-:Y:S05]  /*bf30*/  BRA `(.L_x_56) ;  /* 0xffffff7400447947 */ /* 0x000fea000383ffff */
.L_x_64:
[----:B--2---:R2:W3:Y:S02]  /*bf40*/  SYNCS.PHASECHK.TRANS64.TRYWAIT P0, [R2+URZ+0x80], R4 ;  /* 0x00008004020075a7 */ /* 0x0044e400080011ff */
[----:B---3--:R-:W-:Y:S05]  /*bf50*/  @!P0 NANOSLEEP.SYNCS 0x989680 ;  /* 0x009896800000895d */ /* 0x008fea0003900000 */
[----:B------:R-:W3:Y:S02]  /*bf60*/  @!P0 SYNCS.PHASECHK.TRANS64 P0, [R2+URZ+0x80], R4 ;  /* 0x00008004020085a7 */ /* 0x000ee400080010ff */
[----:B---3--:R-:W-:Y:S05]  /*bf70*/  @!P0 BRA `(.L_x_64) ;  /* 0xfffffffc00f08947 */ /* 0x008fea000383ffff */
[----:B------:R-:W-:Y:S05]  /*bf80*/  BRA `(.L_x_171) ;  /* 0xffffff7c00787947 */ /* 0x000fea000383ffff */
.L_x_67:
[----:B------:R-:W-:-:S13]  /*bf90*/  R2UR UR4, R2 ;  /* 0x00000000020472ca */ /* 0x000fda00000e0000 */
[----:B------:R-:W-:-:S07]  /*bfa0*/  MOV R4, UR4 ;  /* 0x0000000400047c02 */ /* 0x000fce0008000f00 */
.L_x_172:
[----:B--2---:R2:W3:Y:S02]  /*bfb0*/  SYNCS.PHASECHK.TRANS64.TRYWAIT P0, [R4+URZ+0xb0], R5 ;  /* 0x0000b005040075a7 */ /* 0x0044e400080011ff */
[----:B---3--:R-:W-:Y:S05]  /*bfc0*/  @!P0 NANOSLEEP.SYNCS 0x989680 ;  /* 0x009896800000895d */ /* 0x008fea0003900000 */
[----:B------:R-:W3:Y:S02]  /*bfd0*/  @!P0 SYNCS.PHASECHK.TRANS64 P0, [R4+URZ+0xb0], R5 ;  /* 0x0000b005040085a7 */ /* 0x000ee400080010ff */
[----:B---3--:R-:W-:Y:S05]  /*bfe0*/  @!P0 BRA `(.L_x_172) ;  /* 0xfffffffc00f08947 */ /* 0x008fea000383ffff */
[----:B------:R-:W-:Y:S05]  /*bff0*/  BRA `(.L_x_173) ;  /* 0xffffff84002c7947 */ /* 0x000fea000383ffff */
.L_x_70:
[----:B------:R-:W-:Y:S07]  /*c000*/  MOV R4, UR7 ;  /* 0x0000000700047c02 */ /* 0x000fee0008000f00 */
.L_x_174:
[----:B-1----:R1:W2:Y:S02]  /*c010*/  SYNCS.PHASECHK.TRANS64.TRYWAIT P0, [R4+URZ], R5 ;  /* 0x00000005040075a7 */ /* 0x0022a400080011ff */
[----:B--2---:R-:W-:Y:S05]  /*c020*/  @!P0 NANOSLEEP.SYNCS 0x989680 ;  /* 0x009896800000895d */ /* 0x004fea0003900000 */
[----:B------:R-:W2:Y:S02]  /*c030*/  @!P0 SYNCS.PHASECHK.TRANS64 P0, [R4+URZ], R5 ;  /* 0x00000005040085a7 */ /* 0x000ea400080010ff */
[----:B--2---:R-:W-:Y:S05]  /*c040*/  @!P0 BRA `(.L_x_174) ;  /* 0xfffffffc00f08947 */ /* 0x004fea000383ffff */
[----:B------:R-:W-:Y:S05]  /*c050*/  BRA `(.L_x_69) ;  /* 0xffffff8800047947 */ /* 0x000fea000383ffff */
.L_x_73:
[----:B------:R-:W-:-:S07]  /*c060*/  MOV R0, UR4 ;  /* 0x0000000400007c02 */ /* 0x000fce0008000f00 */
.L_x_175:
[----:B-1----:R1:W3:Y:S02]  /*c070*/  SYNCS.PHASECHK.TRANS64.TRYWAIT P0, [R0+URZ], R2 ;  /* 0x00000002000075a7 */ /* 0x0022e400080011ff */
[----:B---3--:R-:W-:Y:S05]  /*c080*/  @!P0 NANOSLEEP.SYNCS 0x989680 ;  /* 0x009896800000895d */ /* 0x008fea0003900000 */
[----:B------:R-:W3:Y:S02]  /*c090*/  @!P0 SYNCS.PHASECHK.TRANS64 P0, [R0+URZ], R2 ;  /* 0x00000002000085a7 */ /* 0x000ee400080010ff */
[----:B---3--:R-:W-:Y:S05]  /*c0a0*/  @!P0 BRA `(.L_x_175) ;  /* 0xfffffffc00f08947 */ /* 0x008fea000383ffff */
[----:B------:R-:W-:Y:S05]  /*c0b0*/  BRA `(.L_x_176) ;  /* 0xffffff8c00747947 */ /* 0x000fea000383ffff */
.L_x_74:
[----:B------:R-:W-:-:S07]  /*c0c0*/  MOV R0, UR4 ;  /* 0x0000000400007c02 */ /* 0x000fce0008000f00 */
.L_x_177:
[----:B-1----:R1:W3:Y:S02]  /*c0d0*/  SYNCS.PHASECHK.TRANS64.TRYWAIT P0, [R0+URZ], R2 ;  /* 0x00000002000075a7 */ /* 0x0022e400080011ff */
[----:B---3--:R-:W-:Y:S05]  /*c0e0*/  @!P0 NANOSLEEP.SYNCS 0x989680 ;  /* 0x009896800000895d */ /* 0x008fea0003900000 */
[----:B------:R-:W3:Y:S02]  /*c0f0*/  @!P0 SYNCS.PHASECHK.TRANS64 P0, [R0+URZ], R2 ;  /* 0x00000002000085a7 */ /* 0x000ee400080010ff */
[----:B---3--:R-:W-:Y:S05]  /*c100*/  @!P0 BRA `(.L_x_177) ;  /* 0xfffffffc00f08947 */ /* 0x008fea000383ffff */
[----:B------:R-:W-:Y:S05]  /*c110*/  BRA `(.L_x_178) ;  /* 0xffffff8c00847947 */ /* 0x000fea000383ffff */
.L_x_79:
[----:B---3--:R3:W4:Y:S02]  /*c120*/  SYNCS.PHASECHK.TRANS64.TRYWAIT P0, [R12+URZ+0x80], R0 ;  /* 0x000080000c0075a7 */ /* 0x00872400080011ff */
[----:B----4-:R-:W-:Y:S05]  /*c130*/  @!P0 NANOSLEEP.SYNCS 0x989680 ;  /* 0x009896800000895d */ /* 0x010fea0003900000 */
[----:B------:R-:W4:Y:S02]  /*c140*/  @!P0 SYNCS.PHASECHK.TRANS64 P0, [R12+URZ+0x80], R0 ;  /* 0x000080000c0085a7 */ /* 0x000f2400080010ff */
[----:B----4-:R-:W-:Y:S05]  /*c150*/  @!P0 BRA `(.L_x_79) ;  /* 0xfffffffc00f08947 */ /* 0x010fea000383ffff */
[----:B------:R-:W-:Y:S05]  /*c160*/  BRA `(.L_x_179) ;  /* 0xffffff9000947947 */ /* 0x000fea000383ffff */
.L_x_82:
[----:B-1----:R-:W-:Y:S07]  /*c170*/  MOV R0, UR29 ;  /* 0x0000001d00007c02 */ /* 0x002fee0008000f00 */
.L_x_180:
[----:B-1----:R1:W3:Y:S02]  /*c180*/  SYNCS.PHASECHK.TRANS64.TRYWAIT P2, [R0+URZ+0x78], R6 ;  /* 0x00007806000075a7 */ /* 0x0022e400080411ff */
[----:B---3--:R-:W-:Y:S05]  /*c190*/  @!P2 NANOSLEEP.SYNCS 0x989680 ;  /* 0x009896800000a95d */ /* 0x008fea0003900000 */
[----:B------:R-:W3:Y:S02]  /*c1a0*/  @!P2 SYNCS.PHASECHK.TRANS64 P2, [R0+URZ+0x78], R6 ;  /* 0x000078060000a5a7 */ /* 0x000ee400080410ff */
[----:B---3--:R-:W-:Y:S05]  /*c1b0*/  @!P2 BRA `(.L_x_180) ;  /* 0xfffffffc00f0a947 */ /* 0x008fea000383ffff */
[----:B------:R-:W-:Y:S05]  /*c1c0*/  BRA `(.L_x_81) ;  /* 0xffffff9400f87947 */ /* 0x000fea000383ffff */
.L_x_85:
[----:B------:R-:W-:Y:S07]  /*c1d0*/  MOV R0, UR4 ;  /* 0x0000000400007c02 */ /* 0x000fee0008000f00 */
.L_x_181:
[----:B-1----:R1:W3:Y:S02]  /*c1e0*/  SYNCS.PHASECHK.TRANS64.TRYWAIT P0, [R0+URZ+0x58], R9 ;  /* 0x00005809000075a7 */ /* 0x0022e400080011ff */
[----:B---3--:R-:W-:Y:S05]  /*c1f0*/  @!P0 NANOSLEEP.SYNCS 0x989680 ;  /* 0x009896800000895d */ /* 0x008fea0003900000 */
[----:B------:R-:W3:Y:S02]  /*c200*/  @!P0 SYNCS.PHASECHK.TRANS64 P0, [R0+URZ+0x58], R9 ;  /* 0x00005809000085a7 */ /* 0x000ee400080010ff */
[----:B---3--:R-:W-:Y:S05]  /*c210*/  @!P0 BRA `(.L_x_181) ;  /* 0xfffffffc00f08947 */ /* 0x008fea000383ffff */
[----:B------:R-:W-:Y:S05]  /*c220*/  BRA `(.L_x_182) ;  /* 0xffffff9800587947 */ /* 0x000fea000383ffff */
.L_x_86:
[----:B------:R-:W-:Y:S07]  /*c230*/  MOV R0, UR7 ;  /* 0x0000000700007c02 */ /* 0x000fee0008000f00 */
.L_x_183:
[----:B-1----:R1:W3:Y:S02]  /*c240*/  SYNCS.PHASECHK.TRANS64.TRYWAIT P0, [R0+URZ+0x58], R10 ;  /* 0x0000580a000075a7 */ /* 0x0022e400080011ff */
[----:B---3--:R-:W-:Y:S05]  /*c250*/  @!P0 NANOSLEEP.SYNCS 0x989680 ;  /* 0x009896800000895d */ /* 0x008fea0003900000 */
[----:B------:R-:W3:Y:S02]  /*c260*/  @!P0 SYNCS.PHASECHK.TRANS64 P0, [R0+URZ+0x58], R10 ;  /* 0x0000580a000085a7 */ /* 0x000ee400080010ff */
[----:B---3--:R-:W-:Y:S05]  /*c270*/  @!P0 BRA `(.L_x_183) ;  /* 0xfffffffc00f08947 */ /* 0x008fea000383ffff */
[----:B------:R-:W-:Y:S05]  /*c280*/  BRA `(.L_x_184) ;  /* 0xffffff9800d47947 */ /* 0x000fea000383ffff */
.L_x_87:
[----:B------:R-:W-:Y:S07]  /*c290*/  MOV R0, UR5 ;  /* 0x0000000500007c02 */ /* 0x000fee0008000f00 */
.L_x_185:
[----:B-1----:R1:W3:Y:S02]  /*c2a0*/  SYNCS.PHASECHK.TRANS64.TRYWAIT P0, [R0+URZ+0x58], R10 ;  /* 0x0000580a000075a7 */ /* 0x0022e400080011ff */
[----:B---3--:R-:W-:Y:S05]  /*c2b0*/  @!P0 NANOSLEEP.SYNCS 0x989680 ;  /* 0x009896800000895d */ /* 0x008fea0003900000 */
[----:B------:R-:W3:Y:S02]  /*c2c0*/  @!P0 SYNCS.PHASECHK.TRANS64 P0, [R0+URZ+0x58], R10 ;  /* 0x0000580a000085a7 */ /* 0x000ee400080010ff */
[----:B---3--:R-:W-:Y:S05]  /*c2d0*/  @!P0 BRA `(.L_x_185) ;  /* 0xfffffffc00f08947 */ /* 0x008fea000383ffff */
[----:B------:R-:W-:Y:S05]  /*c2e0*/  BRA `(.L_x_186) ;  /* 0xffffff9c00587947 */ /* 0x000fea000383ffff */
.L_x_88:
[----:B------:R-:W-:Y:S07]  /*c2f0*/  MOV R0, UR4 ;  /* 0x0000000400007c02 */ /* 0x000fee0008000f00 */
.L_x_187:
[----:B-1----:R1:W3:Y:S02]  /*c300*/  SYNCS.PHASECHK.TRANS64.TRYWAIT P0, [R0+URZ+0x58], R6 ;  /* 0x00005806000075a7 */ /* 0x0022e400080011ff */
[----:B---3--:R-:W-:Y:S05]  /*c310*/  @!P0 NANOSLEEP.SYNCS 0x989680 ;  /* 0x009896800000895d */ /* 0x008fea0003900000 */
[----:B------:R-:W3:Y:S02]  /*c320*/  @!P0 SYNCS.PHASECHK.TRANS64 P0, [R0+URZ+0x58], R6 ;  /* 0x00005806000085a7 */ /* 0x000ee400080010ff */
[----:B---3--:R-:W-:Y:S05]  /*c330*/  @!P0 BRA `(.L_x_187) ;  /* 0xfffffffc00f08947 */ /* 0x008fea000383ffff */
[----:B------:R-:W-:Y:S05]  /*c340*/  BRA `(.L_x_188) ;  /* 0xffffff9c00d87947 */ /* 0x000fea000383ffff */
.L_x_90:
[----:B------:R-:W-:-:S07]  /*c350*/  MOV R0, UR4 ;  /* 0x0000000400007c02 */ /* 0x000fce0008000f00 */
.L_x_189:
[----:B-1----:R1:W3:Y:S02]  /*c360*/  SYNCS.PHASECHK.TRANS64.TRYWAIT P0, [R0+URZ], R2 ;  /* 0x00000002000075a7 */ /* 0x0022e400080011ff */
[----:B---3--:R-:W-:Y:S05]  /*c370*/  @!P0 NANOSLEEP.SYNCS 0x989680 ;  /* 0x009896800000895d */ /* 0x008fea0003900000 */
[----:B------:R-:W3:Y:S02]  /*c380*/  @!P0 SYNCS.PHASECHK.TRANS64 P0, [R0+URZ], R2 ;  /* 0x00000002000085a7 */ /* 0x000ee400080010ff */
[----:B---3--:R-:W-:Y:S05]  /*c390*/  @!P0 BRA `(.L_x_189) ;  /* 0xfffffffc00f08947 */ /* 0x008fea000383ffff */
[----:B------:R-:W-:Y:S05]  /*c3a0*/  BRA `(.L_x_190) ;  /* 0xffffffa000847947 */ /* 0x000fea000383ffff */
.L_x_91:
[----:B------:R-:W-:-:S07]  /*c3b0*/  MOV R0, UR5 ;  /* 0x0000000500007c02 */ /* 0x000fce0008000f00 */
.L_x_191:
[----:B-1----:R1:W3:Y:S02]  /*c3c0*/  SYNCS.PHASECHK.TRANS64.TRYWAIT P0, [R0+URZ], R2 ;  /* 0x00000002000075a7 */ /* 0x0022e400080011ff */
[----:B---3--:R-:W-:Y:S05]  /*c3d0*/  @!P0 NANOSLEEP.SYNCS 0x989680 ;  /* 0x009896800000895d */ /* 0x008fea0003900000 */
[----:B------:R-:W3:Y:S02]  /*c3e0*/  @!P0 SYNCS.PHASECHK.TRANS64 P0, [R0+URZ], R2 ;  /* 0x00000002000085a7 */ /* 0x000ee400080010ff */
[----:B---3--:R-:W-:Y:S05]  /*c3f0*/  @!P0 BRA `(.L_x_191) ;  /* 0xfffffffc00f08947 */ /* 0x008fea000383ffff */
[----:B------:R-:W-:Y:S05]  /*c400*/  BRA `(.L_x_192) ;  /* 0xffffffa000907947 */ /* 0x000fea000383ffff */
.L_x_93:
[----:B--2---:R2:W3:Y:S02]  /*c410*/  SYNCS.PHASECHK.TRANS64.TRYWAIT P0, [R0+URZ+0x80], R2 ;  /* 0x00008002000075a7 */ /* 0x0044e400080011ff */
[----:B---3--:R-:W-:Y:S05]  /*c420*/  @!P0 NANOSLEEP.SYNCS 0x989680 ;  /* 0x009896800000895d */ /* 0x008fea0003900000 */
[----:B------:R-:W3:Y:S02]  /*c430*/  @!P0 SYNCS.PHASECHK.TRANS64 P0, [R0+URZ+0x80], R2 ;  /* 0x00008002000085a7 */ /* 0x000ee400080010ff */
[----:B---3--:R-:W-:Y:S05]  /*c440*/  @!P0 BRA `(.L_x_93) ;  /* 0xfffffffc00f08947 */ /* 0x008fea000383ffff */
[----:B------:R-:W-:Y:S05]  /*c450*/  BRA `(.L_x_193) ;  /* 0xffffffa400847947 */ /* 0x000fea000383ffff */
.L_x_103:
[----:B--2---:R2:W4:Y:S02]  /*c460*/  SYNCS.PHASECHK.TRANS64.TRYWAIT P1, [R0+URZ+0x40], R3 ;  /* 0x00004003000075a7 */ /* 0x00452400080211ff */
[----:B----4-:R-:W-:Y:S05]  /*c470*/  @!P1 NANOSLEEP.SYNCS 0x989680 ;  /* 0x009896800000995d */ /* 0x010fea0003900000 */
[----:B------:R-:W4:Y:S02]  /*c480*/  @!P1 SYNCS.PHASECHK.TRANS64 P1, [R0+URZ+0x40], R3 ;  /* 0x00004003000095a7 */ /* 0x000f2400080210ff */
[----:B----4-:R-:W-:Y:S05]  /*c490*/  @!P1 BRA `(.L_x_103) ;  /* 0xfffffffc00f09947 */ /* 0x010fea000383ffff */
[----:B------:R-:W-:Y:S05]  /*c4a0*/  BRA `(.L_x_102) ;  /* 0xffffffb400387947 */ /* 0x000fea000383ffff */
.L_x_105:
[----:B-1----:R1:W2:Y:S02]  /*c4b0*/  SYNCS.PHASECHK.TRANS64.TRYWAIT P0, [R105+URZ+0xa0], R2 ;  /* 0x0000a002690075a7 */ /* 0x0022a400080011ff */
[----:B--2---:R-:W-:Y:S05]  /*c4c0*/  @!P0 NANOSLEEP.SYNCS 0x989680 ;  /* 0x009896800000895d */ /* 0x004fea0003900000 */
[----:B------:R-:W2:Y:S02]  /*c4d0*/  @!P0 SYNCS.PHASECHK.TRANS64 P0, [R105+URZ+0xa0], R2 ;  /* 0x0000a002690085a7 */ /* 0x000ea400080010ff */
[----:B--2---:R-:W-:Y:S05]  /*c4e0*/  @!P0 BRA `(.L_x_105) ;  /* 0xfffffffc00f08947 */ /* 0x004fea000383ffff */
[----:B------:R-:W-:Y:S05]  /*c4f0*/  BRA `(.L_x_104) ;  /* 0xffffffb4006c7947 */ /* 0x000fea000383ffff */
.L_x_118:
[----:B-1----:R1:W2:Y:S02]  /*c500*/  SYNCS.PHASECHK.TRANS64.TRYWAIT P0, [R20+URZ+0x40], R0 ;  /* 0x00004000140075a7 */ /* 0x0022a400080011ff */
[----:B--2---:R-:W-:Y:S05]  /*c510*/  @!P0 NANOSLEEP.SYNCS 0x989680 ;  /* 0x009896800000895d */ /* 0x004fea0003900000 */
[----:B------:R-:W2:Y:S02]  /*c520*/  @!P0 SYNCS.PHASECHK.TRANS64 P0, [R20+URZ+0x40], R0 ;  /* 0x00004000140085a7 */ /* 0x000ea400080010ff */
[----:B--2---:R-:W-:Y:S05]  /*c530*/  @!P0 BRA `(.L_x_118) ;  /* 0xfffffffc00f08947 */ /* 0x004fea000383ffff */
[----:B------:R-:W-:Y:S05]  /*c540*/  BRA `(.L_x_117) ;  /* 0xffffffc4002c7947 */ /* 0x000fea000383ffff */
.L_x_130:
[----:B-1----:R1:W3:Y:S02]  /*c550*/  SYNCS.PHASECHK.TRANS64.TRYWAIT P0, [R21+URZ+0x40], R20 ;  /* 0x00004014150075a7 */ /* 0x0022e400080011ff */
[----:B---3--:R-:W-:Y:S05]  /*c560*/  @!P0 NANOSLEEP.SYNCS 0x989680 ;  /* 0x009896800000895d */ /* 0x008fea0003900000 */
[----:B------:R-:W3:Y:S02]  /*c570*/  @!P0 SYNCS.PHASECHK.TRANS64 P0, [R21+URZ+0x40], R20 ;  /* 0x00004014150085a7 */ /* 0x000ee400080010ff */
[----:B---3--:R-:W-:Y:S05]  /*c580*/  @!P0 BRA `(.L_x_130) ;  /* 0xfffffffc00f08947 */ /* 0x008fea000383ffff */
[----:B------:R-:W-:Y:S05]  /*c590*/  BRA `(.L_x_129) ;  /* 0xffffffd400147947 */ /* 0x000fea000383ffff */
.L_x_142:
[----:B-1----:R1:W3:Y:S02]  /*c5a0*/  SYNCS.PHASECHK.TRANS64.TRYWAIT P0, [R2+URZ+0x40], R113 ;  /* 0x00004071020075a7 */ /* 0x0022e400080011ff */
[----:B---3--:R-:W-:Y:S05]  /*c5b0*/  @!P0 NANOSLEEP.SYNCS 0x989680 ;  /* 0x009896800000895d */ /* 0x008fea0003900000 */
[----:B------:R-:W3:Y:S02]  /*c5c0*/  @!P0 SYNCS.PHASECHK.TRANS64 P0, [R2+URZ+0x40], R113 ;  /* 0x00004071020085a7 */ /* 0x000ee400080010ff */
[----:B---3--:R-:W-:Y:S05]  /*c5d0*/  @!P0 BRA `(.L_x_142) ;  /* 0xfffffffc00f08947 */ /* 0x008fea000383ffff */
[----:B------:R-:W-:Y:S05]  /*c5e0*/  BRA `(.L_x_141) ;  /* 0xffffffe000f07947 */ /* 0x000fea000383ffff */
        .weak           $__internal_0_$__cuda_sm10x_tcgen05_guardrail_trap_col_being_dealloced_not_returned_by_alloc
        .type           $__internal_0_$__cuda_sm10x_tcgen05_guardrail_trap_col_being_dealloced_not_returned_by_alloc,@function
        .size           $__internal_0_$__cuda_sm10x_tcgen05_guardrail_trap_col_being_dealloced_not_returned_by_alloc,($__internal_1_$__cuda_sm10x_tcgen05_guardrail_trap_phase_invalid_during_alloc - $__internal_0_$__cuda_sm10x_tcgen05_guardrail_trap_col_being_dealloced_not_returned_by_alloc)
$__internal_0_$__cuda_sm10x_tcgen05_guardrail_trap_col_being_dealloced_not_returned_by_alloc:
[----:B------:R-:W-:Y:S05]  /*c5f0*/  BPT.TRAP 0x1 ;  /* 0x000000040000795c */ /* 0x000fea0000300000 */
[----:B------:R-:W-:-:S04]  /*c600*/  HFMA2 R3, -RZ, RZ, 0, 0 ;  /* 0x00000000ff037431 */ /* 0x000fc800000001ff */
[----:B------:R-:W-:Y:S05]  /*c610*/  RET.REL.NODEC R2 `(_ZN7cutlass13device_kernelINS_4gemm6kernel13GemmUniversalIN4cute5tupleIJiiiiEEENS1_10collective13CollectiveMmaINS1_46MainloopSm100TmaUmmaWarpSpecializedBlockScaledILi4ELi2ELi2ENS5_IJNS4_1CILi2EEESB_NSA_ILi1EEEEEEEENS5_IJNSA_ILi128EEENSA_ILi64EEENSA_ILi256EEEEEENS5_IJNS_12float_e4m3_tENS_13float_ue8m0_tEEEENS5_IJNS5_IJlSC_lEEENS4_6LayoutINS5_IJNS5_IJNS5_IJNSA_ILi32EEENSA_ILi4EEEEEEiEEESR_NS5_IJSC_iEEEEEENS5_IJNS5_IJNS5_IJNSA_ILi16EEESP_EEEiEEENS5_IJNS5_IJNSA_ILi0EEESC_EEENSA_ILi512EEEEEENS5_IJSX_iEEEEEEEEEEESL_S14_NS4_8TiledMMAINS4_8MMA_AtomIJNS4_21SM100_MMA_MXF8F6F4_SSISJ_SJ_fSK_Li128ELi64ELNS4_4UMMA5MajorE0ELS19_0ELNS18_7ScaleInE0ELS1A_0EEEEEENSN_INS5_IJSC_SC_SC_EEENS5_IJSX_SX_SX_EEEEENS5_IJNS4_10UnderscoreES1G_S1G_EEEEENS5_IJNS4_23SM90_TMA_LOAD_MULTICASTES1J_EEENS5_IJNS4_14ComposedLayoutINS4_7SwizzleILi3ELi4ELi3EEENS4_18smem_ptr_flag_bitsILi8EEENSN_INS5_IJNSA_ILi8EEESF_EEENS5_IJSF_SC_EEEEEEENSN_INS5_IJNS5_IJNS5_IJSQ_SC_EEENS5_IJSO_SC_EEEEEESC_NS5_IJSP_SB_EEEEEENS5_IJNS5_IJNS5_IJSV_SZ_EEESY_EEESX_NS5_IJSC_SZ_EEEEEEEEEEEvNS4_8identityES1K_S25_vS26_EENS_8epilogue10collective18CollectiveEpilogueINS28_23Sm100TmaWarpSpecializedILi3ELi2ELi16ELb1ELb0EEEJNS5_IJSG_SG_SH_EEENS5_IJNSN_ISG_SC_EENSN_INS5_IJSU_SB_EEENS5_IJSC_SO_EEEEEEEENS_10bfloat16_tESM_S2J_SM_NS28_6fusion15FusionCallbacksIS2C_NS2K_17LinearCombinationIS2J_fS2J_fLNS_15FloatRoundStyleE2EEES2D_S2I_JEEENS4_5SM1004TMEM4LOAD26SM100_TMEM_LOAD_32dp32b16xENS4_13SM90_TMA_LOADENS1L_INS1M_ILi1ELi4ELi3EEENS1O_ILi16EEENSN_INS5_IJS1Q_SU_EEENS5_IJSU_SC_EEEEEEENS4_39AutoVectorizingCopyWithAssumedAlignmentILi128EEENS4_14SM90_TMA_STOREES30_S32_S32_EEEvvEEEEvNT_6ParamsE) ;  /* 0xffffff3802787950 */ /* 0x000fea0003c3ffff */
        .weak           $__internal_1_$__cuda_sm10x_tcgen05_guardrail_trap_phase_invalid_during_alloc
        .type           $__internal_1_$__cuda_sm10x_tcgen05_guardrail_trap_phase_invalid_during_alloc,@function
        .size           $__internal_1_$__cuda_sm10x_tcgen05_guardrail_trap_phase_invalid_during_alloc,($__internal_2_$__cuda_sm10x_tcgen05_guardrail_trap_unallocated_columns_being_dealloced - $__internal_1_$__cuda_sm10x_tcgen05_guardrail_trap_phase_invalid_during_alloc)
$__internal_1_$__cuda_sm10x_tcgen05_guardrail_trap_phase_invalid_during_alloc:
[----:B------:R-:W-:Y:S05]  /*c620*/  BPT.TRAP 0x1 ;  /* 0x000000040000795c */ /* 0x000fea0000300000 */
[----:B------:R-:W-:-:S04]  /*c630*/  MOV R3, 0x0 ;  /* 0x0000000000037802 */ /* 0x000fc80000000f00 */
[----:B------:R-:W-:Y:S05]  /*c640*/  RET.REL.NODEC R2 `(_ZN7cutlass13device_kernelINS_4gemm6kernel13GemmUniversalIN4cute5tupleIJiiiiEEENS1_10collective13CollectiveMmaINS1_46MainloopSm100TmaUmmaWarpSpecializedBlockScaledILi4ELi2ELi2ENS5_IJNS4_1CILi2EEESB_NSA_ILi1EEEEEEEENS5_IJNSA_ILi128EEENSA_ILi64EEENSA_ILi256EEEEEENS5_IJNS_12float_e4m3_tENS_13float_ue8m0_tEEEENS5_IJNS5_IJlSC_lEEENS4_6LayoutINS5_IJNS5_IJNS5_IJNSA_ILi32EEENSA_ILi4EEEEEEiEEESR_NS5_IJSC_iEEEEEENS5_IJNS5_IJNS5_IJNSA_ILi16EEESP_EEEiEEENS5_IJNS5_IJNSA_ILi0EEESC_EEENSA_ILi512EEEEEENS5_IJSX_iEEEEEEEEEEESL_S14_NS4_8TiledMMAINS4_8MMA_AtomIJNS4_21SM100_MMA_MXF8F6F4_SSISJ_SJ_fSK_Li128ELi64ELNS4_4UMMA5MajorE0ELS19_0ELNS18_7ScaleInE0ELS1A_0EEEEEENSN_INS5_IJSC_SC_SC_EEENS5_IJSX_SX_SX_EEEEENS5_IJNS4_10UnderscoreES1G_S1G_EEEEENS5_IJNS4_23SM90_TMA_LOAD_MULTICASTES1J_EEENS5_IJNS4_14ComposedLayoutINS4_7SwizzleILi3ELi4ELi3EEENS4_18smem_ptr_flag_bitsILi8EEENSN_INS5_IJNSA_ILi8EEESF_EEENS5_IJSF_SC_EEEEEEENSN_INS5_IJNS5_IJNS5_IJSQ_SC_EEENS5_IJSO_SC_EEEEEESC_NS5_IJSP_SB_EEEEEENS5_IJNS5_IJNS5_IJSV_SZ_EEESY_EEESX_NS5_IJSC_SZ_EEEEEEEEEEEvNS4_8identityES1K_S25_vS26_EENS_8epilogue10collective18CollectiveEpilogueINS28_23Sm100TmaWarpSpecializedILi3ELi2ELi16ELb1ELb0EEEJNS5_IJSG_SG_SH_EEENS5_IJNSN_ISG_SC_EENSN_INS5_IJSU_SB_EEENS5_IJSC_SO_EEEEEEEENS_10bfloat16_tESM_S2J_SM_NS28_6fusion15FusionCallbacksIS2C_NS2K_17LinearCombinationIS2J_fS2J_fLNS_15FloatRoundStyleE2EEES2D_S2I_JEEENS4_5SM1004TMEM4LOAD26SM100_TMEM_LOAD_32dp32b16xENS4_13SM90_TMA_LOADENS1L_INS1M_ILi1ELi4ELi3EEENS1O_ILi16EEENSN_INS5_IJS1Q_SU_EEENS5_IJSU_SC_EEEEEEENS4_39AutoVectorizingCopyWithAssumedAlignmentILi128EEENS4_14SM90_TMA_STOREES30_S32_S32_EEEvvEEEEvNT_6ParamsE) ;  /* 0xffffff38026c7950 */ /* 0x000fea0003c3ffff */
        .weak           $__internal_2_$__cuda_sm10x_tcgen05_guardrail_trap_unallocated_columns_being_dealloced
        .type           $__internal_2_$__cuda_sm10x_tcgen05_guardrail_trap_unallocated_columns_being_dealloced,@function
        .size           $__internal_2_$__cuda_sm10x_tcgen05_guardrail_trap_unallocated_columns_being_dealloced,(.L_x_195 - $__internal_2_$__cuda_sm10x_tcgen05_guardrail_trap_unallocated_columns_being_dealloced)
$__internal_2_$__cuda_sm10x_tcgen05_guardrail_trap_unallocated_columns_being_dealloced:
[----:B------:R-:W-:Y:S05]  /*c650*/  BPT.TRAP 0x1 ;  /* 0x000000040000795c */ /* 0x000fea0000300000 */
[----:B------:R-:W-:-:S04]  /*c660*/  HFMA2 R3, -RZ, RZ, 0, 0 ;  /* 0x00000000ff037431 */ /* 0x000fc800000001ff */
[----:B------:R-:W-:Y:S05]  /*c670*/  RET.REL.NODEC R2 `(_ZN7cutlass13device_kernelINS_4gemm6kernel13GemmUniversalIN4cute5tupleIJiiiiEEENS1_10collective13CollectiveMmaINS1_46MainloopSm100TmaUmmaWarpSpecializedBlockScaledILi4ELi2ELi2ENS5_IJNS4_1CILi2EEESB_NSA_ILi1EEEEEEEENS5_IJNSA_ILi128EEENSA_ILi64EEENSA_ILi256EEEEEENS5_IJNS_12float_e4m3_tENS_13float_ue8m0_tEEEENS5_IJNS5_IJlSC_lEEENS4_6LayoutINS5_IJNS5_IJNS5_IJNSA_ILi32EEENSA_ILi4EEEEEEiEEESR_NS5_IJSC_iEEEEEENS5_IJNS5_IJNS5_IJNSA_ILi16EEESP_EEEiEEENS5_IJNS5_IJNSA_ILi0EEESC_EEENSA_ILi512EEEEEENS5_IJSX_iEEEEEEEEEEESL_S14_NS4_8TiledMMAINS4_8MMA_AtomIJNS4_21SM100_MMA_MXF8F6F4_SSISJ_SJ_fSK_Li128ELi64ELNS4_4UMMA5MajorE0ELS19_0ELNS18_7ScaleInE0ELS1A_0EEEEEENSN_INS5_IJSC_SC_SC_EEENS5_IJSX_SX_SX_EEEEENS5_IJNS4_10UnderscoreES1G_S1G_EEEEENS5_IJNS4_23SM90_TMA_LOAD_MULTICASTES1J_EEENS5_IJNS4_14ComposedLayoutINS4_7SwizzleILi3ELi4ELi3EEENS4_18smem_ptr_flag_bitsILi8EEENSN_INS5_IJNSA_ILi8EEESF_EEENS5_IJSF_SC_EEEEEEENSN_INS5_IJNS5_IJNS5_IJSQ_SC_EEENS5_IJSO_SC_EEEEEESC_NS5_IJSP_SB_EEEEEENS5_IJNS5_IJNS5_IJSV_SZ_EEESY_EEESX_NS5_IJSC_SZ_EEEEEEEEEEEvNS4_8identityES1K_S25_vS26_EENS_8epilogue10collective18CollectiveEpilogueINS28_23Sm100TmaWarpSpecializedILi3ELi2ELi16ELb1ELb0EEEJNS5_IJSG_SG_SH_EEENS5_IJNSN_ISG_SC_EENSN_INS5_IJSU_SB_EEENS5_IJSC_SO_EEEEEEEENS_10bfloat16_tESM_S2J_SM_NS28_6fusion15FusionCallbacksIS2C_NS2K_17LinearCombinationIS2J_fS2J_fLNS_15FloatRoundStyleE2EEES2D_S2I_JEEENS4_5SM1004TMEM4LOAD26SM100_TMEM_LOAD_32dp32b16xENS4_13SM90_TMA_LOADENS1L_INS1M_ILi1ELi4ELi3EEENS1O_ILi16EEENSN_INS5_IJS1Q_SU_EEENS5_IJSU_SC_EEEEEEENS4_39AutoVectorizingCopyWithAssumedAlignmentILi128EEENS4_14SM90_TMA_STOREES30_S32_S32_EEEvvEEEEvNT_6ParamsE) ;  /* 0xffffff3802607950 */ /* 0x000fea0003c3ffff */
.L_x_194:
[----:B------:R-:W-:-:S00]  /*c680*/  BRA `(.L_x_194) ;  /* 0xfffffffc00fc7947 */ /* 0x000fc0000383ffff */
[----:B------:R-:W-:-:S00]  /*c690*/  NOP ;  /* 0x0000000000007918 */ /* 0x000fc00000000000 */
        /* <DEDUP_REMOVED lines=14> */
.L_x_195:


//--------------------- .nv.global.init           --------------------------
	.section	.nv.global.init,"aw",@progbits
.nv.global.init:
	.type		$str$27,@object
	.size		$str$27,($str$28 - $str$27)
$str$27:
        /*0000*/ 	.byte	0x28, 0x61, 0x64, 0x64, 0x72, 0x65, 0x73, 0x73, 0x20, 0x26, 0x20, 0x6d, 0x61, 0x73, 0x6b, 0x29
        /*0010*/ 	.byte	0x20, 0x3d, 0x3d, 0x20, 0x30, 0x00
	.type		$str$28,@object
	.size		$str$28,($str$26 - $str$28)
$str$28:
        /*0016*/ 	.byte	0x2f, 0x74, 0x6d, 0x70, 0x2f, 0x63, 0x75, 0x74, 0x6c, 0x61, 0x73, 0x73, 0x5f, 0x73, 0x77, 0x65
        /*0026*/ 	.byte	0x65, 0x70, 0x5f, 0x73, 0x72, 0x63, 0x2f, 0x69, 0x6e, 0x63, 0x6c, 0x75, 0x64, 0x65, 0x2f, 0x63
        /*0036*/ 	.byte	0x75, 0x74, 0x65, 0x2f, 0x70, 0x6f, 0x69, 0x6e, 0x74, 0x65, 0x72, 0x5f, 0x66, 0x6c, 0x61, 0x67
        /*0046*/ 	.byte	0x67, 0x65, 0x64, 0x2e, 0x68, 0x70, 0x70, 0x00
	.type		$str$26,@object
	.size		$str$26,($str$25 - $str$26)
$str$26:
        /*004e*/ 	.byte	0x2f, 0x74, 0x6d, 0x70, 0x2f, 0x63, 0x75, 0x74, 0x6c, 0x61, 0x73, 0x73, 0x5f, 0x73, 0x77, 0x65
        /*005e*/ 	.byte	0x65, 0x70, 0x5f, 0x73, 0x72, 0x63, 0x2f, 0x69, 0x6e, 0x63, 0x6c, 0x75, 0x64, 0x65, 0x2f, 0x63
        /*006e*/ 	.byte	0x75, 0x74, 0x65, 0x2f, 0x61, 0x74, 0x6f, 0x6d, 0x2f, 0x63, 0x6f, 0x70, 0x79, 0x5f, 0x74, 0x72
        /*007e*/ 	.byte	0x61, 0x69, 0x74, 0x73, 0x5f, 0x73, 0x6d, 0x31, 0x30, 0x30, 0x2e, 0x68, 0x70, 0x70, 0x00
	.type		$str$25,@object
	.size		$str$25,(__unnamed_1 - $str$25)
$str$25:
        /*008d*/ 	.byte	0x28, 0x28, 0x75, 0x69, 0x6e, 0x74, 0x33, 0x32, 0x5f, 0x74, 0x28, 0x74, 0x68, 0x72, 0x65, 0x61
        /*009d*/ 	.byte	0x64, 0x49, 0x64, 0x78, 0x2e, 0x78, 0x29, 0x20, 0x2f, 0x20, 0x33, 0x32, 0x29, 0x20, 0x25, 0x20
        /*00ad*/ 	.byte	0x34, 0x29, 0x20, 0x3d, 0x3d, 0x20, 0x28, 0x28, 0x28, 0x74, 0x6d, 0x65, 0x6d, 0x5f, 0x61, 0x64
        /*00bd*/ 	.byte	0x64, 0x72, 0x20, 0x3e, 0x3e, 0x20, 0x31, 0x36, 0x29, 0x20, 0x2f, 0x20, 0x33, 0x32, 0x29, 0x20
        /*00cd*/ 	.byte	0x25, 0x20, 0x34, 0x29, 0x00
	.type		__unnamed_1,@object
	.size		__unnamed_1,(__unnamed_2 - __unnamed_1)
__unnamed_1:
        /*00d2*/ 	.byte	0x61, 0x75, 0x74, 0x6f, 0x20, 0x63, 0x75, 0x74, 0x65, 0x3a, 0x3a, 0x61, 0x73, 0x5f, 0x70, 0x6f
        /* <DEDUP_REMOVED lines=24> */
        /*0262*/ 	.byte	0x43, 0x3c, 0x32, 0x30, 0x34, 0x38, 0x3e, 0x3e, 0x3e, 0x3e, 0x5d, 0x00
	.type		__unnamed_2,@object
	.size		__unnamed_2,(.L_2 - __unnamed_2)
__unnamed_2:
        /* <DEDUP_REMOVED lines=40> */
        /*04ee*/ 	.byte	0x3a, 0x3a, 0x43, 0x3c, 0x30, 0x3e, 0x3e, 0x3e, 0x3e, 0x5d, 0x00
.L_2:


//--------------------- .nv.shared._ZN7cutlass13device_kernelINS_4gemm6kernel13GemmUniversalIN4cute5tupleIJiiiiEEENS1_10collective13CollectiveMmaINS1_46MainloopSm100TmaUmmaWarpSpecializedBlockScaledILi4ELi2ELi2ENS5_IJNS4_1CILi2EEESB_NSA_ILi1EEEEEEEENS5_IJNSA_ILi128EEENSA_ILi64EEENSA_ILi256EEEEEENS5_IJNS_12float_e4m3_tENS_13float_ue8m0_tEEEENS5_IJNS5_IJlSC_lEEENS4_6LayoutINS5_IJNS5_IJNS5_IJNSA_ILi32EEENSA_ILi4EEEEEEiEEESR_NS5_IJSC_iEEEEEENS5_IJNS5_IJNS5_IJNSA_ILi16EEESP_EEEiEEENS5_IJNS5_IJNSA_ILi0EEESC_EEENSA_ILi512EEEEEENS5_IJSX_iEEEEEEEEEEESL_S14_NS4_8TiledMMAINS4_8MMA_AtomIJNS4_21SM100_MMA_MXF8F6F4_SSISJ_SJ_fSK_Li128ELi64ELNS4_4UMMA5MajorE0ELS19_0ELNS18_7ScaleInE0ELS1A_0EEEEEENSN_INS5_IJSC_SC_SC_EEENS5_IJSX_SX_SX_EEEEENS5_IJNS4_10UnderscoreES1G_S1G_EEEEENS5_IJNS4_23SM90_TMA_LOAD_MULTICASTES1J_EEENS5_IJNS4_14ComposedLayoutINS4_7SwizzleILi3ELi4ELi3EEENS4_18smem_ptr_flag_bitsILi8EEENSN_INS5_IJNSA_ILi8EEESF_EEENS5_IJSF_SC_EEEEEEENSN_INS5_IJNS5_IJNS5_IJSQ_SC_EEENS5_IJSO_SC_EEEEEESC_NS5_IJSP_SB_EEEEEENS5_IJNS5_IJNS5_IJSV_SZ_EEESY_EEESX_NS5_IJSC_SZ_EEEEEEEEEEEvNS4_8identityES1K_S25_vS26_EENS_8epilogue10collective18CollectiveEpilogueINS28_23Sm100TmaWarpSpecializedILi3ELi2ELi16ELb1ELb0EEEJNS5_IJSG_SG_SH_EEENS5_IJNSN_ISG_SC_EENSN_INS5_IJSU_SB_EEENS5_IJSC_SO_EEEEEEEENS_10bfloat16_tESM_S2J_SM_NS28_6fusion15FusionCallbacksIS2C_NS2K_17LinearCombinationIS2J_fS2J_fLNS_15FloatRoundStyleE2EEES2D_S2I_JEEENS4_5SM1004TMEM4LOAD26SM100_TMEM_LOAD_32dp32b16xENS4_13SM90_TMA_LOADENS1L_INS1M_ILi1ELi4ELi3EEENS1O_ILi16EEENSN_INS5_IJS1Q_SU_EEENS5_IJSU_SC_EEEEEEENS4_39AutoVectorizingCopyWithAssumedAlignmentILi128EEENS4_14SM90_TMA_STOREES30_S32_S32_EEEvvEEEEvNT_6ParamsE --------------------------
	.section	.nv.shared._ZN7cutlass13device_kernelINS_4gemm6kernel13GemmUniversalIN4cute5tupleIJiiiiEEENS1_10collective13CollectiveMmaINS1_46MainloopSm100TmaUmmaWarpSpecializedBlockScaledILi4ELi2ELi2ENS5_IJNS4_1CILi2EEESB_NSA_ILi1EEEEEEEENS5_IJNSA_ILi128EEENSA_ILi64EEENSA_ILi256EEEEEENS5_IJNS_12float_e4m3_tENS_13float_ue8m0_tEEEENS5_IJNS5_IJlSC_lEEENS4_6LayoutINS5_IJNS5_IJNS5_IJNSA_ILi32EEENSA_ILi4EEEEEEiEEESR_NS5_IJSC_iEEEEEENS5_IJNS5_IJNS5_IJNSA_ILi16EEESP_EEEiEEENS5_IJNS5_IJNSA_ILi0EEESC_EEENSA_ILi512EEEEEENS5_IJSX_iEEEEEEEEEEESL_S14_NS4_8TiledMMAINS4_8MMA_AtomIJNS4_21SM100_MMA_MXF8F6F4_SSISJ_SJ_fSK_Li128ELi64ELNS4_4UMMA5MajorE0ELS19_0ELNS18_7ScaleInE0ELS1A_0EEEEEENSN_INS5_IJSC_SC_SC_EEENS5_IJSX_SX_SX_EEEEENS5_IJNS4_10UnderscoreES1G_S1G_EEEEENS5_IJNS4_23SM90_TMA_LOAD_MULTICASTES1J_EEENS5_IJNS4_14ComposedLayoutINS4_7SwizzleILi3ELi4ELi3EEENS4_18smem_ptr_flag_bitsILi8EEENSN_INS5_IJNSA_ILi8EEESF_EEENS5_IJSF_SC_EEEEEEENSN_INS5_IJNS5_IJNS5_IJSQ_SC_EEENS5_IJSO_SC_EEEEEESC_NS5_IJSP_SB_EEEEEENS5_IJNS5_IJNS5_IJSV_SZ_EEESY_EEESX_NS5_IJSC_SZ_EEEEEEEEEEEvNS4_8identityES1K_S25_vS26_EENS_8epilogue10collective18CollectiveEpilogueINS28_23Sm100TmaWarpSpecializedILi3ELi2ELi16ELb1ELb0EEEJNS5_IJSG_SG_SH_EEENS5_IJNSN_ISG_SC_EENSN_INS5_IJSU_SB_EEENS5_IJSC_SO_EEEEEEEENS_10bfloat16_tESM_S2J_SM_NS28_6fusion15FusionCallbacksIS2C_NS2K_17LinearCombinationIS2J_fS2J_fLNS_15FloatRoundStyleE2EEES2D_S2I_JEEENS4_5SM1004TMEM4LOAD26SM100_TMEM_LOAD_32dp32b16xENS4_13SM90_TMA_LOADENS1L_INS1M_ILi1ELi4ELi3EEENS1O_ILi16EEENSN_INS5_IJS1Q_SU_EEENS5_IJSU_SC_EEEEEEENS4_39AutoVectorizingCopyWithAssumedAlignmentILi128EEENS4_14SM90_TMA_STOREES30_S32_S32_EEEvvEEEEvNT_6ParamsE,"aw",@nobits
	.sectionflags	@""
	.align	16
	.zero		1024


//--------------------- .nv.shared.reserved.0     --------------------------
	.section	.nv.shared.reserved.0,"aw",@nobits
	.weak		__nv_reservedSMEM_offset_0_alias
	.size		__nv_reservedSMEM_offset_0_alias, 0, 64
	.other		__nv_reservedSMEM_offset_0_alias,@"STO_CUDA_RESERVED_SHARED STV_DEFAULT"
__nv_reservedSMEM_offset_0_alias:
	.zero		0
.nv.shared.reserved.0:
	.zero		64
	.weak		__nv_reservedSMEM_tcgen05_partition
	.type		__nv_reservedSMEM_tcgen05_partition,@object
	.size		__nv_reservedSMEM_tcgen05_partition,(.L_0 - __nv_reservedSMEM_tcgen05_partition)
__nv_reservedSMEM_tcgen05_partition:
	.zero		32
.L_0:


//--------------------- .nv.global                --------------------------
	.section	.nv.global,"aw",@nobits
.nv.global:
	.type		_ZN40_INTERNAL_7caa9159_4_k_cu_e774d8be_326304cute1_E,@object
	.size		_ZN40_INTERNAL_7caa9159_4_k_cu_e774d8be_326304cute1_E,(_ZN40_INTERNAL_7caa9159_4_k_cu_e774d8be_326304cuda3std3__45__cpo6cbeginE - _ZN40_INTERNAL_7caa9159_4_k_cu_e774d8be_326304cute1_E)
_ZN40_INTERNAL_7caa9159_4_k_cu_e774d8be_326304cute1_E:
	.zero		1
	.type		_ZN40_INTERNAL_7caa9159_4_k_cu_e774d8be_326304cuda3std3__45__cpo6cbeginE,@object
	.size		_ZN40_INTERNAL_7caa9159_4_k_cu_e774d8be_326304cuda3std3__45__cpo6cbeginE,(_ZN40_INTERNAL_7caa9159_4_k_cu_e774d8be_326304cuda3std3__48in_placeE - _ZN40_INTERNAL_7caa9159_4_k_cu_e774d8be_326304cuda3std3__45__cpo6cbeginE)
_ZN40_INTERNAL_7caa9159_4_k_cu_e774d8be_326304cuda3std3__45__cpo6cbeginE:
	.zero		1
	.type		_ZN40_INTERNAL_7caa9159_4_k_cu_e774d8be_326304cuda3std3__48in_placeE,@object
	.size		_ZN40_INTERNAL_7caa9159_4_k_cu_e774d8be_326304cuda3std3__48in_placeE,(_ZN40_INTERNAL_7caa9159_4_k_cu_e774d8be_326304cuda3std6ranges3__45__cpo9iter_moveE - _ZN40_INTERNAL_7caa9159_4_k_cu_e774d8be_326304cuda3std3__48in_placeE)
_ZN40_INTERNAL_7caa9159_4_k_cu_e774d8be_326304cuda3std3__48in_placeE:
	.zero		1
	.type		_ZN40_INTERNAL_7caa9159_4_k_cu_e774d8be_326304cuda3std6ranges3__45__cpo9iter_moveE,@object
	.size		_ZN40_INTERNAL_7caa9159_4_k_cu_e774d8be_326304cuda3std6ranges3__45__cpo9iter_moveE,(_ZN40_INTERNAL_7caa9159_4_k_cu_e774d8be_326304cuda3std3__45__cpo5beginE - _ZN40_INTERNAL_7caa9159_4_k_cu_e774d8be_326304cuda3std6ranges3__45__cpo9iter_moveE)
_ZN40_INTERNAL_7caa9159_4_k_cu_e774d8be_326304cuda3std6ranges3__45__cpo9iter_moveE:
	.zero		1
	.type		_ZN40_INTERNAL_7caa9159_4_k_cu_e774d8be_326304cuda3std3__45__cpo5beginE,@object
	.size		_ZN40_INTERNAL_7caa9159_4_k_cu_e774d8be_326304cuda3std3__45__cpo5beginE,(_ZN40_INTERNAL_7caa9159_4_k_cu_e774d8be_326304cuda3std3__442_GLOBAL__N__7caa9159_4_k_cu_e774d8be_326306ignoreE - _ZN40_INTERNAL_7caa9159_4_k_cu_e774d8be_326304cuda3std3__45__cpo5beginE)
_ZN40_INTERNAL_7caa9159_4_k_cu_e774d8be_326304cuda3std3__45__cpo5beginE:
	.zero		1
	.type		_ZN40_INTERNAL_7caa9159_4_k_cu_e774d8be_326304cuda3std3__442_GLOBAL__N__7caa9159_4_k_cu_e774d8be_326306ignoreE,@object
	.size		_ZN40_INTERNAL_7caa9159_4_k_cu_e774d8be_326304cuda3std3__442_GLOBAL__N__7caa9159_4_k_cu_e774d8be_326306ignoreE,(_ZN40_INTERNAL_7caa9159_4_k_cu_e774d8be_326304cute7productE - _ZN40_INTERNAL_7caa9159_4_k_cu_e774d8be_326304cuda3std3__442_GLOBAL__N__7caa9159_4_k_cu_e774d8be_326306ignoreE)
_ZN40_INTERNAL_7caa9159_4_k_cu_e774d8be_326304cuda3std3__442_GLOBAL__N__7caa9159_4_k_cu_e774d8be_326306ignoreE:
	.zero		1
	.type		_ZN40_INTERNAL_7caa9159_4_k_cu_e774d8be_326304cute7productE,@object
	.size		_ZN40_INTERNAL_7caa9159_4_k_cu_e774d8be_326304cute7productE,(_ZN40_INTERNAL_7caa9159_4_k_cu_e774d8be_326304cuda3std3__45__cpo3endE - _ZN40_INTERNAL_7caa9159_4_k_cu_e774d8be_326304cute7productE)
_ZN40_INTERNAL_7caa9159_4_k_cu_e774d8be_326304cute7productE:
	.zero		1
	.type		_ZN40_INTERNAL_7caa9159_4_k_cu_e774d8be_326304cuda3std3__45__cpo3endE,@object
	.size		_ZN40_INTERNAL_7caa9159_4_k_cu_e774d8be_326304cuda3std3__45__cpo3endE,(_ZN40_INTERNAL_7caa9159_4_k_cu_e774d8be_326304cuda3std3__419piecewise_constructE - _ZN40_INTERNAL_7caa9159_4_k_cu_e774d8be_326304cuda3std3__45__cpo3endE)
_ZN40_INTERNAL_7caa9159_4_k_cu_e774d8be_326304cuda3std3__45__cpo3endE:
	.zero		1
	.type		_ZN40_INTERNAL_7caa9159_4_k_cu_e774d8be_326304cuda3std3__419piecewise_constructE,@object
	.size		_ZN40_INTERNAL_7caa9159_4_k_cu_e774d8be_326304cuda3std3__419piecewise_constructE,(_ZN40_INTERNAL_7caa9159_4_k_cu_e774d8be_326304cuda3std3__45__cpo4cendE - _ZN40_INTERNAL_7caa9159_4_k_cu_e774d8be_326304cuda3std3__419piecewise_constructE)
_ZN40_INTERNAL_7caa9159_4_k_cu_e774d8be_326304cuda3std3__419piecewise_constructE:
	.zero		1
	.type		_ZN40_INTERNAL_7caa9159_4_k_cu_e774d8be_326304cuda3std3__45__cpo4cendE,@object
	.size		_ZN40_INTERNAL_7caa9159_4_k_cu_e774d8be_326304cuda3std3__45__cpo4cendE,(_ZN40_INTERNAL_7caa9159_4_k_cu_e774d8be_326304cuda3std6ranges3__45__cpo4swapE - _ZN40_INTERNAL_7caa9159_4_k_cu_e774d8be_326304cuda3std3__45__cpo4cendE)
_ZN40_INTERNAL_7caa9159_4_k_cu_e774d8be_326304cuda3std3__45__cpo4cendE:
	.zero		1
	.type		_ZN40_INTERNAL_7caa9159_4_k_cu_e774d8be_326304cuda3std6ranges3__45__cpo4swapE,@object
	.size		_ZN40_INTERNAL_7caa9159_4_k_cu_e774d8be_326304cuda3std6ranges3__45__cpo4swapE,(.L_10 - _ZN40_INTERNAL_7caa9159_4_k_cu_e774d8be_326304cuda3std6ranges3__45__cpo4swapE)
_ZN40_INTERNAL_7caa9159_4_k_cu_e774d8be_326304cuda3std6ranges3__45__cpo4swapE:
	.zero		1
.L_10:


//--------------------- .nv.constant0._ZN7cutlass13device_kernelINS_4gemm6kernel13GemmUniversalIN4cute5tupleIJiiiiEEENS1_10collective13CollectiveMmaINS1_46MainloopSm100TmaUmmaWarpSpecializedBlockScaledILi4ELi2ELi2ENS5_IJNS4_1CILi2EEESB_NSA_ILi1EEEEEEEENS5_IJNSA_ILi128EEENSA_ILi64EEENSA_ILi256EEEEEENS5_IJNS_12float_e4m3_tENS_13float_ue8m0_tEEEENS5_IJNS5_IJlSC_lEEENS4_6LayoutINS5_IJNS5_IJNS5_IJNSA_ILi32EEENSA_ILi4EEEEEEiEEESR_NS5_IJSC_iEEEEEENS5_IJNS5_IJNS5_IJNSA_ILi16EEESP_EEEiEEENS5_IJNS5_IJNSA_ILi0EEESC_EEENSA_ILi512EEEEEENS5_IJSX_iEEEEEEEEEEESL_S14_NS4_8TiledMMAINS4_8MMA_AtomIJNS4_21SM100_MMA_MXF8F6F4_SSISJ_SJ_fSK_Li128ELi64ELNS4_4UMMA5MajorE0ELS19_0ELNS18_7ScaleInE0ELS1A_0EEEEEENSN_INS5_IJSC_SC_SC_EEENS5_IJSX_SX_SX_EEEEENS5_IJNS4_10UnderscoreES1G_S1G_EEEEENS5_IJNS4_23SM90_TMA_LOAD_MULTICASTES1J_EEENS5_IJNS4_14ComposedLayoutINS4_7SwizzleILi3ELi4ELi3EEENS4_18smem_ptr_flag_bitsILi8EEENSN_INS5_IJNSA_ILi8EEESF_EEENS5_IJSF_SC_EEEEEEENSN_INS5_IJNS5_IJNS5_IJSQ_SC_EEENS5_IJSO_SC_EEEEEESC_NS5_IJSP_SB_EEEEEENS5_IJNS5_IJNS5_IJSV_SZ_EEESY_EEESX_NS5_IJSC_SZ_EEEEEEEEEEEvNS4_8identityES1K_S25_vS26_EENS_8epilogue10collective18CollectiveEpilogueINS28_23Sm100TmaWarpSpecializedILi3ELi2ELi16ELb1ELb0EEEJNS5_IJSG_SG_SH_EEENS5_IJNSN_ISG_SC_EENSN_INS5_IJSU_SB_EEENS5_IJSC_SO_EEEEEEEENS_10bfloat16_tESM_S2J_SM_NS28_6fusion15FusionCallbacksIS2C_NS2K_17LinearCombinationIS2J_fS2J_fLNS_15FloatRoundStyleE2EEES2D_S2I_JEEENS4_5SM1004TMEM4LOAD26SM100_TMEM_LOAD_32dp32b16xENS4_13SM90_TMA_LOADENS1L_INS1M_ILi1ELi4ELi3EEENS1O_ILi16EEENSN_INS5_IJS1Q_SU_EEENS5_IJSU_SC_EEEEEEENS4_39AutoVectorizingCopyWithAssumedAlignmentILi128EEENS4_14SM90_TMA_STOREES30_S32_S32_EEEvvEEEEvNT_6ParamsE --------------------------
	.section	.nv.constant0._ZN7cutlass13device_kernelINS_4gemm6kernel13GemmUniversalIN4cute5tupleIJiiiiEEENS1_10collective13CollectiveMmaINS1_46MainloopSm100TmaUmmaWarpSpecializedBlockScaledILi4ELi2ELi2ENS5_IJNS4_1CILi2EEESB_NSA_ILi1EEEEEEEENS5_IJNSA_ILi128EEENSA_ILi64EEENSA_ILi256EEEEEENS5_IJNS_12float_e4m3_tENS_13float_ue8m0_tEEEENS5_IJNS5_IJlSC_lEEENS4_6LayoutINS5_IJNS5_IJNS5_IJNSA_ILi32EEENSA_ILi4EEEEEEiEEESR_NS5_IJSC_iEEEEEENS5_IJNS5_IJNS5_IJNSA_ILi16EEESP_EEEiEEENS5_IJNS5_IJNSA_ILi0EEESC_EEENSA_ILi512EEEEEENS5_IJSX_iEEEEEEEEEEESL_S14_NS4_8TiledMMAINS4_8MMA_AtomIJNS4_21SM100_MMA_MXF8F6F4_SSISJ_SJ_fSK_Li128ELi64ELNS4_4UMMA5MajorE0ELS19_0ELNS18_7ScaleInE0ELS1A_0EEEEEENSN_INS5_IJSC_SC_SC_EEENS5_IJSX_SX_SX_EEEEENS5_IJNS4_10UnderscoreES1G_S1G_EEEEENS5_IJNS4_23SM90_TMA_LOAD_MULTICASTES1J_EEENS5_IJNS4_14ComposedLayoutINS4_7SwizzleILi3ELi4ELi3EEENS4_18smem_ptr_flag_bitsILi8EEENSN_INS5_IJNSA_ILi8EEESF_EEENS5_IJSF_SC_EEEEEEENSN_INS5_IJNS5_IJNS5_IJSQ_SC_EEENS5_IJSO_SC_EEEEEESC_NS5_IJSP_SB_EEEEEENS5_IJNS5_IJNS5_IJSV_SZ_EEESY_EEESX_NS5_IJSC_SZ_EEEEEEEEEEEvNS4_8identityES1K_S25_vS26_EENS_8epilogue10collective18CollectiveEpilogueINS28_23Sm100TmaWarpSpecializedILi3ELi2ELi16ELb1ELb0EEEJNS5_IJSG_SG_SH_EEENS5_IJNSN_ISG_SC_EENSN_INS5_IJSU_SB_EEENS5_IJSC_SO_EEEEEEEENS_10bfloat16_tESM_S2J_SM_NS28_6fusion15FusionCallbacksIS2C_NS2K_17LinearCombinationIS2J_fS2J_fLNS_15FloatRoundStyleE2EEES2D_S2I_JEEENS4_5SM1004TMEM4LOAD26SM100_TMEM_LOAD_32dp32b16xENS4_13SM90_TMA_LOADENS1L_INS1M_ILi1ELi4ELi3EEENS1O_ILi16EEENSN_INS5_IJS1Q_SU_EEENS5_IJSU_SC_EEEEEEENS4_39AutoVectorizingCopyWithAssumedAlignmentILi128EEENS4_14SM90_TMA_STOREES30_S32_S32_EEEvvEEEEvNT_6ParamsE,"a",@progbits
	.sectionflags	@""
	.align	4
.nv.constant0._ZN7cutlass13device_kernelINS_4gemm6kernel13GemmUniversalIN4cute5tupleIJiiiiEEENS1_10collective13CollectiveMmaINS1_46MainloopSm100TmaUmmaWarpSpecializedBlockScaledILi4ELi2ELi2ENS5_IJNS4_1CILi2EEESB_NSA_ILi1EEEEEEEENS5_IJNSA_ILi128EEENSA_ILi64EEENSA_ILi256EEEEEENS5_IJNS_12float_e4m3_tENS_13float_ue8m0_tEEEENS5_IJNS5_IJlSC_lEEENS4_6LayoutINS5_IJNS5_IJNS5_IJNSA_ILi32EEENSA_ILi4EEEEEEiEEESR_NS5_IJSC_iEEEEEENS5_IJNS5_IJNS5_IJNSA_ILi16EEESP_EEEiEEENS5_IJNS5_IJNSA_ILi0EEESC_EEENSA_ILi512EEEEEENS5_IJSX_iEEEEEEEEEEESL_S14_NS4_8TiledMMAINS4_8MMA_AtomIJNS4_21SM100_MMA_MXF8F6F4_SSISJ_SJ_fSK_Li128ELi64ELNS4_4UMMA5MajorE0ELS19_0ELNS18_7ScaleInE0ELS1A_0EEEEEENSN_INS5_IJSC_SC_SC_EEENS5_IJSX_SX_SX_EEEEENS5_IJNS4_10UnderscoreES1G_S1G_EEEEENS5_IJNS4_23SM90_TMA_LOAD_MULTICASTES1J_EEENS5_IJNS4_14ComposedLayoutINS4_7SwizzleILi3ELi4ELi3EEENS4_18smem_ptr_flag_bitsILi8EEENSN_INS5_IJNSA_ILi8EEESF_EEENS5_IJSF_SC_EEEEEEENSN_INS5_IJNS5_IJNS5_IJSQ_SC_EEENS5_IJSO_SC_EEEEEESC_NS5_IJSP_SB_EEEEEENS5_IJNS5_IJNS5_IJSV_SZ_EEESY_EEESX_NS5_IJSC_SZ_EEEEEEEEEEEvNS4_8identityES1K_S25_vS26_EENS_8epilogue10collective18CollectiveEpilogueINS28_23Sm100TmaWarpSpecializedILi3ELi2ELi16ELb1ELb0EEEJNS5_IJSG_SG_SH_EEENS5_IJNSN_ISG_SC_EENSN_INS5_IJSU_SB_EEENS5_IJSC_SO_EEEEEEEENS_10bfloat16_tESM_S2J_SM_NS28_6fusion15FusionCallbacksIS2C_NS2K_17LinearCombinationIS2J_fS2J_fLNS_15FloatRoundStyleE2EEES2D_S2I_JEEENS4_5SM1004TMEM4LOAD26SM100_TMEM_LOAD_32dp32b16xENS4_13SM90_TMA_LOADENS1L_INS1M_ILi1ELi4ELi3EEENS1O_ILi16EEENSN_INS5_IJS1Q_SU_EEENS5_IJSU_SC_EEEEEEENS4_39AutoVectorizingCopyWithAssumedAlignmentILi128EEENS4_14SM90_TMA_STOREES30_S32_S32_EEEvvEEEEvNT_6ParamsE:
	.zero		3968


//--------------------- SYMBOLS --------------------------

	.type		.nv.reservedSmem.offset0,@object
	.size		.nv.reservedSmem.offset0,0x4
	.type		.nv.reservedSmem.cap,@object
	.size		.nv.reservedSmem.cap,0x4
	.type		__assertfail,@function
